/*
 * SPDX-FileCopyrightText: Copyright (c) 2025 NVIDIA CORPORATION & AFFILIATES. All rights reserved.
 * SPDX-License-Identifier: BSD-3-Clause
 */

#include "group_norm_nhwc_bwd_one_pass_kernel.cuh"
#include "group_norm_nhwc_fwd_one_pass_kernel.cuh"
#include "macros.h"

GN_FWD_BWD_ONE_PASS_DEFINITION(/* CHANNELS_PER_GROUP */ 14, /* THREADS_PER_BLOCK */ 224)


// ===== COMPILED SASS (sm_90) =====

	.target	sm_90

	.elftype	@"ET_EXEC"


//--------------------- .note.nv.tkinfo           --------------------------
	.section	.note.nv.tkinfo,"",@"SHT_NOTE"
	.sectionflags	@"SHF_NOTE_NV_TKINFO"
	.tkinfo
        /*0018*/ 	.word	0x00000002
        /*0030*/ 	.string	""
        /*0030*/ 	.string	"ptxas"
        /*0030*/ 	.string	"Cuda compilation tools, release 13.0, V13.0.88"
        /*0030*/ 	.string	"Build cuda_13.0.r13.0/compiler.36424714_0"
        /*0030*/ 	.string	"-arch sm_90 -m 64 "



//--------------------- .note.nv.cuinfo           --------------------------
	.section	.note.nv.cuinfo,"",@"SHT_NOTE"
	.sectionflags	@"SHF_NOTE_NV_CUINFO"
        /*0018*/ 	.short	0x0002
        /*001a*/ 	.short	0x005a
        /*001c*/ 	.short	0x0082
	.zero		2


//--------------------- .nv.info                  --------------------------
	.section	.nv.info,"",@"SHT_CUDA_INFO"
	.align	4


	//----- nvinfo : EIATTR_REGCOUNT
	.align		4
        /*0000*/ 	.byte	0x04, 0x2f
        /*0002*/ 	.short	(.L_41 - .L_40)
	.align		4
.L_40:
        /*0004*/ 	.word	index@(_Z35group_norm_nhwc_fwd_one_pass_kernelI11Fp32IOFp16WLi512ELi14ELi224EEv26Group_norm_nhwc_fwd_params)
        /*0008*/ 	.word	0x00000048


	//----- nvinfo : EIATTR_FRAME_SIZE
	.align		4
.L_41:
        /*000c*/ 	.byte	0x04, 0x11
        /*000e*/ 	.short	(.L_43 - .L_42)
	.align		4
.L_42:
        /*0010*/ 	.word	index@(_Z35group_norm_nhwc_fwd_one_pass_kernelI11Fp32IOFp16WLi512ELi14ELi224EEv26Group_norm_nhwc_fwd_params)
        /*0014*/ 	.word	0x00000000


	//----- nvinfo : EIATTR_REGCOUNT
	.align		4
.L_43:
        /*0018*/ 	.byte	0x04, 0x2f
        /*001a*/ 	.short	(.L_45 - .L_44)
	.align		4
.L_44:
        /*001c*/ 	.word	index@(_Z35group_norm_nhwc_fwd_one_pass_kernelI11Fp32IOFp16WLi256ELi14ELi224EEv26Group_norm_nhwc_fwd_params)
        /*0020*/ 	.word	0x00000033


	//----- nvinfo : EIATTR_FRAME_SIZE
	.align		4
.L_45:
        /*0024*/ 	.byte	0x04, 0x11
        /*0026*/ 	.short	(.L_47 - .L_46)
	.align		4
.L_46:
        /*0028*/ 	.word	index@(_Z35group_norm_nhwc_fwd_one_pass_kernelI11Fp32IOFp16WLi256ELi14ELi224EEv26Group_norm_nhwc_fwd_params)
        /*002c*/ 	.word	0x00000000


	//----- nvinfo : EIATTR_REGCOUNT
	.align		4
.L_47:
        /*0030*/ 	.byte	0x04, 0x2f
        /*0032*/ 	.short	(.L_49 - .L_48)
	.align		4
.L_48:
        /*0034*/ 	.word	index@(_Z35group_norm_nhwc_fwd_one_pass_kernelI11Fp32IOFp16WLi128ELi14ELi224EEv26Group_norm_nhwc_fwd_params)
        /*0038*/ 	.word	0x00000028


	//----- nvinfo : EIATTR_FRAME_SIZE
	.align		4
.L_49:
        /*003c*/ 	.byte	0x04, 0x11
        /*003e*/ 	.short	(.L_51 - .L_50)
	.align		4
.L_50:
        /*0040*/ 	.word	index@(_Z35group_norm_nhwc_fwd_one_pass_kernelI11Fp32IOFp16WLi128ELi14ELi224EEv26Group_norm_nhwc_fwd_params)
        /*0044*/ 	.word	0x00000000


	//----- nvinfo : EIATTR_REGCOUNT
	.align		4
.L_51:
        /*0048*/ 	.byte	0x04, 0x2f
        /*004a*/ 	.short	(.L_53 - .L_52)
	.align		4
.L_52:
        /*004c*/ 	.word	index@(_Z35group_norm_nhwc_fwd_one_pass_kernelI11Fp32IOFp16WLi64ELi14ELi224EEv26Group_norm_nhwc_fwd_params)
        /*0050*/ 	.word	0x00000020


	//----- nvinfo : EIATTR_FRAME_SIZE
	.align		4
.L_53:
        /*0054*/ 	.byte	0x04, 0x11
        /*0056*/ 	.short	(.L_55 - .L_54)
	.align		4
.L_54:
        /*0058*/ 	.word	index@(_Z35group_norm_nhwc_fwd_one_pass_kernelI11Fp32IOFp16WLi64ELi14ELi224EEv26Group_norm_nhwc_fwd_params)
        /*005c*/ 	.word	0x00000000


	//----- nvinfo : EIATTR_REGCOUNT
	.align		4
.L_55:
        /*0060*/ 	.byte	0x04, 0x2f
        /*0062*/ 	.short	(.L_57 - .L_56)
	.align		4
.L_56:
        /*0064*/ 	.word	index@(_Z35group_norm_nhwc_fwd_one_pass_kernelI11Fp32IOBf16WLi512ELi14ELi224EEv26Group_norm_nhwc_fwd_params)
        /*0068*/ 	.word	0x00000048


	//----- nvinfo : EIATTR_FRAME_SIZE
	.align		4
.L_57:
        /*006c*/ 	.byte	0x04, 0x11
        /*006e*/ 	.short	(.L_59 - .L_58)
	.align		4
.L_58:
        /*0070*/ 	.word	index@(_Z35group_norm_nhwc_fwd_one_pass_kernelI11Fp32IOBf16WLi512ELi14ELi224EEv26Group_norm_nhwc_fwd_params)
        /*0074*/ 	.word	0x00000000


	//----- nvinfo : EIATTR_REGCOUNT
	.align		4
.L_59:
        /*0078*/ 	.byte	0x04, 0x2f
        /*007a*/ 	.short	(.L_61 - .L_60)
	.align		4
.L_60:
        /*007c*/ 	.word	index@(_Z35group_norm_nhwc_fwd_one_pass_kernelI11Fp32IOBf16WLi256ELi14ELi224EEv26Group_norm_nhwc_fwd_params)
        /*0080*/ 	.word	0x00000033


	//----- nvinfo : EIATTR_FRAME_SIZE
	.align		4
.L_61:
        /*0084*/ 	.byte	0x04, 0x11
        /*0086*/ 	.short	(.L_63 - .L_62)
	.align		4
.L_62:
        /*0088*/ 	.word	index@(_Z35group_norm_nhwc_fwd_one_pass_kernelI11Fp32IOBf16WLi256ELi14ELi224EEv26Group_norm_nhwc_fwd_params)
        /*008c*/ 	.word	0x00000000


	//----- nvinfo : EIATTR_REGCOUNT
	.align		4
.L_63:
        /*0090*/ 	.byte	0x04, 0x2f
        /*0092*/ 	.short	(.L_65 - .L_64)
	.align		4
.L_64:
        /*0094*/ 	.word	index@(_Z35group_norm_nhwc_fwd_one_pass_kernelI11Fp32IOBf16WLi128ELi14ELi224EEv26Group_norm_nhwc_fwd_params)
        /*0098*/ 	.word	0x00000028


	//----- nvinfo : EIATTR_FRAME_SIZE
	.align		4
.L_65:
        /*009c*/ 	.byte	0x04, 0x11
        /*009e*/ 	.short	(.L_67 - .L_66)
	.align		4
.L_66:
        /*00a0*/ 	.word	index@(_Z35group_norm_nhwc_fwd_one_pass_kernelI11Fp32IOBf16WLi128ELi14ELi224EEv26Group_norm_nhwc_fwd_params)
        /*00a4*/ 	.word	0x00000000


	//----- nvinfo : EIATTR_REGCOUNT
	.align		4
.L_67:
        /*00a8*/ 	.byte	0x04, 0x2f
        /*00aa*/ 	.short	(.L_69 - .L_68)
	.align		4
.L_68:
        /*00ac*/ 	.word	index@(_Z35group_norm_nhwc_fwd_one_pass_kernelI11Fp32IOBf16WLi64ELi14ELi224EEv26Group_norm_nhwc_fwd_params)
        /*00b0*/ 	.word	0x00000020


	//----- nvinfo : EIATTR_FRAME_SIZE
	.align		4
.L_69:
        /*00b4*/ 	.byte	0x04, 0x11
        /*00b6*/ 	.short	(.L_71 - .L_70)
	.align		4
.L_70:
        /*00b8*/ 	.word	index@(_Z35group_norm_nhwc_fwd_one_pass_kernelI11Fp32IOBf16WLi64ELi14ELi224EEv26Group_norm_nhwc_fwd_params)
        /*00bc*/ 	.word	0x00000000


	//----- nvinfo : EIATTR_REGCOUNT
	.align		4
.L_71:
        /*00c0*/ 	.byte	0x04, 0x2f
        /*00c2*/ 	.short	(.L_73 - .L_72)
	.align		4
.L_72:
        /*00c4*/ 	.word	index@(_Z35group_norm_nhwc_fwd_one_pass_kernelI11Fp32IOFp32WLi512ELi14ELi224EEv26Group_norm_nhwc_fwd_params)
        /*00c8*/ 	.word	0x00000048


	//----- nvinfo : EIATTR_FRAME_SIZE
	.align		4
.L_73:
        /*00cc*/ 	.byte	0x04, 0x11
        /*00ce*/ 	.short	(.L_75 - .L_74)
	.align		4
.L_74:
        /*00d0*/ 	.word	index@(_Z35group_norm_nhwc_fwd_one_pass_kernelI11Fp32IOFp32WLi512ELi14ELi224EEv26Group_norm_nhwc_fwd_params)
        /*00d4*/ 	.word	0x00000000


	//----- nvinfo : EIATTR_REGCOUNT
	.align		4
.L_75:
        /*00d8*/ 	.byte	0x04, 0x2f
        /*00da*/ 	.short	(.L_77 - .L_76)
	.align		4
.L_76:
        /*00dc*/ 	.word	index@(_Z35group_norm_nhwc_fwd_one_pass_kernelI11Fp32IOFp32WLi256ELi14ELi224EEv26Group_norm_nhwc_fwd_params)
        /*00e0*/ 	.word	0x00000032


	//----- nvinfo : EIATTR_FRAME_SIZE
	.align		4
.L_77:
        /*00e4*/ 	.byte	0x04, 0x11
        /*00e6*/ 	.short	(.L_79 - .L_78)
	.align		4
.L_78:
        /*00e8*/ 	.word	index@(_Z35group_norm_nhwc_fwd_one_pass_kernelI11Fp32IOFp32WLi256ELi14ELi224EEv26Group_norm_nhwc_fwd_params)
        /*00ec*/ 	.word	0x00000000


	//----- nvinfo : EIATTR_REGCOUNT
	.align		4
.L_79:
        /*00f0*/ 	.byte	0x04, 0x2f
        /*00f2*/ 	.short	(.L_81 - .L_80)
	.align		4
.L_80:
        /*00f4*/ 	.word	index@(_Z35group_norm_nhwc_fwd_one_pass_kernelI11Fp32IOFp32WLi128ELi14ELi224EEv26Group_norm_nhwc_fwd_params)
        /*00f8*/ 	.word	0x00000028


	//----- nvinfo : EIATTR_FRAME_SIZE
	.align		4
.L_81:
        /*00fc*/ 	.byte	0x04, 0x11
        /*00fe*/ 	.short	(.L_83 - .L_82)
	.align		4
.L_82:
        /*0100*/ 	.word	index@(_Z35group_norm_nhwc_fwd_one_pass_kernelI11Fp32IOFp32WLi128ELi14ELi224EEv26Group_norm_nhwc_fwd_params)
        /*0104*/ 	.word	0x00000000


	//----- nvinfo : EIATTR_REGCOUNT
	.align		4
.L_83:
        /*0108*/ 	.byte	0x04, 0x2f
        /*010a*/ 	.short	(.L_85 - .L_84)
	.align		4
.L_84:
        /*010c*/ 	.word	index@(_Z35group_norm_nhwc_fwd_one_pass_kernelI11Fp32IOFp32WLi64ELi14ELi224EEv26Group_norm_nhwc_fwd_params)
        /*0110*/ 	.word	0x00000020


	//----- nvinfo : EIATTR_FRAME_SIZE
	.align		4
.L_85:
        /*0114*/ 	.byte	0x04, 0x11
        /*0116*/ 	.short	(.L_87 - .L_86)
	.align		4
.L_86:
        /*0118*/ 	.word	index@(_Z35group_norm_nhwc_fwd_one_pass_kernelI11Fp32IOFp32WLi64ELi14ELi224EEv26Group_norm_nhwc_fwd_params)
        /*011c*/ 	.word	0x00000000


	//----- nvinfo : EIATTR_REGCOUNT
	.align		4
.L_87:
        /*0120*/ 	.byte	0x04, 0x2f
        /*0122*/ 	.short	(.L_89 - .L_88)
	.align		4
.L_88:
        /*0124*/ 	.word	index@(_Z35group_norm_nhwc_fwd_one_pass_kernelI11Fp16IOFp16WLi512ELi14ELi224EEv26Group_norm_nhwc_fwd_params)
        /*0128*/ 	.word	0x00000042


	//----- nvinfo : EIATTR_FRAME_SIZE
	.align		4
.L_89:
        /*012c*/ 	.byte	0x04, 0x11
        /*012e*/ 	.short	(.L_91 - .L_90)
	.align		4
.L_90:
        /*0130*/ 	.word	index@(_Z35group_norm_nhwc_fwd_one_pass_kernelI11Fp16IOFp16WLi512ELi14ELi224EEv26Group_norm_nhwc_fwd_params)
        /*0134*/ 	.word	0x00000000


	//----- nvinfo : EIATTR_REGCOUNT
	.align		4
.L_91:
        /*0138*/ 	.byte	0x04, 0x2f
        /*013a*/ 	.short	(.L_93 - .L_92)
	.align		4
.L_92:
        /*013c*/ 	.word	index@(_Z35group_norm_nhwc_fwd_one_pass_kernelI11Fp16IOFp16WLi256ELi14ELi224EEv26Group_norm_nhwc_fwd_params)
        /*0140*/ 	.word	0x00000032


	//----- nvinfo : EIATTR_FRAME_SIZE
	.align		4
.L_93:
        /*0144*/ 	.byte	0x04, 0x11
        /*0146*/ 	.short	(.L_95 - .L_94)
	.align		4
.L_94:
        /*0148*/ 	.word	index@(_Z35group_norm_nhwc_fwd_one_pass_kernelI11Fp16IOFp16WLi256ELi14ELi224EEv26Group_norm_nhwc_fwd_params)
        /*014c*/ 	.word	0x00000000


	//----- nvinfo : EIATTR_REGCOUNT
	.align		4
.L_95:
        /*0150*/ 	.byte	0x04, 0x2f
        /*0152*/ 	.short	(.L_97 - .L_96)
	.align		4
.L_96:
        /*0154*/ 	.word	index@(_Z35group_norm_nhwc_fwd_one_pass_kernelI11Fp16IOFp16WLi128ELi14ELi224EEv26Group_norm_nhwc_fwd_params)
        /*0158*/ 	.word	0x00000020


	//----- nvinfo : EIATTR_FRAME_SIZE
	.align		4
.L_97:
        /*015c*/ 	.byte	0x04, 0x11
        /*015e*/ 	.short	(.L_99 - .L_98)
	.align		4
.L_98:
        /*0160*/ 	.word	index@(_Z35group_norm_nhwc_fwd_one_pass_kernelI11Fp16IOFp16WLi128ELi14ELi224EEv26Group_norm_nhwc_fwd_params)
        /*0164*/ 	.word	0x00000000


	//----- nvinfo : EIATTR_REGCOUNT
	.align		4
.L_99:
        /*0168*/ 	.byte	0x04, 0x2f
        /*016a*/ 	.short	(.L_101 - .L_100)
	.align		4
.L_100:
        /*016c*/ 	.word	index@(_Z35group_norm_nhwc_fwd_one_pass_kernelI11Fp16IOFp16WLi64ELi14ELi224EEv26Group_norm_nhwc_fwd_params)
        /*0170*/ 	.word	0x00000020


	//----- nvinfo : EIATTR_FRAME_SIZE
	.align		4
.L_101:
        /*0174*/ 	.byte	0x04, 0x11
        /*0176*/ 	.short	(.L_103 - .L_102)
	.align		4
.L_102:
        /*0178*/ 	.word	index@(_Z35group_norm_nhwc_fwd_one_pass_kernelI11Fp16IOFp16WLi64ELi14ELi224EEv26Group_norm_nhwc_fwd_params)
        /*017c*/ 	.word	0x00000000


	//----- nvinfo : EIATTR_REGCOUNT
	.align		4
.L_103:
        /*0180*/ 	.byte	0x04, 0x2f
        /*0182*/ 	.short	(.L_105 - .L_104)
	.align		4
.L_104:
        /*0184*/ 	.word	index@(_Z35group_norm_nhwc_fwd_one_pass_kernelI11Fp16IOBf16WLi512ELi14ELi224EEv26Group_norm_nhwc_fwd_params)
        /*0188*/ 	.word	0x00000042


	//----- nvinfo : EIATTR_FRAME_SIZE
	.align		4
.L_105:
        /*018c*/ 	.byte	0x04, 0x11
        /*018e*/ 	.short	(.L_107 - .L_106)
	.align		4
.L_106:
        /*0190*/ 	.word	index@(_Z35group_norm_nhwc_fwd_one_pass_kernelI11Fp16IOBf16WLi512ELi14ELi224EEv26Group_norm_nhwc_fwd_params)
        /*0194*/ 	.word	0x00000000


	//----- nvinfo : EIATTR_REGCOUNT
	.align		4
.L_107:
        /*0198*/ 	.byte	0x04, 0x2f
        /*019a*/ 	.short	(.L_109 - .L_108)
	.align		4
.L_108:
        /*019c*/ 	.word	index@(_Z35group_norm_nhwc_fwd_one_pass_kernelI11Fp16IOBf16WLi256ELi14ELi224EEv26Group_norm_nhwc_fwd_params)
        /*01a0*/ 	.word	0x00000032


	//----- nvinfo : EIATTR_FRAME_SIZE
	.align		4
.L_109:
        /*01a4*/ 	.byte	0x04, 0x11
        /*01a6*/ 	.short	(.L_111 - .L_110)
	.align		4
.L_110:
        /*01a8*/ 	.word	index@(_Z35group_norm_nhwc_fwd_one_pass_kernelI11Fp16IOBf16WLi256ELi14ELi224EEv26Group_norm_nhwc_fwd_params)
        /*01ac*/ 	.word	0x00000000


	//----- nvinfo : EIATTR_REGCOUNT
	.align		4
.L_111:
        /*01b0*/ 	.byte	0x04, 0x2f
        /*01b2*/ 	.short	(.L_113 - .L_112)
	.align		4
.L_112:
        /*01b4*/ 	.word	index@(_Z35group_norm_nhwc_fwd_one_pass_kernelI11Fp16IOBf16WLi128ELi14ELi224EEv26Group_norm_nhwc_fwd_params)
        /*01b8*/ 	.word	0x00000020


	//----- nvinfo : EIATTR_FRAME_SIZE
	.align		4
.L_113:
        /*01bc*/ 	.byte	0x04, 0x11
        /*01be*/ 	.short	(.L_115 - .L_114)
	.align		4
.L_114:
        /*01c0*/ 	.word	index@(_Z35group_norm_nhwc_fwd_one_pass_kernelI11Fp16IOBf16WLi128ELi14ELi224EEv26Group_norm_nhwc_fwd_params)
        /*01c4*/ 	.word	0x00000000


	//----- nvinfo : EIATTR_REGCOUNT
	.align		4
.L_115:
        /*01c8*/ 	.byte	0x04, 0x2f
        /*01ca*/ 	.short	(.L_117 - .L_116)
	.align		4
.L_116:
        /*01cc*/ 	.word	index@(_Z35group_norm_nhwc_fwd_one_pass_kernelI11Fp16IOBf16WLi64ELi14ELi224EEv26Group_norm_nhwc_fwd_params)
        /*01d0*/ 	.word	0x00000020


	//----- nvinfo : EIATTR_FRAME_SIZE
	.align		4
.L_117:
        /*01d4*/ 	.byte	0x04, 0x11
        /*01d6*/ 	.short	(.L_119 - .L_118)
	.align		4
.L_118:
        /*01d8*/ 	.word	index@(_Z35group_norm_nhwc_fwd_one_pass_kernelI11Fp16IOBf16WLi64ELi14ELi224EEv26Group_norm_nhwc_fwd_params)
        /*01dc*/ 	.word	0x00000000


	//----- nvinfo : EIATTR_REGCOUNT
	.align		4
.L_119:
        /*01e0*/ 	.byte	0x04, 0x2f
        /*01e2*/ 	.short	(.L_121 - .L_120)
	.align		4
.L_120:
        /*01e4*/ 	.word	index@(_Z35group_norm_nhwc_fwd_one_pass_kernelI11Fp16IOFp32WLi512ELi14ELi224EEv26Group_norm_nhwc_fwd_params)
        /*01e8*/ 	.word	0x00000042


	//----- nvinfo : EIATTR_FRAME_SIZE
	.align		4
.L_121:
        /*01ec*/ 	.byte	0x04, 0x11
        /*01ee*/ 	.short	(.L_123 - .L_122)
	.align		4
.L_122:
        /*01f0*/ 	.word	index@(_Z35group_norm_nhwc_fwd_one_pass_kernelI11Fp16IOFp32WLi512ELi14ELi224EEv26Group_norm_nhwc_fwd_params)
        /*01f4*/ 	.word	0x00000000


	//----- nvinfo : EIATTR_REGCOUNT
	.align		4
.L_123:
        /*01f8*/ 	.byte	0x04, 0x2f
        /*01fa*/ 	.short	(.L_125 - .L_124)
	.align		4
.L_124:
        /*01fc*/ 	.word	index@(_Z35group_norm_nhwc_fwd_one_pass_kernelI11Fp16IOFp32WLi256ELi14ELi224EEv26Group_norm_nhwc_fwd_params)
        /*0200*/ 	.word	0x00000032


	//----- nvinfo : EIATTR_FRAME_SIZE
	.align		4
.L_125:
        /*0204*/ 	.byte	0x04, 0x11
        /*0206*/ 	.short	(.L_127 - .L_126)
	.align		4
.L_126:
        /*0208*/ 	.word	index@(_Z35group_norm_nhwc_fwd_one_pass_kernelI11Fp16IOFp32WLi256ELi14ELi224EEv26Group_norm_nhwc_fwd_params)
        /*020c*/ 	.word	0x00000000


	//----- nvinfo : EIATTR_REGCOUNT
	.align		4
.L_127:
        /*0210*/ 	.byte	0x04, 0x2f
        /*0212*/ 	.short	(.L_129 - .L_128)
	.align		4
.L_128:
        /*0214*/ 	.word	index@(_Z35group_norm_nhwc_fwd_one_pass_kernelI11Fp16IOFp32WLi128ELi14ELi224EEv26Group_norm_nhwc_fwd_params)
        /*0218*/ 	.word	0x00000020


	//----- nvinfo : EIATTR_FRAME_SIZE
	.align		4
.L_129:
        /*021c*/ 	.byte	0x04, 0x11
        /*021e*/ 	.short	(.L_131 - .L_130)
	.align		4
.L_130:
        /*0220*/ 	.word	index@(_Z35group_norm_nhwc_fwd_one_pass_kernelI11Fp16IOFp32WLi128ELi14ELi224EEv26Group_norm_nhwc_fwd_params)
        /*0224*/ 	.word	0x00000000


	//----- nvinfo : EIATTR_REGCOUNT
	.align		4
.L_131:
        /*0228*/ 	.byte	0x04, 0x2f
        /*022a*/ 	.short	(.L_133 - .L_132)
	.align		4
.L_132:
        /*022c*/ 	.word	index@(_Z35group_norm_nhwc_fwd_one_pass_kernelI11Fp16IOFp32WLi64ELi14ELi224EEv26Group_norm_nhwc_fwd_params)
        /*0230*/ 	.word	0x00000020


	//----- nvinfo : EIATTR_FRAME_SIZE
	.align		4
.L_133:
        /*0234*/ 	.byte	0x04, 0x11
        /*0236*/ 	.short	(.L_135 - .L_134)
	.align		4
.L_134:
        /*0238*/ 	.word	index@(_Z35group_norm_nhwc_fwd_one_pass_kernelI11Fp16IOFp32WLi64ELi14ELi224EEv26Group_norm_nhwc_fwd_params)
        /*023c*/ 	.word	0x00000000


	//----- nvinfo : EIATTR_REGCOUNT
	.align		4
.L_135:
        /*0240*/ 	.byte	0x04, 0x2f
        /*0242*/ 	.short	(.L_137 - .L_136)
	.align		4
.L_136:
        /*0244*/ 	.word	index@(_Z35group_norm_nhwc_fwd_one_pass_kernelI11Bf16IOFp16WLi512ELi14ELi224EEv26Group_norm_nhwc_fwd_params)
        /*0248*/ 	.word	0x00000046


	//----- nvinfo : EIATTR_FRAME_SIZE
	.align		4
.L_137:
        /*024c*/ 	.byte	0x04, 0x11
        /*024e*/ 	.short	(.L_139 - .L_138)
	.align		4
.L_138:
        /*0250*/ 	.word	index@(_Z35group_norm_nhwc_fwd_one_pass_kernelI11Bf16IOFp16WLi512ELi14ELi224EEv26Group_norm_nhwc_fwd_params)
        /*0254*/ 	.word	0x00000000


	//----- nvinfo : EIATTR_REGCOUNT
	.align		4
.L_139:
        /*0258*/ 	.byte	0x04, 0x2f
        /*025a*/ 	.short	(.L_141 - .L_140)
	.align		4
.L_140:
        /*025c*/ 	.word	index@(_Z35group_norm_nhwc_fwd_one_pass_kernelI11Bf16IOFp16WLi256ELi14ELi224EEv26Group_norm_nhwc_fwd_params)
        /*0260*/ 	.word	0x00000034


	//----- nvinfo : EIATTR_FRAME_SIZE
	.align		4
.L_141:
        /*0264*/ 	.byte	0x04, 0x11
        /*0266*/ 	.short	(.L_143 - .L_142)
	.align		4
.L_142:
        /*0268*/ 	.word	index@(_Z35group_norm_nhwc_fwd_one_pass_kernelI11Bf16IOFp16WLi256ELi14ELi224EEv26Group_norm_nhwc_fwd_params)
        /*026c*/ 	.word	0x00000000


	//----- nvinfo : EIATTR_REGCOUNT
	.align		4
.L_143:
        /*0270*/ 	.byte	0x04, 0x2f
        /*0272*/ 	.short	(.L_145 - .L_144)
	.align		4
.L_144:
        /*0274*/ 	.word	index@(_Z35group_norm_nhwc_fwd_one_pass_kernelI11Bf16IOFp16WLi128ELi14ELi224EEv26Group_norm_nhwc_fwd_params)
        /*0278*/ 	.word	0x00000020


	//----- nvinfo : EIATTR_FRAME_SIZE
	.align		4
.L_145:
        /*027c*/ 	.byte	0x04, 0x11
        /*027e*/ 	.short	(.L_147 - .L_146)
	.align		4
.L_146:
        /*0280*/ 	.word	index@(_Z35group_norm_nhwc_fwd_one_pass_kernelI11Bf16IOFp16WLi128ELi14ELi224EEv26Group_norm_nhwc_fwd_params)
        /*0284*/ 	.word	0x00000000


	//----- nvinfo : EIATTR_REGCOUNT
	.align		4
.L_147:
        /*0288*/ 	.byte	0x04, 0x2f
        /*028a*/ 	.short	(.L_149 - .L_148)
	.align		4
.L_148:
        /*028c*/ 	.word	index@(_Z35group_norm_nhwc_fwd_one_pass_kernelI11Bf16IOFp16WLi64ELi14ELi224EEv26Group_norm_nhwc_fwd_params)
        /*0290*/ 	.word	0x00000020


	//----- nvinfo : EIATTR_FRAME_SIZE
	.align		4
.L_149:
        /*0294*/ 	.byte	0x04, 0x11
        /*0296*/ 	.short	(.L_151 - .L_150)
	.align		4
.L_150:
        /*0298*/ 	.word	index@(_Z35group_norm_nhwc_fwd_one_pass_kernelI11Bf16IOFp16WLi64ELi14ELi224EEv26Group_norm_nhwc_fwd_params)
        /*029c*/ 	.word	0x00000000


	//----- nvinfo : EIATTR_REGCOUNT
	.align		4
.L_151:
        /*02a0*/ 	.byte	0x04, 0x2f
        /*02a2*/ 	.short	(.L_153 - .L_152)
	.align		4
.L_152:
        /*02a4*/ 	.word	index@(_Z35group_norm_nhwc_fwd_one_pass_kernelI11Bf16IOBf16WLi512ELi14ELi224EEv26Group_norm_nhwc_fwd_params)
        /*02a8*/ 	.word	0x00000046


	//----- nvinfo : EIATTR_FRAME_SIZE
	.align		4
.L_153:
        /*02ac*/ 	.byte	0x04, 0x11
        /*02ae*/ 	.short	(.L_155 - .L_154)
	.align		4
.L_154:
        /*02b0*/ 	.word	index@(_Z35group_norm_nhwc_fwd_one_pass_kernelI11Bf16IOBf16WLi512ELi14ELi224EEv26Group_norm_nhwc_fwd_params)
        /*02b4*/ 	.word	0x00000000


	//----- nvinfo : EIATTR_REGCOUNT
	.align		4
.L_155:
        /*02b8*/ 	.byte	0x04, 0x2f
        /*02ba*/ 	.short	(.L_157 - .L_156)
	.align		4
.L_156:
        /*02bc*/ 	.word	index@(_Z35group_norm_nhwc_fwd_one_pass_kernelI11Bf16IOBf16WLi256ELi14ELi224EEv26Group_norm_nhwc_fwd_params)
        /*02c0*/ 	.word	0x00000034


	//----- nvinfo : EIATTR_FRAME_SIZE
	.align		4
.L_157:
        /*02c4*/ 	.byte	0x04, 0x11
        /*02c6*/ 	.short	(.L_159 - .L_158)
	.align		4
.L_158:
        /*02c8*/ 	.word	index@(_Z35group_norm_nhwc_fwd_one_pass_kernelI11Bf16IOBf16WLi256ELi14ELi224EEv26Group_norm_nhwc_fwd_params)
        /*02cc*/ 	.word	0x00000000


	//----- nvinfo : EIATTR_REGCOUNT
	.align		4
.L_159:
        /*02d0*/ 	.byte	0x04, 0x2f
        /*02d2*/ 	.short	(.L_161 - .L_160)
	.align		4
.L_160:
        /*02d4*/ 	.word	index@(_Z35group_norm_nhwc_fwd_one_pass_kernelI11Bf16IOBf16WLi128ELi14ELi224EEv26Group_norm_nhwc_fwd_params)
        /*02d8*/ 	.word	0x00000020


	//----- nvinfo : EIATTR_FRAME_SIZE
	.align		4
.L_161:
        /*02dc*/ 	.byte	0x04, 0x11
        /*02de*/ 	.short	(.L_163 - .L_162)
	.align		4
.L_162:
        /*02e0*/ 	.word	index@(_Z35group_norm_nhwc_fwd_one_pass_kernelI11Bf16IOBf16WLi128ELi14ELi224EEv26Group_norm_nhwc_fwd_params)
        /*02e4*/ 	.word	0x00000000


	//----- nvinfo : EIATTR_REGCOUNT
	.align		4
.L_163:
        /*02e8*/ 	.byte	0x04, 0x2f
        /*02ea*/ 	.short	(.L_165 - .L_164)
	.align		4
.L_164:
        /*02ec*/ 	.word	index@(_Z35group_norm_nhwc_fwd_one_pass_kernelI11Bf16IOBf16WLi64ELi14ELi224EEv26Group_norm_nhwc_fwd_params)
        /*02f0*/ 	.word	0x00000020


	//----- nvinfo : EIATTR_FRAME_SIZE
	.align		4
.L_165:
        /*02f4*/ 	.byte	0x04, 0x11
        /*02f6*/ 	.short	(.L_167 - .L_166)
	.align		4
.L_166:
        /*02f8*/ 	.word	index@(_Z35group_norm_nhwc_fwd_one_pass_kernelI11Bf16IOBf16WLi64ELi14ELi224EEv26Group_norm_nhwc_fwd_params)
        /*02fc*/ 	.word	0x00000000


	//----- nvinfo : EIATTR_REGCOUNT
	.align		4
.L_167:
        /*0300*/ 	.byte	0x04, 0x2f
        /*0302*/ 	.short	(.L_169 - .L_168)
	.align		4
.L_168:
        /*0304*/ 	.word	index@(_Z35group_norm_nhwc_fwd_one_pass_kernelI11Bf16IOFp32WLi512ELi14ELi224EEv26Group_norm_nhwc_fwd_params)
        /*0308*/ 	.word	0x00000046


	//----- nvinfo : EIATTR_FRAME_SIZE
	.align		4
.L_169:
        /*030c*/ 	.byte	0x04, 0x11
        /*030e*/ 	.short	(.L_171 - .L_170)
	.align		4
.L_170:
        /*0310*/ 	.word	index@(_Z35group_norm_nhwc_fwd_one_pass_kernelI11Bf16IOFp32WLi512ELi14ELi224EEv26Group_norm_nhwc_fwd_params)
        /*0314*/ 	.word	0x00000000


	//----- nvinfo : EIATTR_REGCOUNT
	.align		4
.L_171:
        /*0318*/ 	.byte	0x04, 0x2f
        /*031a*/ 	.short	(.L_173 - .L_172)
	.align		4
.L_172:
        /*031c*/ 	.word	index@(_Z35group_norm_nhwc_fwd_one_pass_kernelI11Bf16IOFp32WLi256ELi14ELi224EEv26Group_norm_nhwc_fwd_params)
        /*0320*/ 	.word	0x00000032


	//----- nvinfo : EIATTR_FRAME_SIZE
	.align		4
.L_173:
        /*0324*/ 	.byte	0x04, 0x11
        /*0326*/ 	.short	(.L_175 - .L_174)
	.align		4
.L_174:
        /*0328*/ 	.word	index@(_Z35group_norm_nhwc_fwd_one_pass_kernelI11Bf16IOFp32WLi256ELi14ELi224EEv26Group_norm_nhwc_fwd_params)
        /*032c*/ 	.word	0x00000000


	//----- nvinfo : EIATTR_REGCOUNT
	.align		4
.L_175:
        /*0330*/ 	.byte	0x04, 0x2f
        /*0332*/ 	.short	(.L_177 - .L_176)
	.align		4
.L_176:
        /*0334*/ 	.word	index@(_Z35group_norm_nhwc_fwd_one_pass_kernelI11Bf16IOFp32WLi128ELi14ELi224EEv26Group_norm_nhwc_fwd_params)
        /*0338*/ 	.word	0x00000020


	//----- nvinfo : EIATTR_FRAME_SIZE
	.align		4
.L_177:
        /*033c*/ 	.byte	0x04, 0x11
        /*033e*/ 	.short	(.L_179 - .L_178)
	.align		4
.L_178:
        /*0340*/ 	.word	index@(_Z35group_norm_nhwc_fwd_one_pass_kernelI11Bf16IOFp32WLi128ELi14ELi224EEv26Group_norm_nhwc_fwd_params)
        /*0344*/ 	.word	0x00000000


	//----- nvinfo : EIATTR_REGCOUNT
	.align		4
.L_179:
        /*0348*/ 	.byte	0x04, 0x2f
        /*034a*/ 	.short	(.L_181 - .L_180)
	.align		4
.L_180:
        /*034c*/ 	.word	index@(_Z35group_norm_nhwc_fwd_one_pass_kernelI11Bf16IOFp32WLi64ELi14ELi224EEv26Group_norm_nhwc_fwd_params)
        /*0350*/ 	.word	0x00000020


	//----- nvinfo : EIATTR_FRAME_SIZE
	.align		4
.L_181:
        /*0354*/ 	.byte	0x04, 0x11
        /*0356*/ 	.short	(.L_183 - .L_182)
	.align		4
.L_182:
        /*0358*/ 	.word	index@(_Z35group_norm_nhwc_fwd_one_pass_kernelI11Bf16IOFp32WLi64ELi14ELi224EEv26Group_norm_nhwc_fwd_params)
        /*035c*/ 	.word	0x00000000


	//----- nvinfo : EIATTR_REGCOUNT
	.align		4
.L_183:
        /*0360*/ 	.byte	0x04, 0x2f
        /*0362*/ 	.short	(.L_185 - .L_184)
	.align		4
.L_184:
        /*0364*/ 	.word	index@(_Z35group_norm_nhwc_bwd_one_pass_kernelI11Fp32IOFp16WLi512ELi14ELi224EEv26Group_norm_nhwc_bwd_params)
        /*0368*/ 	.word	0x00000080


	//----- nvinfo : EIATTR_FRAME_SIZE
	.align		4
.L_185:
        /*036c*/ 	.byte	0x04, 0x11
        /*036e*/ 	.short	(.L_187 - .L_186)
	.align		4
.L_186:
        /*0370*/ 	.word	index@(_Z35group_norm_nhwc_bwd_one_pass_kernelI11Fp32IOFp16WLi512ELi14ELi224EEv26Group_norm_nhwc_bwd_params)
        /*0374*/ 	.word	0x00000000


	//----- nvinfo : EIATTR_REGCOUNT
	.align		4
.L_187:
        /*0378*/ 	.byte	0x04, 0x2f
        /*037a*/ 	.short	(.L_189 - .L_188)
	.align		4
.L_188:
        /*037c*/ 	.word	index@(_Z35group_norm_nhwc_bwd_one_pass_kernelI11Fp32IOFp16WLi256ELi14ELi224EEv26Group_norm_nhwc_bwd_params)
        /*0380*/ 	.word	0x00000048


	//----- nvinfo : EIATTR_FRAME_SIZE
	.align		4
.L_189:
        /*0384*/ 	.byte	0x04, 0x11
        /*0386*/ 	.short	(.L_191 - .L_190)
	.align		4
.L_190:
        /*0388*/ 	.word	index@(_Z35group_norm_nhwc_bwd_one_pass_kernelI11Fp32IOFp16WLi256ELi14ELi224EEv26Group_norm_nhwc_bwd_params)
        /*038c*/ 	.word	0x00000000


	//----- nvinfo : EIATTR_REGCOUNT
	.align		4
.L_191:
        /*0390*/ 	.byte	0x04, 0x2f
        /*0392*/ 	.short	(.L_193 - .L_192)
	.align		4
.L_192:
        /*0394*/ 	.word	index@(_Z35group_norm_nhwc_bwd_one_pass_kernelI11Fp32IOFp16WLi128ELi14ELi224EEv26Group_norm_nhwc_bwd_params)
        /*0398*/ 	.word	0x00000044


	//----- nvinfo : EIATTR_FRAME_SIZE
	.align		4
.L_193:
        /*039c*/ 	.byte	0x04, 0x11
        /*039e*/ 	.short	(.L_195 - .L_194)
	.align		4
.L_194:
        /*03a0*/ 	.word	index@(_Z35group_norm_nhwc_bwd_one_pass_kernelI11Fp32IOFp16WLi128ELi14ELi224EEv26Group_norm_nhwc_bwd_params)
        /*03a4*/ 	.word	0x00000000


	//----- nvinfo : EIATTR_REGCOUNT
	.align		4
.L_195:
        /*03a8*/ 	.byte	0x04, 0x2f
        /*03aa*/ 	.short	(.L_197 - .L_196)
	.align		4
.L_196:
        /*03ac*/ 	.word	index@(_Z35group_norm_nhwc_bwd_one_pass_kernelI11Fp32IOFp16WLi64ELi14ELi224EEv26Group_norm_nhwc_bwd_params)
        /*03b0*/ 	.word	0x00000038


	//----- nvinfo : EIATTR_FRAME_SIZE
	.align		4
.L_197:
        /*03b4*/ 	.byte	0x04, 0x11
        /*03b6*/ 	.short	(.L_199 - .L_198)
	.align		4
.L_198:
        /*03b8*/ 	.word	index@(_Z35group_norm_nhwc_bwd_one_pass_kernelI11Fp32IOFp16WLi64ELi14ELi224EEv26Group_norm_nhwc_bwd_params)
        /*03bc*/ 	.word	0x00000000


	//----- nvinfo : EIATTR_REGCOUNT
	.align		4
.L_199:
        /*03c0*/ 	.byte	0x04, 0x2f
        /*03c2*/ 	.short	(.L_201 - .L_200)
	.align		4
.L_200:
        /*03c4*/ 	.word	index@(_Z35group_norm_nhwc_bwd_one_pass_kernelI11Fp32IOBf16WLi512ELi14ELi224EEv26Group_norm_nhwc_bwd_params)
        /*03c8*/ 	.word	0x00000080


	//----- nvinfo : EIATTR_FRAME_SIZE
	.align		4
.L_201:
        /*03cc*/ 	.byte	0x04, 0x11
        /*03ce*/ 	.short	(.L_203 - .L_202)
	.align		4
.L_202:
        /*03d0*/ 	.word	index@(_Z35group_norm_nhwc_bwd_one_pass_kernelI11Fp32IOBf16WLi512ELi14ELi224EEv26Group_norm_nhwc_bwd_params)
        /*03d4*/ 	.word	0x00000000


	//----- nvinfo : EIATTR_REGCOUNT
	.align		4
.L_203:
        /*03d8*/ 	.byte	0x04, 0x2f
        /*03da*/ 	.short	(.L_205 - .L_204)
	.align		4
.L_204:
        /*03dc*/ 	.word	index@(_Z35group_norm_nhwc_bwd_one_pass_kernelI11Fp32IOBf16WLi256ELi14ELi224EEv26Group_norm_nhwc_bwd_params)
        /*03e0*/ 	.word	0x00000048


	//----- nvinfo : EIATTR_FRAME_SIZE
	.align		4
.L_205:
        /*03e4*/ 	.byte	0x04, 0x11
        /*03e6*/ 	.short	(.L_207 - .L_206)
	.align		4
.L_206:
        /*03e8*/ 	.word	index@(_Z35group_norm_nhwc_bwd_one_pass_kernelI11Fp32IOBf16WLi256ELi14ELi224EEv26Group_norm_nhwc_bwd_params)
        /*03ec*/ 	.word	0x00000000


	//----- nvinfo : EIATTR_REGCOUNT
	.align		4
.L_207:
        /*03f0*/ 	.byte	0x04, 0x2f
        /*03f2*/ 	.short	(.L_209 - .L_208)
	.align		4
.L_208:
        /*03f4*/ 	.word	index@(_Z35group_norm_nhwc_bwd_one_pass_kernelI11Fp32IOBf16WLi128ELi14ELi224EEv26Group_norm_nhwc_bwd_params)
        /*03f8*/ 	.word	0x00000044


	//----- nvinfo : EIATTR_FRAME_SIZE
	.align		4
.L_209:
        /*03fc*/ 	.byte	0x04, 0x11
        /*03fe*/ 	.short	(.L_211 - .L_210)
	.align		4
.L_210:
        /*0400*/ 	.word	index@(_Z35group_norm_nhwc_bwd_one_pass_kernelI11Fp32IOBf16WLi128ELi14ELi224EEv26Group_norm_nhwc_bwd_params)
        /*0404*/ 	.word	0x00000000


	//----- nvinfo : EIATTR_REGCOUNT
	.align		4
.L_211:
        /*0408*/ 	.byte	0x04, 0x2f
        /*040a*/ 	.short	(.L_213 - .L_212)
	.align		4
.L_212:
        /*040c*/ 	.word	index@(_Z35group_norm_nhwc_bwd_one_pass_kernelI11Fp32IOBf16WLi64ELi14ELi224EEv26Group_norm_nhwc_bwd_params)
        /*0410*/ 	.word	0x00000038


	//----- nvinfo : EIATTR_FRAME_SIZE
	.align		4
.L_213:
        /*0414*/ 	.byte	0x04, 0x11
        /*0416*/ 	.short	(.L_215 - .L_214)
	.align		4
.L_214:
        /*0418*/ 	.word	index@(_Z35group_norm_nhwc_bwd_one_pass_kernelI11Fp32IOBf16WLi64ELi14ELi224EEv26Group_norm_nhwc_bwd_params)
        /*041c*/ 	.word	0x00000000


	//----- nvinfo : EIATTR_REGCOUNT
	.align		4
.L_215:
        /*0420*/ 	.byte	0x04, 0x2f
        /*0422*/ 	.short	(.L_217 - .L_216)
	.align		4
.L_216:
        /*0424*/ 	.word	index@(_Z35group_norm_nhwc_bwd_one_pass_kernelI11Fp32IOFp32WLi512ELi14ELi224EEv26Group_norm_nhwc_bwd_params)
        /*0428*/ 	.word	0x00000080


	//----- nvinfo : EIATTR_FRAME_SIZE
	.align		4
.L_217:
        /*042c*/ 	.byte	0x04, 0x11
        /*042e*/ 	.short	(.L_219 - .L_218)
	.align		4
.L_218:
        /*0430*/ 	.word	index@(_Z35group_norm_nhwc_bwd_one_pass_kernelI11Fp32IOFp32WLi512ELi14ELi224EEv26Group_norm_nhwc_bwd_params)
        /*0434*/ 	.word	0x00000000


	//----- nvinfo : EIATTR_REGCOUNT
	.align		4
.L_219:
        /*0438*/ 	.byte	0x04, 0x2f
        /*043a*/ 	.short	(.L_221 - .L_220)
	.align		4
.L_220:
        /*043c*/ 	.word	index@(_Z35group_norm_nhwc_bwd_one_pass_kernelI11Fp32IOFp32WLi256ELi14ELi224EEv26Group_norm_nhwc_bwd_params)
        /*0440*/ 	.word	0x00000048


	//----- nvinfo : EIATTR_FRAME_SIZE
	.align		4
.L_221:
        /*0444*/ 	.byte	0x04, 0x11
        /*0446*/ 	.short	(.L_223 - .L_222)
	.align		4
.L_222:
        /*0448*/ 	.word	index@(_Z35group_norm_nhwc_bwd_one_pass_kernelI11Fp32IOFp32WLi256ELi14ELi224EEv26Group_norm_nhwc_bwd_params)
        /*044c*/ 	.word	0x00000000


	//----- nvinfo : EIATTR_REGCOUNT
	.align		4
.L_223:
        /*0450*/ 	.byte	0x04, 0x2f
        /*0452*/ 	.short	(.L_225 - .L_224)
	.align		4
.L_224:
        /*0454*/ 	.word	index@(_Z35group_norm_nhwc_bwd_one_pass_kernelI11Fp32IOFp32WLi128ELi14ELi224EEv26Group_norm_nhwc_bwd_params)
        /*0458*/ 	.word	0x00000043


	//----- nvinfo : EIATTR_FRAME_SIZE
	.align		4
.L_225:
        /*045c*/ 	.byte	0x04, 0x11
        /*045e*/ 	.short	(.L_227 - .L_226)
	.align		4
.L_226:
        /*0460*/ 	.word	index@(_Z35group_norm_nhwc_bwd_one_pass_kernelI11Fp32IOFp32WLi128ELi14ELi224EEv26Group_norm_nhwc_bwd_params)
        /*0464*/ 	.word	0x00000000


	//----- nvinfo : EIATTR_REGCOUNT
	.align		4
.L_227:
        /*0468*/ 	.byte	0x04, 0x2f
        /*046a*/ 	.short	(.L_229 - .L_228)
	.align		4
.L_228:
        /*046c*/ 	.word	index@(_Z35group_norm_nhwc_bwd_one_pass_kernelI11Fp32IOFp32WLi64ELi14ELi224EEv26Group_norm_nhwc_bwd_params)
        /*0470*/ 	.word	0x00000038


	//----- nvinfo : EIATTR_FRAME_SIZE
	.align		4
.L_229:
        /*0474*/ 	.byte	0x04, 0x11
        /*0476*/ 	.short	(.L_231 - .L_230)
	.align		4
.L_230:
        /*0478*/ 	.word	index@(_Z35group_norm_nhwc_bwd_one_pass_kernelI11Fp32IOFp32WLi64ELi14ELi224EEv26Group_norm_nhwc_bwd_params)
        /*047c*/ 	.word	0x00000000


	//----- nvinfo : EIATTR_REGCOUNT
	.align		4
.L_231:
        /*0480*/ 	.byte	0x04, 0x2f
        /*0482*/ 	.short	(.L_233 - .L_232)
	.align		4
.L_232:
        /*0484*/ 	.word	index@(_Z35group_norm_nhwc_bwd_one_pass_kernelI11Fp16IOFp16WLi512ELi14ELi224EEv26Group_norm_nhwc_bwd_params)
        /*0488*/ 	.word	0x00000080


	//----- nvinfo : EIATTR_FRAME_SIZE
	.align		4
.L_233:
        /*048c*/ 	.byte	0x04, 0x11
        /*048e*/ 	.short	(.L_235 - .L_234)
	.align		4
.L_234:
        /*0490*/ 	.word	index@(_Z35group_norm_nhwc_bwd_one_pass_kernelI11Fp16IOFp16WLi512ELi14ELi224EEv26Group_norm_nhwc_bwd_params)
        /*0494*/ 	.word	0x00000000


	//----- nvinfo : EIATTR_REGCOUNT
	.align		4
.L_235:
        /*0498*/ 	.byte	0x04, 0x2f
        /*049a*/ 	.short	(.L_237 - .L_236)
	.align		4
.L_236:
        /*049c*/ 	.word	index@(_Z35group_norm_nhwc_bwd_one_pass_kernelI11Fp16IOFp16WLi256ELi14ELi224EEv26Group_norm_nhwc_bwd_params)
        /*04a0*/ 	.word	0x00000038


	//----- nvinfo : EIATTR_FRAME_SIZE
	.align		4
.L_237:
        /*04a4*/ 	.byte	0x04, 0x11
        /*04a6*/ 	.short	(.L_239 - .L_238)
	.align		4
.L_238:
        /*04a8*/ 	.word	index@(_Z35group_norm_nhwc_bwd_one_pass_kernelI11Fp16IOFp16WLi256ELi14ELi224EEv26Group_norm_nhwc_bwd_params)
        /*04ac*/ 	.word	0x00000000


	//----- nvinfo : EIATTR_REGCOUNT
	.align		4
.L_239:
        /*04b0*/ 	.byte	0x04, 0x2f
        /*04b2*/ 	.short	(.L_241 - .L_240)
	.align		4
.L_240:
        /*04b4*/ 	.word	index@(_Z35group_norm_nhwc_bwd_one_pass_kernelI11Fp16IOFp16WLi128ELi14ELi224EEv26Group_norm_nhwc_bwd_params)
        /*04b8*/ 	.word	0x00000038


	//----- nvinfo : EIATTR_FRAME_SIZE
	.align		4
.L_241:
        /*04bc*/ 	.byte	0x04, 0x11
        /*04be*/ 	.short	(.L_243 - .L_242)
	.align		4
.L_242:
        /*04c0*/ 	.word	index@(_Z35group_norm_nhwc_bwd_one_pass_kernelI11Fp16IOFp16WLi128ELi14ELi224EEv26Group_norm_nhwc_bwd_params)
        /*04c4*/ 	.word	0x00000000


	//----- nvinfo : EIATTR_REGCOUNT
	.align		4
.L_243:
        /*04c8*/ 	.byte	0x04, 0x2f
        /*04ca*/ 	.short	(.L_245 - .L_244)
	.align		4
.L_244:
        /*04cc*/ 	.word	index@(_Z35group_norm_nhwc_bwd_one_pass_kernelI11Fp16IOFp16WLi64ELi14ELi224EEv26Group_norm_nhwc_bwd_params)
        /*04d0*/ 	.word	0x00000028


	//----- nvinfo : EIATTR_FRAME_SIZE
	.align		4
.L_245:
        /*04d4*/ 	.byte	0x04, 0x11
        /*04d6*/ 	.short	(.L_247 - .L_246)
	.align		4
.L_246:
        /*04d8*/ 	.word	index@(_Z35group_norm_nhwc_bwd_one_pass_kernelI11Fp16IOFp16WLi64ELi14ELi224EEv26Group_norm_nhwc_bwd_params)
        /*04dc*/ 	.word	0x00000000


	//----- nvinfo : EIATTR_REGCOUNT
	.align		4
.L_247:
        /*04e0*/ 	.byte	0x04, 0x2f
        /*04e2*/ 	.short	(.L_249 - .L_248)
	.align		4
.L_248:
        /*04e4*/ 	.word	index@(_Z35group_norm_nhwc_bwd_one_pass_kernelI11Fp16IOBf16WLi512ELi14ELi224EEv26Group_norm_nhwc_bwd_params)
        /*04e8*/ 	.word	0x00000080


	//----- nvinfo : EIATTR_FRAME_SIZE
	.align		4
.L_249:
        /*04ec*/ 	.byte	0x04, 0x11
        /*04ee*/ 	.short	(.L_251 - .L_250)
	.align		4
.L_250:
        /*04f0*/ 	.word	index@(_Z35group_norm_nhwc_bwd_one_pass_kernelI11Fp16IOBf16WLi512ELi14ELi224EEv26Group_norm_nhwc_bwd_params)
        /*04f4*/ 	.word	0x00000000


	//----- nvinfo : EIATTR_REGCOUNT
	.align		4
.L_251:
        /*04f8*/ 	.byte	0x04, 0x2f
        /*04fa*/ 	.short	(.L_253 - .L_252)
	.align		4
.L_252:
        /*04fc*/ 	.word	index@(_Z35group_norm_nhwc_bwd_one_pass_kernelI11Fp16IOBf16WLi256ELi14ELi224EEv26Group_norm_nhwc_bwd_params)
        /*0500*/ 	.word	0x00000038


	//----- nvinfo : EIATTR_FRAME_SIZE
	.align		4
.L_253:
        /*0504*/ 	.byte	0x04, 0x11
        /*0506*/ 	.short	(.L_255 - .L_254)
	.align		4
.L_254:
        /*0508*/ 	.word	index@(_Z35group_norm_nhwc_bwd_one_pass_kernelI11Fp16IOBf16WLi256ELi14ELi224EEv26Group_norm_nhwc_bwd_params)
        /*050c*/ 	.word	0x00000000


	//----- nvinfo : EIATTR_REGCOUNT
	.align		4
.L_255:
        /*0510*/ 	.byte	0x04, 0x2f
        /*0512*/ 	.short	(.L_257 - .L_256)
	.align		4
.L_256:
        /*0514*/ 	.word	index@(_Z35group_norm_nhwc_bwd_one_pass_kernelI11Fp16IOBf16WLi128ELi14ELi224EEv26Group_norm_nhwc_bwd_params)
        /*0518*/ 	.word	0x00000038


	//----- nvinfo : EIATTR_FRAME_SIZE
	.align		4
.L_257:
        /*051c*/ 	.byte	0x04, 0x11
        /*051e*/ 	.short	(.L_259 - .L_258)
	.align		4
.L_258:
        /*0520*/ 	.word	index@(_Z35group_norm_nhwc_bwd_one_pass_kernelI11Fp16IOBf16WLi128ELi14ELi224EEv26Group_norm_nhwc_bwd_params)
        /*0524*/ 	.word	0x00000000


	//----- nvinfo : EIATTR_REGCOUNT
	.align		4
.L_259:
        /*0528*/ 	.byte	0x04, 0x2f
        /*052a*/ 	.short	(.L_261 - .L_260)
	.align		4
.L_260:
        /*052c*/ 	.word	index@(_Z35group_norm_nhwc_bwd_one_pass_kernelI11Fp16IOBf16WLi64ELi14ELi224EEv26Group_norm_nhwc_bwd_params)
        /*0530*/ 	.word	0x00000028


	//----- nvinfo : EIATTR_FRAME_SIZE
	.align		4
.L_261:
        /*0534*/ 	.byte	0x04, 0x11
        /*0536*/ 	.short	(.L_263 - .L_262)
	.align		4
.L_262:
        /*0538*/ 	.word	index@(_Z35group_norm_nhwc_bwd_one_pass_kernelI11Fp16IOBf16WLi64ELi14ELi224EEv26Group_norm_nhwc_bwd_params)
        /*053c*/ 	.word	0x00000000


	//----- nvinfo : EIATTR_REGCOUNT
	.align		4
.L_263:
        /*0540*/ 	.byte	0x04, 0x2f
        /*0542*/ 	.short	(.L_265 - .L_264)
	.align		4
.L_264:
        /*0544*/ 	.word	index@(_Z35group_norm_nhwc_bwd_one_pass_kernelI11Fp16IOFp32WLi512ELi14ELi224EEv26Group_norm_nhwc_bwd_params)
        /*0548*/ 	.word	0x00000080


	//----- nvinfo : EIATTR_FRAME_SIZE
	.align		4
.L_265:
        /*054c*/ 	.byte	0x04, 0x11
        /*054e*/ 	.short	(.L_267 - .L_266)
	.align		4
.L_266:
        /*0550*/ 	.word	index@(_Z35group_norm_nhwc_bwd_one_pass_kernelI11Fp16IOFp32WLi512ELi14ELi224EEv26Group_norm_nhwc_bwd_params)
        /*0554*/ 	.word	0x00000000


	//----- nvinfo : EIATTR_REGCOUNT
	.align		4
.L_267:
        /*0558*/ 	.byte	0x04, 0x2f
        /*055a*/ 	.short	(.L_269 - .L_268)
	.align		4
.L_268:
        /*055c*/ 	.word	index@(_Z35group_norm_nhwc_bwd_one_pass_kernelI11Fp16IOFp32WLi256ELi14ELi224EEv26Group_norm_nhwc_bwd_params)
        /*0560*/ 	.word	0x00000038


	//----- nvinfo : EIATTR_FRAME_SIZE
	.align		4
.L_269:
        /*0564*/ 	.byte	0x04, 0x11
        /*0566*/ 	.short	(.L_271 - .L_270)
	.align		4
.L_270:
        /*0568*/ 	.word	index@(_Z35group_norm_nhwc_bwd_one_pass_kernelI11Fp16IOFp32WLi256ELi14ELi224EEv26Group_norm_nhwc_bwd_params)
        /*056c*/ 	.word	0x00000000


	//----- nvinfo : EIATTR_REGCOUNT
	.align		4
.L_271:
        /*0570*/ 	.byte	0x04, 0x2f
        /*0572*/ 	.short	(.L_273 - .L_272)
	.align		4
.L_272:
        /*0574*/ 	.word	index@(_Z35group_norm_nhwc_bwd_one_pass_kernelI11Fp16IOFp32WLi128ELi14ELi224EEv26Group_norm_nhwc_bwd_params)
        /*0578*/ 	.word	0x00000038


	//----- nvinfo : EIATTR_FRAME_SIZE
	.align		4
.L_273:
        /*057c*/ 	.byte	0x04, 0x11
        /*057e*/ 	.short	(.L_275 - .L_274)
	.align		4
.L_274:
        /*0580*/ 	.word	index@(_Z35group_norm_nhwc_bwd_one_pass_kernelI11Fp16IOFp32WLi128ELi14ELi224EEv26Group_norm_nhwc_bwd_params)
        /*0584*/ 	.word	0x00000000


	//----- nvinfo : EIATTR_REGCOUNT
	.align		4
.L_275:
        /*0588*/ 	.byte	0x04, 0x2f
        /*058a*/ 	.short	(.L_277 - .L_276)
	.align		4
.L_276:
        /*058c*/ 	.word	index@(_Z35group_norm_nhwc_bwd_one_pass_kernelI11Fp16IOFp32WLi64ELi14ELi224EEv26Group_norm_nhwc_bwd_params)
        /*0590*/ 	.word	0x00000028


	//----- nvinfo : EIATTR_FRAME_SIZE
	.align		4
.L_277:
        /*0594*/ 	.byte	0x04, 0x11
        /*0596*/ 	.short	(.L_279 - .L_278)
	.align		4
.L_278:
        /*0598*/ 	.word	index@(_Z35group_norm_nhwc_bwd_one_pass_kernelI11Fp16IOFp32WLi64ELi14ELi224EEv26Group_norm_nhwc_bwd_params)
        /*059c*/ 	.word	0x00000000


	//----- nvinfo : EIATTR_REGCOUNT
	.align		4
.L_279:
        /*05a0*/ 	.byte	0x04, 0x2f
        /*05a2*/ 	.short	(.L_281 - .L_280)
	.align		4
.L_280:
        /*05a4*/ 	.word	index@(_Z35group_norm_nhwc_bwd_one_pass_kernelI11Bf16IOFp16WLi512ELi14ELi224EEv26Group_norm_nhwc_bwd_params)
        /*05a8*/ 	.word	0x00000080


	//----- nvinfo : EIATTR_FRAME_SIZE
	.align		4
.L_281:
        /*05ac*/ 	.byte	0x04, 0x11
        /*05ae*/ 	.short	(.L_283 - .L_282)
	.align		4
.L_282:
        /*05b0*/ 	.word	index@(_Z35group_norm_nhwc_bwd_one_pass_kernelI11Bf16IOFp16WLi512ELi14ELi224EEv26Group_norm_nhwc_bwd_params)
        /*05b4*/ 	.word	0x00000000


	//----- nvinfo : EIATTR_REGCOUNT
	.align		4
.L_283:
        /*05b8*/ 	.byte	0x04, 0x2f
        /*05ba*/ 	.short	(.L_285 - .L_284)
	.align		4
.L_284:
        /*05bc*/ 	.word	index@(_Z35group_norm_nhwc_bwd_one_pass_kernelI11Bf16IOFp16WLi256ELi14ELi224EEv26Group_norm_nhwc_bwd_params)
        /*05c0*/ 	.word	0x00000048


	//----- nvinfo : EIATTR_FRAME_SIZE
	.align		4
.L_285:
        /*05c4*/ 	.byte	0x04, 0x11
        /*05c6*/ 	.short	(.L_287 - .L_286)
	.align		4
.L_286:
        /*05c8*/ 	.word	index@(_Z35group_norm_nhwc_bwd_one_pass_kernelI11Bf16IOFp16WLi256ELi14ELi224EEv26Group_norm_nhwc_bwd_params)
        /*05cc*/ 	.word	0x00000000


	//----- nvinfo : EIATTR_REGCOUNT
	.align		4
.L_287:
        /*05d0*/ 	.byte	0x04, 0x2f
        /*05d2*/ 	.short	(.L_289 - .L_288)
	.align		4
.L_288:
        /*05d4*/ 	.word	index@(_Z35group_norm_nhwc_bwd_one_pass_kernelI11Bf16IOFp16WLi128ELi14ELi224EEv26Group_norm_nhwc_bwd_params)
        /*05d8*/ 	.word	0x00000038


	//----- nvinfo : EIATTR_FRAME_SIZE
	.align		4
.L_289:
        /*05dc*/ 	.byte	0x04, 0x11
        /*05de*/ 	.short	(.L_291 - .L_290)
	.align		4
.L_290:
        /*05e0*/ 	.word	index@(_Z35group_norm_nhwc_bwd_one_pass_kernelI11Bf16IOFp16WLi128ELi14ELi224EEv26Group_norm_nhwc_bwd_params)
        /*05e4*/ 	.word	0x00000000


	//----- nvinfo : EIATTR_REGCOUNT
	.align		4
.L_291:
        /*05e8*/ 	.byte	0x04, 0x2f
        /*05ea*/ 	.short	(.L_293 - .L_292)
	.align		4
.L_292:
        /*05ec*/ 	.word	index@(_Z35group_norm_nhwc_bwd_one_pass_kernelI11Bf16IOFp16WLi64ELi14ELi224EEv26Group_norm_nhwc_bwd_params)
        /*05f0*/ 	.word	0x00000037


	//----- nvinfo : EIATTR_FRAME_SIZE
	.align		4
.L_293:
        /*05f4*/ 	.byte	0x04, 0x11
        /*05f6*/ 	.short	(.L_295 - .L_294)
	.align		4
.L_294:
        /*05f8*/ 	.word	index@(_Z35group_norm_nhwc_bwd_one_pass_kernelI11Bf16IOFp16WLi64ELi14ELi224EEv26Group_norm_nhwc_bwd_params)
        /*05fc*/ 	.word	0x00000000


	//----- nvinfo : EIATTR_REGCOUNT
	.align		4
.L_295:
        /*0600*/ 	.byte	0x04, 0x2f
        /*0602*/ 	.short	(.L_297 - .L_296)
	.align		4
.L_296:
        /*0604*/ 	.word	index@(_Z35group_norm_nhwc_bwd_one_pass_kernelI11Bf16IOBf16WLi512ELi14ELi224EEv26Group_norm_nhwc_bwd_params)
        /*0608*/ 	.word	0x00000080


	//----- nvinfo : EIATTR_FRAME_SIZE
	.align		4
.L_297:
        /*060c*/ 	.byte	0x04, 0x11
        /*060e*/ 	.short	(.L_299 - .L_298)
	.align		4
.L_298:
        /*0610*/ 	.word	index@(_Z35group_norm_nhwc_bwd_one_pass_kernelI11Bf16IOBf16WLi512ELi14ELi224EEv26Group_norm_nhwc_bwd_params)
        /*0614*/ 	.word	0x00000000


	//----- nvinfo : EIATTR_REGCOUNT
	.align		4
.L_299:
        /*0618*/ 	.byte	0x04, 0x2f
        /*061a*/ 	.short	(.L_301 - .L_300)
	.align		4
.L_300:
        /*061c*/ 	.word	index@(_Z35group_norm_nhwc_bwd_one_pass_kernelI11Bf16IOBf16WLi256ELi14ELi224EEv26Group_norm_nhwc_bwd_params)
        /*0620*/ 	.word	0x00000048


	//----- nvinfo : EIATTR_FRAME_SIZE
	.align		4
.L_301:
        /*0624*/ 	.byte	0x04, 0x11
        /*0626*/ 	.short	(.L_303 - .L_302)
	.align		4
.L_302:
        /*0628*/ 	.word	index@(_Z35group_norm_nhwc_bwd_one_pass_kernelI11Bf16IOBf16WLi256ELi14ELi224EEv26Group_norm_nhwc_bwd_params)
        /*062c*/ 	.word	0x00000000


	//----- nvinfo : EIATTR_REGCOUNT
	.align		4
.L_303:
        /*0630*/ 	.byte	0x04, 0x2f
        /*0632*/ 	.short	(.L_305 - .L_304)
	.align		4
.L_304:
        /*0634*/ 	.word	index@(_Z35group_norm_nhwc_bwd_one_pass_kernelI11Bf16IOBf16WLi128ELi14ELi224EEv26Group_norm_nhwc_bwd_params)
        /*0638*/ 	.word	0x00000038


	//----- nvinfo : EIATTR_FRAME_SIZE
	.align		4
.L_305:
        /*063c*/ 	.byte	0x04, 0x11
        /*063e*/ 	.short	(.L_307 - .L_306)
	.align		4
.L_306:
        /*0640*/ 	.word	index@(_Z35group_norm_nhwc_bwd_one_pass_kernelI11Bf16IOBf16WLi128ELi14ELi224EEv26Group_norm_nhwc_bwd_params)
        /*0644*/ 	.word	0x00000000


	//----- nvinfo : EIATTR_REGCOUNT
	.align		4
.L_307:
        /*0648*/ 	.byte	0x04, 0x2f
        /*064a*/ 	.short	(.L_309 - .L_308)
	.align		4
.L_308:
        /*064c*/ 	.word	index@(_Z35group_norm_nhwc_bwd_one_pass_kernelI11Bf16IOBf16WLi64ELi14ELi224EEv26Group_norm_nhwc_bwd_params)
        /*0650*/ 	.word	0x00000037


	//----- nvinfo : EIATTR_FRAME_SIZE
	.align		4
.L_309:
        /*0654*/ 	.byte	0x04, 0x11
        /*0656*/ 	.short	(.L_311 - .L_310)
	.align		4
.L_310:
        /*0658*/ 	.word	index@(_Z35group_norm_nhwc_bwd_one_pass_kernelI11Bf16IOBf16WLi64ELi14ELi224EEv26Group_norm_nhwc_bwd_params)
        /*065c*/ 	.word	0x00000000


	//----- nvinfo : EIATTR_REGCOUNT
	.align		4
.L_311:
        /*0660*/ 	.byte	0x04, 0x2f
        /*0662*/ 	.short	(.L_313 - .L_312)
	.align		4
.L_312:
        /*0664*/ 	.word	index@(_Z35group_norm_nhwc_bwd_one_pass_kernelI11Bf16IOFp32WLi512ELi14ELi224EEv26Group_norm_nhwc_bwd_params)
        /*0668*/ 	.word	0x00000080


	//----- nvinfo : EIATTR_FRAME_SIZE
	.align		4
.L_313:
        /*066c*/ 	.byte	0x04, 0x11
        /*066e*/ 	.short	(.L_315 - .L_314)
	.align		4
.L_314:
        /*0670*/ 	.word	index@(_Z35group_norm_nhwc_bwd_one_pass_kernelI11Bf16IOFp32WLi512ELi14ELi224EEv26Group_norm_nhwc_bwd_params)
        /*0674*/ 	.word	0x00000000


	//----- nvinfo : EIATTR_REGCOUNT
	.align		4
.L_315:
        /*0678*/ 	.byte	0x04, 0x2f
        /*067a*/ 	.short	(.L_317 - .L_316)
	.align		4
.L_316:
        /*067c*/ 	.word	index@(_Z35group_norm_nhwc_bwd_one_pass_kernelI11Bf16IOFp32WLi256ELi14ELi224EEv26Group_norm_nhwc_bwd_params)
        /*0680*/ 	.word	0x00000048


	//----- nvinfo : EIATTR_FRAME_SIZE
	.align		4
.L_317:
        /*0684*/ 	.byte	0x04, 0x11
        /*0686*/ 	.short	(.L_319 - .L_318)
	.align		4
.L_318:
        /*0688*/ 	.word	index@(_Z35group_norm_nhwc_bwd_one_pass_kernelI11Bf16IOFp32WLi256ELi14ELi224EEv26Group_norm_nhwc_bwd_params)
        /*068c*/ 	.word	0x00000000


	//----- nvinfo : EIATTR_REGCOUNT
	.align		4
.L_319:
        /*0690*/ 	.byte	0x04, 0x2f
        /*0692*/ 	.short	(.L_321 - .L_320)
	.align		4
.L_320:
        /*0694*/ 	.word	index@(_Z35group_norm_nhwc_bwd_one_pass_kernelI11Bf16IOFp32WLi128ELi14ELi224EEv26Group_norm_nhwc_bwd_params)
        /*0698*/ 	.word	0x00000038


	//----- nvinfo : EIATTR_FRAME_SIZE
	.align		4
.L_321:
        /*069c*/ 	.byte	0x04, 0x11
        /*069e*/ 	.short	(.L_323 - .L_322)
	.align		4
.L_322:
        /*06a0*/ 	.word	index@(_Z35group_norm_nhwc_bwd_one_pass_kernelI11Bf16IOFp32WLi128ELi14ELi224EEv26Group_norm_nhwc_bwd_params)
        /*06a4*/ 	.word	0x00000000


	//----- nvinfo : EIATTR_REGCOUNT
	.align		4
.L_323:
        /*06a8*/ 	.byte	0x04, 0x2f
        /*06aa*/ 	.short	(.L_325 - .L_324)
	.align		4
.L_324:
        /*06ac*/ 	.word	index@(_Z35group_norm_nhwc_bwd_one_pass_kernelI11Bf16IOFp32WLi64ELi14ELi224EEv26Group_norm_nhwc_bwd_params)
        /*06b0*/ 	.word	0x00000037


	//----- nvinfo : EIATTR_FRAME_SIZE
	.align		4
.L_325:
        /*06b4*/ 	.byte	0x04, 0x11
        /*06b6*/ 	.short	(.L_327 - .L_326)
	.align		4
.L_326:
        /*06b8*/ 	.word	index@(_Z35group_norm_nhwc_bwd_one_pass_kernelI11Bf16IOFp32WLi64ELi14ELi224EEv26Group_norm_nhwc_bwd_params)
        /*06bc*/ 	.word	0x00000000


	//----- nvinfo : EIATTR_REGCOUNT
	.align		4
.L_327:
        /*06c0*/ 	.byte	0x04, 0x2f
        /*06c2*/ 	.short	(.L_329 - .L_328)
	.align		4
.L_328:
        /*06c4*/ 	.word	index@(_ZN3cub17CUB_300001_SM_9006detail11EmptyKernelIvEEvv)
        /*06c8*/ 	.word	0x00000004


	//----- nvinfo : EIATTR_FRAME_SIZE
	.align		4
.L_329:
        /*06cc*/ 	.byte	0x04, 0x11
        /*06ce*/ 	.short	(.L_331 - .L_330)
	.align		4
.L_330:
        /*06d0*/ 	.word	index@(_ZN3cub17CUB_300001_SM_9006detail11EmptyKernelIvEEvv)
        /*06d4*/ 	.word	0x00000000


	//----- nvinfo : EIATTR_MIN_STACK_SIZE
	.align		4
.L_331:
        /*06d8*/ 	.byte	0x04, 0x12
        /*06da*/ 	.short	(.L_333 - .L_332)
	.align		4
.L_332:
        /*06dc*/ 	.word	index@(_ZN3cub17CUB_300001_SM_9006detail11EmptyKernelIvEEvv)
        /*06e0*/ 	.word	0x00000000


	//----- nvinfo : EIATTR_MIN_STACK_SIZE
	.align		4
.L_333:
        /*06e4*/ 	.byte	0x04, 0x12
        /*06e6*/ 	.short	(.L_335 - .L_334)
	.align		4
.L_334:
        /*06e8*/ 	.word	index@(_Z35group_norm_nhwc_bwd_one_pass_kernelI11Bf16IOFp32WLi64ELi14ELi224EEv26Group_norm_nhwc_bwd_params)
        /*06ec*/ 	.word	0x00000000


	//----- nvinfo : EIATTR_MIN_STACK_SIZE
	.align		4
.L_335:
        /*06f0*/ 	.byte	0x04, 0x12
        /*06f2*/ 	.short	(.L_337 - .L_336)
	.align		4
.L_336:
        /*06f4*/ 	.word	index@(_Z35group_norm_nhwc_bwd_one_pass_kernelI11Bf16IOFp32WLi128ELi14ELi224EEv26Group_norm_nhwc_bwd_params)
        /*06f8*/ 	.word	0x00000000


	//----- nvinfo : EIATTR_MIN_STACK_SIZE
	.align		4
.L_337:
        /*06fc*/ 	.byte	0x04, 0x12
        /*06fe*/ 	.short	(.L_339 - .L_338)
	.align		4
.L_338:
        /*0700*/ 	.word	index@(_Z35group_norm_nhwc_bwd_one_pass_kernelI11Bf16IOFp32WLi256ELi14ELi224EEv26Group_norm_nhwc_bwd_params)
        /*0704*/ 	.word	0x00000000


	//----- nvinfo : EIATTR_MIN_STACK_SIZE
	.align		4
.L_339:
        /*0708*/ 	.byte	0x04, 0x12
        /*070a*/ 	.short	(.L_341 - .L_340)
	.align		4
.L_340:
        /*070c*/ 	.word	index@(_Z35group_norm_nhwc_bwd_one_pass_kernelI11Bf16IOFp32WLi512ELi14ELi224EEv26Group_norm_nhwc_bwd_params)
        /*0710*/ 	.word	0x00000000


	//----- nvinfo : EIATTR_MIN_STACK_SIZE
	.align		4
.L_341:
        /*0714*/ 	.byte	0x04, 0x12
        /*0716*/ 	.short	(.L_343 - .L_342)
	.align		4
.L_342:
        /*0718*/ 	.word	index@(_Z35group_norm_nhwc_bwd_one_pass_kernelI11Bf16IOBf16WLi64ELi14ELi224EEv26Group_norm_nhwc_bwd_params)
        /*071c*/ 	.word	0x00000000


	//----- nvinfo : EIATTR_MIN_STACK_SIZE
	.align		4
.L_343:
        /*0720*/ 	.byte	0x04, 0x12
        /*0722*/ 	.short	(.L_345 - .L_344)
	.align		4
.L_344:
        /*0724*/ 	.word	index@(_Z35group_norm_nhwc_bwd_one_pass_kernelI11Bf16IOBf16WLi128ELi14ELi224EEv26Group_norm_nhwc_bwd_params)
        /*0728*/ 	.word	0x00000000


	//----- nvinfo : EIATTR_MIN_STACK_SIZE
	.align		4
.L_345:
        /*072c*/ 	.byte	0x04, 0x12
        /*072e*/ 	.short	(.L_347 - .L_346)
	.align		4
.L_346:
        /*0730*/ 	.word	index@(_Z35group_norm_nhwc_bwd_one_pass_kernelI11Bf16IOBf16WLi256ELi14ELi224EEv26Group_norm_nhwc_bwd_params)
        /*0734*/ 	.word	0x00000000


	//----- nvinfo : EIATTR_MIN_STACK_SIZE
	.align		4
.L_347:
        /*0738*/ 	.byte	0x04, 0x12
        /*073a*/ 	.short	(.L_349 - .L_348)
	.align		4
.L_348:
        /*073c*/ 	.word	index@(_Z35group_norm_nhwc_bwd_one_pass_kernelI11Bf16IOBf16WLi512ELi14ELi224EEv26Group_norm_nhwc_bwd_params)
        /*0740*/ 	.word	0x00000000


	//----- nvinfo : EIATTR_MIN_STACK_SIZE
	.align		4
.L_349:
        /*0744*/ 	.byte	0x04, 0x12
        /*0746*/ 	.short	(.L_351 - .L_350)
	.align		4
.L_350:
        /*0748*/ 	.word	index@(_Z35group_norm_nhwc_bwd_one_pass_kernelI11Bf16IOFp16WLi64ELi14ELi224EEv26Group_norm_nhwc_bwd_params)
        /*074c*/ 	.word	0x00000000


	//----- nvinfo : EIATTR_MIN_STACK_SIZE
	.align		4
.L_351:
        /*0750*/ 	.byte	0x04, 0x12
        /*0752*/ 	.short	(.L_353 - .L_352)
	.align		4
.L_352:
        /*0754*/ 	.word	index@(_Z35group_norm_nhwc_bwd_one_pass_kernelI11Bf16IOFp16WLi128ELi14ELi224EEv26Group_norm_nhwc_bwd_params)
        /*0758*/ 	.word	0x00000000


	//----- nvinfo : EIATTR_MIN_STACK_SIZE
	.align		4
.L_353:
        /*075c*/ 	.byte	0x04, 0x12
        /*075e*/ 	.short	(.L_355 - .L_354)
	.align		4
.L_354:
        /*0760*/ 	.word	index@(_Z35group_norm_nhwc_bwd_one_pass_kernelI11Bf16IOFp16WLi256ELi14ELi224EEv26Group_norm_nhwc_bwd_params)
        /*0764*/ 	.word	0x00000000


	//----- nvinfo : EIATTR_MIN_STACK_SIZE
	.align		4
.L_355:
        /*0768*/ 	.byte	0x04, 0x12
        /*076a*/ 	.short	(.L_357 - .L_356)
	.align		4
.L_356:
        /*076c*/ 	.word	index@(_Z35group_norm_nhwc_bwd_one_pass_kernelI11Bf16IOFp16WLi512ELi14ELi224EEv26Group_norm_nhwc_bwd_params)
        /*0770*/ 	.word	0x00000000


	//----- nvinfo : EIATTR_MIN_STACK_SIZE
	.align		4
.L_357:
        /*0774*/ 	.byte	0x04, 0x12
        /*0776*/ 	.short	(.L_359 - .L_358)
	.align		4
.L_358:
        /*0778*/ 	.word	index@(_Z35group_norm_nhwc_bwd_one_pass_kernelI11Fp16IOFp32WLi64ELi14ELi224EEv26Group_norm_nhwc_bwd_params)
        /*077c*/ 	.word	0x00000000


	//----- nvinfo : EIATTR_MIN_STACK_SIZE
	.align		4
.L_359:
        /*0780*/ 	.byte	0x04, 0x12
        /*0782*/ 	.short	(.L_361 - .L_360)
	.align		4
.L_360:
        /*0784*/ 	.word	index@(_Z35group_norm_nhwc_bwd_one_pass_kernelI11Fp16IOFp32WLi128ELi14ELi224EEv26Group_norm_nhwc_bwd_params)
        /*0788*/ 	.word	0x00000000


	//----- nvinfo : EIATTR_MIN_STACK_SIZE
	.align		4
.L_361:
        /*078c*/ 	.byte	0x04, 0x12
        /*078e*/ 	.short	(.L_363 - .L_362)
	.align		4
.L_362:
        /*0790*/ 	.word	index@(_Z35group_norm_nhwc_bwd_one_pass_kernelI11Fp16IOFp32WLi256ELi14ELi224EEv26Group_norm_nhwc_bwd_params)
        /*0794*/ 	.word	0x00000000


	//----- nvinfo : EIATTR_MIN_STACK_SIZE
	.align		4
.L_363:
        /*0798*/ 	.byte	0x04, 0x12
        /*079a*/ 	.short	(.L_365 - .L_364)
	.align		4
.L_364:
        /*079c*/ 	.word	index@(_Z35group_norm_nhwc_bwd_one_pass_kernelI11Fp16IOFp32WLi512ELi14ELi224EEv26Group_norm_nhwc_bwd_params)
        /*07a0*/ 	.word	0x00000000


	//----- nvinfo : EIATTR_MIN_STACK_SIZE
	.align		4
.L_365:
        /*07a4*/ 	.byte	0x04, 0x12
        /*07a6*/ 	.short	(.L_367 - .L_366)
	.align		4
.L_366:
        /*07a8*/ 	.word	index@(_Z35group_norm_nhwc_bwd_one_pass_kernelI11Fp16IOBf16WLi64ELi14ELi224EEv26Group_norm_nhwc_bwd_params)
        /*07ac*/ 	.word	0x00000000


	//----- nvinfo : EIATTR_MIN_STACK_SIZE
	.align		4
.L_367:
        /*07b0*/ 	.byte	0x04, 0x12
        /*07b2*/ 	.short	(.L_369 - .L_368)
	.align		4
.L_368:
        /*07b4*/ 	.word	index@(_Z35group_norm_nhwc_bwd_one_pass_kernelI11Fp16IOBf16WLi128ELi14ELi224EEv26Group_norm_nhwc_bwd_params)
        /*07b8*/ 	.word	0x00000000


	//----- nvinfo : EIATTR_MIN_STACK_SIZE
	.align		4
.L_369:
        /*07bc*/ 	.byte	0x04, 0x12
        /*07be*/ 	.short	(.L_371 - .L_370)
	.align		4
.L_370:
        /*07c0*/ 	.word	index@(_Z35group_norm_nhwc_bwd_one_pass_kernelI11Fp16IOBf16WLi256ELi14ELi224EEv26Group_norm_nhwc_bwd_params)
        /*07c4*/ 	.word	0x00000000


	//----- nvinfo : EIATTR_MIN_STACK_SIZE
	.align		4
.L_371:
        /*07c8*/ 	.byte	0x04, 0x12
        /*07ca*/ 	.short	(.L_373 - .L_372)
	.align		4
.L_372:
        /*07cc*/ 	.word	index@(_Z35group_norm_nhwc_bwd_one_pass_kernelI11Fp16IOBf16WLi512ELi14ELi224EEv26Group_norm_nhwc_bwd_params)
        /*07d0*/ 	.word	0x00000000


	//----- nvinfo : EIATTR_MIN_STACK_SIZE
	.align		4
.L_373:
        /*07d4*/ 	.byte	0x04, 0x12
        /*07d6*/ 	.short	(.L_375 - .L_374)
	.align		4
.L_374:
        /*07d8*/ 	.word	index@(_Z35group_norm_nhwc_bwd_one_pass_kernelI11Fp16IOFp16WLi64ELi14ELi224EEv26Group_norm_nhwc_bwd_params)
        /*07dc*/ 	.word	0x00000000


	//----- nvinfo : EIATTR_MIN_STACK_SIZE
	.align		4
.L_375:
        /*07e0*/ 	.byte	0x04, 0x12
        /*07e2*/ 	.short	(.L_377 - .L_376)
	.align		4
.L_376:
        /*07e4*/ 	.word	index@(_Z35group_norm_nhwc_bwd_one_pass_kernelI11Fp16IOFp16WLi128ELi14ELi224EEv26Group_norm_nhwc_bwd_params)
        /*07e8*/ 	.word	0x00000000


	//----- nvinfo : EIATTR_MIN_STACK_SIZE
	.align		4
.L_377:
        /*07ec*/ 	.byte	0x04, 0x12
        /*07ee*/ 	.short	(.L_379 - .L_378)
	.align		4
.L_378:
        /*07f0*/ 	.word	index@(_Z35group_norm_nhwc_bwd_one_pass_kernelI11Fp16IOFp16WLi256ELi14ELi224EEv26Group_norm_nhwc_bwd_params)
        /*07f4*/ 	.word	0x00000000


	//----- nvinfo : EIATTR_MIN_STACK_SIZE
	.align		4
.L_379:
        /*07f8*/ 	.byte	0x04, 0x12
        /*07fa*/ 	.short	(.L_381 - .L_380)
	.align		4
.L_380:
        /*07fc*/ 	.word	index@(_Z35group_norm_nhwc_bwd_one_pass_kernelI11Fp16IOFp16WLi512ELi14ELi224EEv26Group_norm_nhwc_bwd_params)
        /*0800*/ 	.word	0x00000000


	//----- nvinfo : EIATTR_MIN_STACK_SIZE
	.align		4
.L_381:
        /*0804*/ 	.byte	0x04, 0x12
        /*0806*/ 	.short	(.L_383 - .L_382)
	.align		4
.L_382:
        /*0808*/ 	.word	index@(_Z35group_norm_nhwc_bwd_one_pass_kernelI11Fp32IOFp32WLi64ELi14ELi224EEv26Group_norm_nhwc_bwd_params)
        /*080c*/ 	.word	0x00000000


	//----- nvinfo : EIATTR_MIN_STACK_SIZE
	.align		4
.L_383:
        /*0810*/ 	.byte	0x04, 0x12
        /*0812*/ 	.short	(.L_385 - .L_384)
	.align		4
.L_384:
        /*0814*/ 	.word	index@(_Z35group_norm_nhwc_bwd_one_pass_kernelI11Fp32IOFp32WLi128ELi14ELi224EEv26Group_norm_nhwc_bwd_params)
        /*0818*/ 	.word	0x00000000


	//----- nvinfo : EIATTR_MIN_STACK_SIZE
	.align		4
.L_385:
        /*081c*/ 	.byte	0x04, 0x12
        /*081e*/ 	.short	(.L_387 - .L_386)
	.align		4
.L_386:
        /*0820*/ 	.word	index@(_Z35group_norm_nhwc_bwd_one_pass_kernelI11Fp32IOFp32WLi256ELi14ELi224EEv26Group_norm_nhwc_bwd_params)
        /*0824*/ 	.word	0x00000000


	//----- nvinfo : EIATTR_MIN_STACK_SIZE
	.align		4
.L_387:
        /*0828*/ 	.byte	0x04, 0x12
        /*082a*/ 	.short	(.L_389 - .L_388)
	.align		4
.L_388:
        /*082c*/ 	.word	index@(_Z35group_norm_nhwc_bwd_one_pass_kernelI11Fp32IOFp32WLi512ELi14ELi224EEv26Group_norm_nhwc_bwd_params)
        /*0830*/ 	.word	0x00000000


	//----- nvinfo : EIATTR_MIN_STACK_SIZE
	.align		4
.L_389:
        /*0834*/ 	.byte	0x04, 0x12
        /*0836*/ 	.short	(.L_391 - .L_390)
	.align		4
.L_390:
        /*0838*/ 	.word	index@(_Z35group_norm_nhwc_bwd_one_pass_kernelI11Fp32IOBf16WLi64ELi14ELi224EEv26Group_norm_nhwc_bwd_params)
        /*083c*/ 	.word	0x00000000


	//----- nvinfo : EIATTR_MIN_STACK_SIZE
	.align		4
.L_391:
        /*0840*/ 	.byte	0x04, 0x12
        /*0842*/ 	.short	(.L_393 - .L_392)
	.align		4
.L_392:
        /*0844*/ 	.word	index@(_Z35group_norm_nhwc_bwd_one_pass_kernelI11Fp32IOBf16WLi128ELi14ELi224EEv26Group_norm_nhwc_bwd_params)
        /*0848*/ 	.word	0x00000000


	//----- nvinfo : EIATTR_MIN_STACK_SIZE
	.align		4
.L_393:
        /*084c*/ 	.byte	0x04, 0x12
        /*084e*/ 	.short	(.L_395 - .L_394)
	.align		4
.L_394:
        /*0850*/ 	.word	index@(_Z35group_norm_nhwc_bwd_one_pass_kernelI11Fp32IOBf16WLi256ELi14ELi224EEv26Group_norm_nhwc_bwd_params)
        /*0854*/ 	.word	0x00000000


	//----- nvinfo : EIATTR_MIN_STACK_SIZE
	.align		4
.L_395:
        /*0858*/ 	.byte	0x04, 0x12
        /*085a*/ 	.short	(.L_397 - .L_396)
	.align		4
.L_396:
        /*085c*/ 	.word	index@(_Z35group_norm_nhwc_bwd_one_pass_kernelI11Fp32IOBf16WLi512ELi14ELi224EEv26Group_norm_nhwc_bwd_params)
        /*0860*/ 	.word	0x00000000


	//----- nvinfo : EIATTR_MIN_STACK_SIZE
	.align		4
.L_397:
        /*0864*/ 	.byte	0x04, 0x12
        /*0866*/ 	.short	(.L_399 - .L_398)
	.align		4
.L_398:
        /*0868*/ 	.word	index@(_Z35group_norm_nhwc_bwd_one_pass_kernelI11Fp32IOFp16WLi64ELi14ELi224EEv26Group_norm_nhwc_bwd_params)
        /*086c*/ 	.word	0x00000000


	//----- nvinfo : EIATTR_MIN_STACK_SIZE
	.align		4
.L_399:
        /*0870*/ 	.byte	0x04, 0x12
        /*0872*/ 	.short	(.L_401 - .L_400)
	.align		4
.L_400:
        /*0874*/ 	.word	index@(_Z35group_norm_nhwc_bwd_one_pass_kernelI11Fp32IOFp16WLi128ELi14ELi224EEv26Group_norm_nhwc_bwd_params)
        /*0878*/ 	.word	0x00000000


	//----- nvinfo : EIATTR_MIN_STACK_SIZE
	.align		4
.L_401:
        /*087c*/ 	.byte	0x04, 0x12
        /*087e*/ 	.short	(.L_403 - .L_402)
	.align		4
.L_402:
        /*0880*/ 	.word	index@(_Z35group_norm_nhwc_bwd_one_pass_kernelI11Fp32IOFp16WLi256ELi14ELi224EEv26Group_norm_nhwc_bwd_params)
        /*0884*/ 	.word	0x00000000


	//----- nvinfo : EIATTR_MIN_STACK_SIZE
	.align		4
.L_403:
        /*0888*/ 	.byte	0x04, 0x12
        /*088a*/ 	.short	(.L_405 - .L_404)
	.align		4
.L_404:
        /*088c*/ 	.word	index@(_Z35group_norm_nhwc_bwd_one_pass_kernelI11Fp32IOFp16WLi512ELi14ELi224EEv26Group_norm_nhwc_bwd_params)
        /*0890*/ 	.word	0x00000000


	//----- nvinfo : EIATTR_MIN_STACK_SIZE
	.align		4
.L_405:
        /*0894*/ 	.byte	0x04, 0x12
        /*0896*/ 	.short	(.L_407 - .L_406)
	.align		4
.L_406:
        /*0898*/ 	.word	index@(_Z35group_norm_nhwc_fwd_one_pass_kernelI11Bf16IOFp32WLi64ELi14ELi224EEv26Group_norm_nhwc_fwd_params)
        /*089c*/ 	.word	0x00000000


	//----- nvinfo : EIATTR_MIN_STACK_SIZE
	.align		4
.L_407:
        /*08a0*/ 	.byte	0x04, 0x12
        /*08a2*/ 	.short	(.L_409 - .L_408)
	.align		4
.L_408:
        /*08a4*/ 	.word	index@(_Z35group_norm_nhwc_fwd_one_pass_kernelI11Bf16IOFp32WLi128ELi14ELi224EEv26Group_norm_nhwc_fwd_params)
        /*08a8*/ 	.word	0x00000000


	//----- nvinfo : EIATTR_MIN_STACK_SIZE
	.align		4
.L_409:
        /*08ac*/ 	.byte	0x04, 0x12
        /*08ae*/ 	.short	(.L_411 - .L_410)
	.align		4
.L_410:
        /*08b0*/ 	.word	index@(_Z35group_norm_nhwc_fwd_one_pass_kernelI11Bf16IOFp32WLi256ELi14ELi224EEv26Group_norm_nhwc_fwd_params)
        /*08b4*/ 	.word	0x00000000


	//----- nvinfo : EIATTR_MIN_STACK_SIZE
	.align		4
.L_411:
        /*08b8*/ 	.byte	0x04, 0x12
        /*08ba*/ 	.short	(.L_413 - .L_412)
	.align		4
.L_412:
        /*08bc*/ 	.word	index@(_Z35group_norm_nhwc_fwd_one_pass_kernelI11Bf16IOFp32WLi512ELi14ELi224EEv26Group_norm_nhwc_fwd_params)
        /*08c0*/ 	.word	0x00000000


	//----- nvinfo : EIATTR_MIN_STACK_SIZE
	.align		4
.L_413:
        /*08c4*/ 	.byte	0x04, 0x12
        /*08c6*/ 	.short	(.L_415 - .L_414)
	.align		4
.L_414:
        /*08c8*/ 	.word	index@(_Z35group_norm_nhwc_fwd_one_pass_kernelI11Bf16IOBf16WLi64ELi14ELi224EEv26Group_norm_nhwc_fwd_params)
        /*08cc*/ 	.word	0x00000000


	//----- nvinfo : EIATTR_MIN_STACK_SIZE
	.align		4
.L_415:
        /*08d0*/ 	.byte	0x04, 0x12
        /*08d2*/ 	.short	(.L_417 - .L_416)
	.align		4
.L_416:
        /*08d4*/ 	.word	index@(_Z35group_norm_nhwc_fwd_one_pass_kernelI11Bf16IOBf16WLi128ELi14ELi224EEv26Group_norm_nhwc_fwd_params)
        /*08d8*/ 	.word	0x00000000


	//----- nvinfo : EIATTR_MIN_STACK_SIZE
	.align		4
.L_417:
        /*08dc*/ 	.byte	0x04, 0x12
        /*08de*/ 	.short	(.L_419 - .L_418)
	.align		4
.L_418:
        /*08e0*/ 	.word	index@(_Z35group_norm_nhwc_fwd_one_pass_kernelI11Bf16IOBf16WLi256ELi14ELi224EEv26Group_norm_nhwc_fwd_params)
        /*08e4*/ 	.word	0x00000000


	//----- nvinfo : EIATTR_MIN_STACK_SIZE
	.align		4
.L_419:
        /*08e8*/ 	.byte	0x04, 0x12
        /*08ea*/ 	.short	(.L_421 - .L_420)
	.align		4
.L_420:
        /*08ec*/ 	.word	index@(_Z35group_norm_nhwc_fwd_one_pass_kernelI11Bf16IOBf16WLi512ELi14ELi224EEv26Group_norm_nhwc_fwd_params)
        /*08f0*/ 	.word	0x00000000


	//----- nvinfo : EIATTR_MIN_STACK_SIZE
	.align		4
.L_421:
        /*08f4*/ 	.byte	0x04, 0x12
        /*08f6*/ 	.short	(.L_423 - .L_422)
	.align		4
.L_422:
        /*08f8*/ 	.word	index@(_Z35group_norm_nhwc_fwd_one_pass_kernelI11Bf16IOFp16WLi64ELi14ELi224EEv26Group_norm_nhwc_fwd_params)
        /*08fc*/ 	.word	0x00000000


	//----- nvinfo : EIATTR_MIN_STACK_SIZE
	.align		4
.L_423:
        /*0900*/ 	.byte	0x04, 0x12
        /*0902*/ 	.short	(.L_425 - .L_424)
	.align		4
.L_424:
        /*0904*/ 	.word	index@(_Z35group_norm_nhwc_fwd_one_pass_kernelI11Bf16IOFp16WLi128ELi14ELi224EEv26Group_norm_nhwc_fwd_params)
        /*0908*/ 	.word	0x00000000


	//----- nvinfo : EIATTR_MIN_STACK_SIZE
	.align		4
.L_425:
        /*090c*/ 	.byte	0x04, 0x12
        /*090e*/ 	.short	(.L_427 - .L_426)
	.align		4
.L_426:
        /*0910*/ 	.word	index@(_Z35group_norm_nhwc_fwd_one_pass_kernelI11Bf16IOFp16WLi256ELi14ELi224EEv26Group_norm_nhwc_fwd_params)
        /*0914*/ 	.word	0x00000000


	//----- nvinfo : EIATTR_MIN_STACK_SIZE
	.align		4
.L_427:
        /*0918*/ 	.byte	0x04, 0x12
        /*091a*/ 	.short	(.L_429 - .L_428)
	.align		4
.L_428:
        /*091c*/ 	.word	index@(_Z35group_norm_nhwc_fwd_one_pass_kernelI11Bf16IOFp16WLi512ELi14ELi224EEv26Group_norm_nhwc_fwd_params)
        /*0920*/ 	.word	0x00000000


	//----- nvinfo : EIATTR_MIN_STACK_SIZE
	.align		4
.L_429:
        /*0924*/ 	.byte	0x04, 0x12
        /*0926*/ 	.short	(.L_431 - .L_430)
	.align		4
.L_430:
        /*0928*/ 	.word	index@(_Z35group_norm_nhwc_fwd_one_pass_kernelI11Fp16IOFp32WLi64ELi14ELi224EEv26Group_norm_nhwc_fwd_params)
        /*092c*/ 	.word	0x00000000


	//----- nvinfo : EIATTR_MIN_STACK_SIZE
	.align		4
.L_431:
        /*0930*/ 	.byte	0x04, 0x12
        /*0932*/ 	.short	(.L_433 - .L_432)
	.align		4
.L_432:
        /*0934*/ 	.word	index@(_Z35group_norm_nhwc_fwd_one_pass_kernelI11Fp16IOFp32WLi128ELi14ELi224EEv26Group_norm_nhwc_fwd_params)
        /*0938*/ 	.word	0x00000000


	//----- nvinfo : EIATTR_MIN_STACK_SIZE
	.align		4
.L_433:
        /*093c*/ 	.byte	0x04, 0x12
        /*093e*/ 	.short	(.L_435 - .L_434)
	.align		4
.L_434:
        /*0940*/ 	.word	index@(_Z35group_norm_nhwc_fwd_one_pass_kernelI11Fp16IOFp32WLi256ELi14ELi224EEv26Group_norm_nhwc_fwd_params)
        /*0944*/ 	.word	0x00000000


	//----- nvinfo : EIATTR_MIN_STACK_SIZE
	.align		4
.L_435:
        /*0948*/ 	.byte	0x04, 0x12
        /*094a*/ 	.short	(.L_437 - .L_436)
	.align		4
.L_436:
        /*094c*/ 	.word	index@(_Z35group_norm_nhwc_fwd_one_pass_kernelI11Fp16IOFp32WLi512ELi14ELi224EEv26Group_norm_nhwc_fwd_params)
        /*0950*/ 	.word	0x00000000


	//----- nvinfo : EIATTR_MIN_STACK_SIZE
	.align		4
.L_437:
        /*0954*/ 	.byte	0x04, 0x12
        /*0956*/ 	.short	(.L_439 - .L_438)
	.align		4
.L_438:
        /*0958*/ 	.word	index@(_Z35group_norm_nhwc_fwd_one_pass_kernelI11Fp16IOBf16WLi64ELi14ELi224EEv26Group_norm_nhwc_fwd_params)
        /*095c*/ 	.word	0x00000000


	//----- nvinfo : EIATTR_MIN_STACK_SIZE
	.align		4
.L_439:
        /*0960*/ 	.byte	0x04, 0x12
        /*0962*/ 	.short	(.L_441 - .L_440)
	.align		4
.L_440:
        /*0964*/ 	.word	index@(_Z35group_norm_nhwc_fwd_one_pass_kernelI11Fp16IOBf16WLi128ELi14ELi224EEv26Group_norm_nhwc_fwd_params)
        /*0968*/ 	.word	0x00000000


	//----- nvinfo : EIATTR_MIN_STACK_SIZE
	.align		4
.L_441:
        /*096c*/ 	.byte	0x04, 0x12
        /*096e*/ 	.short	(.L_443 - .L_442)
	.align		4
.L_442:
        /*0970*/ 	.word	index@(_Z35group_norm_nhwc_fwd_one_pass_kernelI11Fp16IOBf16WLi256ELi14ELi224EEv26Group_norm_nhwc_fwd_params)
        /*0974*/ 	.word	0x00000000


	//----- nvinfo : EIATTR_MIN_STACK_SIZE
	.align		4
.L_443:
        /*0978*/ 	.byte	0x04, 0x12
        /*097a*/ 	.short	(.L_445 - .L_444)
	.align		4
.L_444:
        /*097c*/ 	.word	index@(_Z35group_norm_nhwc_fwd_one_pass_kernelI11Fp16IOBf16WLi512ELi14ELi224EEv26Group_norm_nhwc_fwd_params)
        /*0980*/ 	.word	0x00000000


	//----- nvinfo : EIATTR_MIN_STACK_SIZE
	.align		4
.L_445:
        /*0984*/ 	.byte	0x04, 0x12
        /*0986*/ 	.short	(.L_447 - .L_446)
	.align		4
.L_446:
        /*0988*/ 	.word	index@(_Z35group_norm_nhwc_fwd_one_pass_kernelI11Fp16IOFp16WLi64ELi14ELi224EEv26Group_norm_nhwc_fwd_params)
        /*098c*/ 	.word	0x00000000


	//----- nvinfo : EIATTR_MIN_STACK_SIZE
	.align		4
.L_447:
        /*0990*/ 	.byte	0x04, 0x12
        /*0992*/ 	.short	(.L_449 - .L_448)
	.align		4
.L_448:
        /*0994*/ 	.word	index@(_Z35group_norm_nhwc_fwd_one_pass_kernelI11Fp16IOFp16WLi128ELi14ELi224EEv26Group_norm_nhwc_fwd_params)
        /*0998*/ 	.word	0x00000000


	//----- nvinfo : EIATTR_MIN_STACK_SIZE
	.align		4
.L_449:
        /*099c*/ 	.byte	0x04, 0x12
        /*099e*/ 	.short	(.L_451 - .L_450)
	.align		4
.L_450:
        /*09a0*/ 	.word	index@(_Z35group_norm_nhwc_fwd_one_pass_kernelI11Fp16IOFp16WLi256ELi14ELi224EEv26Group_norm_nhwc_fwd_params)
        /*09a4*/ 	.word	0x00000000


	//----- nvinfo : EIATTR_MIN_STACK_SIZE
	.align		4
.L_451:
        /*09a8*/ 	.byte	0x04, 0x12
        /*09aa*/ 	.short	(.L_453 - .L_452)
	.align		4
.L_452:
        /*09ac*/ 	.word	index@(_Z35group_norm_nhwc_fwd_one_pass_kernelI11Fp16IOFp16WLi512ELi14ELi224EEv26Group_norm_nhwc_fwd_params)
        /*09b0*/ 	.word	0x00000000


	//----- nvinfo : EIATTR_MIN_STACK_SIZE
	.align		4
.L_453:
        /*09b4*/ 	.byte	0x04, 0x12
        /*09b6*/ 	.short	(.L_455 - .L_454)
	.align		4
.L_454:
        /*09b8*/ 	.word	index@(_Z35group_norm_nhwc_fwd_one_pass_kernelI11Fp32IOFp32WLi64ELi14ELi224EEv26Group_norm_nhwc_fwd_params)
        /*09bc*/ 	.word	0x00000000


	//----- nvinfo : EIATTR_MIN_STACK_SIZE
	.align		4
.L_455:
        /*09c0*/ 	.byte	0x04, 0x12
        /*09c2*/ 	.short	(.L_457 - .L_456)
	.align		4
.L_456:
        /*09c4*/ 	.word	index@(_Z35group_norm_nhwc_fwd_one_pass_kernelI11Fp32IOFp32WLi128ELi14ELi224EEv26Group_norm_nhwc_fwd_params)
        /*09c8*/ 	.word	0x00000000


	//----- nvinfo : EIATTR_MIN_STACK_SIZE
	.align		4
.L_457:
        /*09cc*/ 	.byte	0x04, 0x12
        /*09ce*/ 	.short	(.L_459 - .L_458)
	.align		4
.L_458:
        /*09d0*/ 	.word	index@(_Z35group_norm_nhwc_fwd_one_pass_kernelI11Fp32IOFp32WLi256ELi14ELi224EEv26Group_norm_nhwc_fwd_params)
        /*09d4*/ 	.word	0x00000000


	//----- nvinfo : EIATTR_MIN_STACK_SIZE
	.align		4
.L_459:
        /*09d8*/ 	.byte	0x04, 0x12
        /*09da*/ 	.short	(.L_461 - .L_460)
	.align		4
.L_460:
        /*09dc*/ 	.word	index@(_Z35group_norm_nhwc_fwd_one_pass_kernelI11Fp32IOFp32WLi512ELi14ELi224EEv26Group_norm_nhwc_fwd_params)
        /*09e0*/ 	.word	0x00000000


	//----- nvinfo : EIATTR_MIN_STACK_SIZE
	.align		4
.L_461:
        /*09e4*/ 	.byte	0x04, 0x12
        /*09e6*/ 	.short	(.L_463 - .L_462)
	.align		4
.L_462:
        /*09e8*/ 	.word	index@(_Z35group_norm_nhwc_fwd_one_pass_kernelI11Fp32IOBf16WLi64ELi14ELi224EEv26Group_norm_nhwc_fwd_params)
        /*09ec*/ 	.word	0x00000000


	//----- nvinfo : EIATTR_MIN_STACK_SIZE
	.align		4
.L_463:
        /*09f0*/ 	.byte	0x04, 0x12
        /*09f2*/ 	.short	(.L_465 - .L_464)
	.align		4
.L_464:
        /*09f4*/ 	.word	index@(_Z35group_norm_nhwc_fwd_one_pass_kernelI11Fp32IOBf16WLi128ELi14ELi224EEv26Group_norm_nhwc_fwd_params)
        /*09f8*/ 	.word	0x00000000


	//----- nvinfo : EIATTR_MIN_STACK_SIZE
	.align		4
.L_465:
        /*09fc*/ 	.byte	0x04, 0x12
        /*09fe*/ 	.short	(.L_467 - .L_466)
	.align		4
.L_466:
        /*0a00*/ 	.word	index@(_Z35group_norm_nhwc_fwd_one_pass_kernelI11Fp32IOBf16WLi256ELi14ELi224EEv26Group_norm_nhwc_fwd_params)
        /*0a04*/ 	.word	0x00000000


	//----- nvinfo : EIATTR_MIN_STACK_SIZE
	.align		4
.L_467:
        /*0a08*/ 	.byte	0x04, 0x12
        /*0a0a*/ 	.short	(.L_469 - .L_468)
	.align		4
.L_468:
        /*0a0c*/ 	.word	index@(_Z35group_norm_nhwc_fwd_one_pass_kernelI11Fp32IOBf16WLi512ELi14ELi224EEv26Group_norm_nhwc_fwd_params)
        /*0a10*/ 	.word	0x00000000


	//----- nvinfo : EIATTR_MIN_STACK_SIZE
	.align		4
.L_469:
        /*0a14*/ 	.byte	0x04, 0x12
        /*0a16*/ 	.short	(.L_471 - .L_470)
	.align		4
.L_470:
        /*0a18*/ 	.word	index@(_Z35group_norm_nhwc_fwd_one_pass_kernelI11Fp32IOFp16WLi64ELi14ELi224EEv26Group_norm_nhwc_fwd_params)
        /*0a1c*/ 	.word	0x00000000


	//----- nvinfo : EIATTR_MIN_STACK_SIZE
	.align		4
.L_471:
        /*0a20*/ 	.byte	0x04, 0x12
        /*0a22*/ 	.short	(.L_473 - .L_472)
	.align		4
.L_472:
        /*0a24*/ 	.word	index@(_Z35group_norm_nhwc_fwd_one_pass_kernelI11Fp32IOFp16WLi128ELi14ELi224EEv26Group_norm_nhwc_fwd_params)
        /*0a28*/ 	.word	0x00000000


	//----- nvinfo : EIATTR_MIN_STACK_SIZE
	.align		4
.L_473:
        /*0a2c*/ 	.byte	0x04, 0x12
        /*0a2e*/ 	.short	(.L_475 - .L_474)
	.align		4
.L_474:
        /*0a30*/ 	.word	index@(_Z35group_norm_nhwc_fwd_one_pass_kernelI11Fp32IOFp16WLi256ELi14ELi224EEv26Group_norm_nhwc_fwd_params)
        /*0a34*/ 	.word	0x00000000


	//----- nvinfo : EIATTR_MIN_STACK_SIZE
	.align		4
.L_475:
        /*0a38*/ 	.byte	0x04, 0x12
        /*0a3a*/ 	.short	(.L_477 - .L_476)
	.align		4
.L_476:
        /*0a3c*/ 	.word	index@(_Z35group_norm_nhwc_fwd_one_pass_kernelI11Fp32IOFp16WLi512ELi14ELi224EEv26Group_norm_nhwc_fwd_params)
        /*0a40*/ 	.word	0x00000000
.L_477:


//--------------------- .nv.compat                --------------------------
	.section	.nv.compat,"",@"SHT_CUDA_COMPAT_INFO"
	.align	4
        /*0000*/ 	.byte	0x02, 0x09, 0x00, 0x00, 0x02, 0x02, 0x01, 0x00, 0x02, 0x05, 0x05, 0x00, 0x03, 0x07, 0x01, 0x01
        /*0010*/ 	.byte	0x02, 0x03, 0x00, 0x00, 0x02, 0x06, 0x01, 0x00, 0x04, 0x0b, 0x08, 0x00, 0x00, 0x00, 0x00, 0x00
        /*0020*/ 	.byte	0x00, 0x00, 0x00, 0x00


//--------------------- .nv.info._ZN3cub17CUB_300001_SM_9006detail11EmptyKernelIvEEvv --------------------------
	.section	.nv.info._ZN3cub17CUB_300001_SM_9006detail11EmptyKernelIvEEvv,"",@"SHT_CUDA_INFO"
	.sectionflags	@""
	.align	4


	//----- nvinfo : EIATTR_CUDA_API_VERSION
	.align		4
        /*0000*/ 	.byte	0x04, 0x37
        /*0002*/ 	.short	(.L_479 - .L_478)
.L_478:
        /*0004*/ 	.word	0x00000082


	//----- nvinfo : EIATTR_SPARSE_MMA_MASK
	.align		4
.L_479:
        /*0008*/ 	.byte	0x03, 0x50
        /*000a*/ 	.short	0x0000


	//----- nvinfo : EIATTR_MAXREG_COUNT
	.align		4
        /*000c*/ 	.byte	0x03, 0x1b
        /*000e*/ 	.short	0x00ff


	//----- nvinfo : EIATTR_MERCURY_ISA_VERSION
	.align		4
        /*0010*/ 	.byte	0x03, 0x5f
        /*0012*/ 	.short	0x0101


	//----- nvinfo : EIATTR_EXIT_INSTR_OFFSETS
	.align		4
        /*0014*/ 	.byte	0x04, 0x1c
        /*0016*/ 	.short	(.L_481 - .L_480)


	//   ....[0]....
.L_480:
        /*0018*/ 	.word	0x00000010


	//----- nvinfo : EIATTR_SW_WAR
	.align		4
.L_481:
        /*001c*/ 	.byte	0x04, 0x36
        /*001e*/ 	.short	(.L_483 - .L_482)
.L_482:
        /*0020*/ 	.word	0x00000008
.L_483:


//--------------------- .nv.info._Z35group_norm_nhwc_bwd_one_pass_kernelI11Bf16IOFp32WLi64ELi14ELi224EEv26Group_norm_nhwc_bwd_params --------------------------
	.section	.nv.info._Z35group_norm_nhwc_bwd_one_pass_kernelI11Bf16IOFp32WLi64ELi14ELi224EEv26Group_norm_nhwc_bwd_params,"",@"SHT_CUDA_INFO"
	.sectionflags	@""
	.align	4


	//----- nvinfo : EIATTR_CUDA_API_VERSION
	.align		4
        /*0000*/ 	.byte	0x04, 0x37
        /*0002*/ 	.short	(.L_485 - .L_484)
.L_484:
        /*0004*/ 	.word	0x00000082


	//----- nvinfo : EIATTR_KPARAM_INFO
	.align		4
.L_485:
        /*0008*/ 	.byte	0x04, 0x17
        /*000a*/ 	.short	(.L_487 - .L_486)
.L_486:
        /*000c*/ 	.word	0x00000000
        /*0010*/ 	.short	0x0000
        /*0012*/ 	.short	0x0000
        /*0014*/ 	.byte	0x00, 0xf0, 0xe1, 0x02


	//----- nvinfo : EIATTR_SPARSE_MMA_MASK
	.align		4
.L_487:
        /*0018*/ 	.byte	0x03, 0x50
        /*001a*/ 	.short	0x0000


	//----- nvinfo : EIATTR_MAXREG_COUNT
	.align		4
        /*001c*/ 	.byte	0x03, 0x1b
        /*001e*/ 	.short	0x00ff


	//----- nvinfo : EIATTR_NUM_BARRIERS
	.align		4
        /*0020*/ 	.byte	0x02, 0x4c
        /*0022*/ 	.byte	0x01
	.zero		1


	//----- nvinfo : EIATTR_MERCURY_ISA_VERSION
	.align		4
        /*0024*/ 	.byte	0x03, 0x5f
        /*0026*/ 	.short	0x0101


	//----- nvinfo : EIATTR_INT_WARP_WIDE_INSTR_OFFSETS
	.align		4
        /*0028*/ 	.byte	0x04, 0x31
        /*002a*/ 	.short	(.L_489 - .L_488)


	//   ....[0]....
.L_488:
        /*002c*/ 	.word	0x00001f30


	//   ....[1]....
        /*0030*/ 	.word	0x00003870


	//----- nvinfo : EIATTR_COOP_GROUP_MASK_REGIDS
	.align		4
.L_489:
        /*0034*/ 	.byte	0x04, 0x29
        /*0036*/ 	.short	(.L_491 - .L_490)


	//   ....[0]....
.L_490:
        /*0038*/ 	.word	0xffffffff


	//   ....[1]....
        /*003c*/ 	.word	0xffffffff


	//   ....[2]....
        /*0040*/ 	.word	0xffffffff


	//   ....[3]....
        /*0044*/ 	.word	0xffffffff


	//   ....[4]....
        /*0048*/ 	.word	0xffffffff


	//   ....[5]....
        /*004c*/ 	.word	0xffffffff


	//   ....[6]....
        /*0050*/ 	.word	0xffffffff


	//   ....[7]....
        /*0054*/ 	.word	0xffffffff


	//   ....[8]....
        /*0058*/ 	.word	0xffffffff


	//   ....[9]....
        /*005c*/ 	.word	0xffffffff


	//----- nvinfo : EIATTR_COOP_GROUP_INSTR_OFFSETS
	.align		4
.L_491:
        /*0060*/ 	.byte	0x04, 0x28
        /*0062*/ 	.short	(.L_493 - .L_492)


	//   ....[0]....
.L_492:
        /*0064*/ 	.word	0x00000f20


	//   ....[1]....
        /*0068*/ 	.word	0x00000f60


	//   ....[2]....
        /*006c*/ 	.word	0x00001010


	//   ....[3]....
        /*0070*/ 	.word	0x00001030


	//   ....[4]....
        /*0074*/ 	.word	0x00001070


	//   ....[5]....
        /*0078*/ 	.word	0x00001090


	//   ....[6]....
        /*007c*/ 	.word	0x000010c0


	//   ....[7]....
        /*0080*/ 	.word	0x000010e0


	//   ....[8]....
        /*0084*/ 	.word	0x00001110


	//   ....[9]....
        /*0088*/ 	.word	0x00001130


	//----- nvinfo : EIATTR_EXIT_INSTR_OFFSETS
	.align		4
.L_493:
        /*008c*/ 	.byte	0x04, 0x1c
        /*008e*/ 	.short	(.L_495 - .L_494)


	//   ....[0]....
.L_494:
        /*0090*/ 	.word	0x00003960


	//   ....[1]....
        /*0094*/ 	.word	0x00003aa0


	//   ....[2]....
        /*0098*/ 	.word	0x00003ce0


	//----- nvinfo : EIATTR_MAX_THREADS
	.align		4
.L_495:
        /*009c*/ 	.byte	0x04, 0x05
        /*009e*/ 	.short	(.L_497 - .L_496)
.L_496:
        /*00a0*/ 	.word	0x000000e0
        /*00a4*/ 	.word	0x00000001
        /*00a8*/ 	.word	0x00000001


	//----- nvinfo : EIATTR_CRS_STACK_SIZE
	.align		4
.L_497:
        /*00ac*/ 	.byte	0x04, 0x1e
        /*00ae*/ 	.short	(.L_499 - .L_498)
.L_498:
        /*00b0*/ 	.word	0x00000000


	//----- nvinfo : EIATTR_CBANK_PARAM_SIZE
	.align		4
.L_499:
        /*00b4*/ 	.byte	0x03, 0x19
        /*00b6*/ 	.short	0x00b8


	//----- nvinfo : EIATTR_PARAM_CBANK
	.align		4
        /*00b8*/ 	.byte	0x04, 0x0a
        /*00ba*/ 	.short	(.L_501 - .L_500)
	.align		4
.L_500:
        /*00bc*/ 	.word	index@(.nv.constant0._Z35group_norm_nhwc_bwd_one_pass_kernelI11Bf16IOFp32WLi64ELi14ELi224EEv26Group_norm_nhwc_bwd_params)
        /*00c0*/ 	.short	0x0210
        /*00c2*/ 	.short	0x00b8


	//----- nvinfo : EIATTR_SW_WAR
	.align		4
.L_501:
        /*00c4*/ 	.byte	0x04, 0x36
        /*00c6*/ 	.short	(.L_503 - .L_502)
.L_502:
        /*00c8*/ 	.word	0x00000008
.L_503:


//--------------------- .nv.info._Z35group_norm_nhwc_bwd_one_pass_kernelI11Bf16IOFp32WLi128ELi14ELi224EEv26Group_norm_nhwc_bwd_params --------------------------
	.section	.nv.info._Z35group_norm_nhwc_bwd_one_pass_kernelI11Bf16IOFp32WLi128ELi14ELi224EEv26Group_norm_nhwc_bwd_params,"",@"SHT_CUDA_INFO"
	.sectionflags	@""
	.align	4


	//----- nvinfo : EIATTR_CUDA_API_VERSION
	.align		4
        /*0000*/ 	.byte	0x04, 0x37
        /*0002*/ 	.short	(.L_505 - .L_504)
.L_504:
        /*0004*/ 	.word	0x00000082


	//----- nvinfo : EIATTR_KPARAM_INFO
	.align		4
.L_505:
        /*0008*/ 	.byte	0x04, 0x17
        /*000a*/ 	.short	(.L_507 - .L_506)
.L_506:
        /*000c*/ 	.word	0x00000000
        /*0010*/ 	.short	0x0000
        /*0012*/ 	.short	0x0000
        /*0014*/ 	.byte	0x00, 0xf0, 0xe1, 0x02


	//----- nvinfo : EIATTR_SPARSE_MMA_MASK
	.align		4
.L_507:
        /*0018*/ 	.byte	0x03, 0x50
        /*001a*/ 	.short	0x0000


	//----- nvinfo : EIATTR_MAXREG_COUNT
	.align		4
        /*001c*/ 	.byte	0x03, 0x1b
        /*001e*/ 	.short	0x00ff


	//----- nvinfo : EIATTR_NUM_BARRIERS
	.align		4
        /*0020*/ 	.byte	0x02, 0x4c
        /*0022*/ 	.byte	0x01
	.zero		1


	//----- nvinfo : EIATTR_MERCURY_ISA_VERSION
	.align		4
        /*0024*/ 	.byte	0x03, 0x5f
        /*0026*/ 	.short	0x0101


	//----- nvinfo : EIATTR_INT_WARP_WIDE_INSTR_OFFSETS
	.align		4
        /*0028*/ 	.byte	0x04, 0x31
        /*002a*/ 	.short	(.L_509 - .L_508)


	//   ....[0]....
.L_508:
        /*002c*/ 	.word	0x000027f0


	//   ....[1]....
        /*0030*/ 	.word	0x00004860


	//----- nvinfo : EIATTR_COOP_GROUP_MASK_REGIDS
	.align		4
.L_509:
        /*0034*/ 	.byte	0x04, 0x29
        /*0036*/ 	.short	(.L_511 - .L_510)


	//   ....[0]....
.L_510:
        /*0038*/ 	.word	0xffffffff


	//   ....[1]....
        /*003c*/ 	.word	0xffffffff


	//   ....[2]....
        /*0040*/ 	.word	0xffffffff


	//   ....[3]....
        /*0044*/ 	.word	0xffffffff


	//   ....[4]....
        /*0048*/ 	.word	0xffffffff


	//   ....[5]....
        /*004c*/ 	.word	0xffffffff


	//   ....[6]....
        /*0050*/ 	.word	0xffffffff


	//   ....[7]....
        /*0054*/ 	.word	0xffffffff


	//   ....[8]....
        /*0058*/ 	.word	0xffffffff


	//   ....[9]....
        /*005c*/ 	.word	0xffffffff


	//----- nvinfo : EIATTR_COOP_GROUP_INSTR_OFFSETS
	.align		4
.L_511:
        /*0060*/ 	.byte	0x04, 0x28
        /*0062*/ 	.short	(.L_513 - .L_512)


	//   ....[0]....
.L_512:
        /*0064*/ 	.word	0x00001750


	//   ....[1]....
        /*0068*/ 	.word	0x00001790


	//   ....[2]....
        /*006c*/ 	.word	0x000018e0


	//   ....[3]....
        /*0070*/ 	.word	0x000018f0


	//   ....[4]....
        /*0074*/ 	.word	0x00001920


	//   ....[5]....
        /*0078*/ 	.word	0x00001940


	//   ....[6]....
        /*007c*/ 	.word	0x00001970


	//   ....[7]....
        /*0080*/ 	.word	0x00001990


	//   ....[8]....
        /*0084*/ 	.word	0x000019c0


	//   ....[9]....
        /*0088*/ 	.word	0x000019e0


	//----- nvinfo : EIATTR_EXIT_INSTR_OFFSETS
	.align		4
.L_513:
        /*008c*/ 	.byte	0x04, 0x1c
        /*008e*/ 	.short	(.L_515 - .L_514)


	//   ....[0]....
.L_514:
        /*0090*/ 	.word	0x000048f0


	//   ....[1]....
        /*0094*/ 	.word	0x00004a30


	//   ....[2]....
        /*0098*/ 	.word	0x00004c80


	//----- nvinfo : EIATTR_MAX_THREADS
	.align		4
.L_515:
        /*009c*/ 	.byte	0x04, 0x05
        /*009e*/ 	.short	(.L_517 - .L_516)
.L_516:
        /*00a0*/ 	.word	0x000000e0
        /*00a4*/ 	.word	0x00000001
        /*00a8*/ 	.word	0x00000001


	//----- nvinfo : EIATTR_CRS_STACK_SIZE
	.align		4
.L_517:
        /*00ac*/ 	.byte	0x04, 0x1e
        /*00ae*/ 	.short	(.L_519 - .L_518)
.L_518:
        /*00b0*/ 	.word	0x00000000


	//----- nvinfo : EIATTR_CBANK_PARAM_SIZE
	.align		4
.L_519:
        /*00b4*/ 	.byte	0x03, 0x19
        /*00b6*/ 	.short	0x00b8


	//----- nvinfo : EIATTR_PARAM_CBANK
	.align		4
        /*00b8*/ 	.byte	0x04, 0x0a
        /*00ba*/ 	.short	(.L_521 - .L_520)
	.align		4
.L_520:
        /*00bc*/ 	.word	index@(.nv.constant0._Z35group_norm_nhwc_bwd_one_pass_kernelI11Bf16IOFp32WLi128ELi14ELi224EEv26Group_norm_nhwc_bwd_params)
        /*00c0*/ 	.short	0x0210
        /*00c2*/ 	.short	0x00b8


	//----- nvinfo : EIATTR_SW_WAR
	.align		4
.L_521:
        /*00c4*/ 	.byte	0x04, 0x36
        /*00c6*/ 	.short	(.L_523 - .L_522)
.L_522:
        /*00c8*/ 	.word	0x00000008
.L_523:


//--------------------- .nv.info._Z35group_norm_nhwc_bwd_one_pass_kernelI11Bf16IOFp32WLi256ELi14ELi224EEv26Group_norm_nhwc_bwd_params --------------------------
	.section	.nv.info._Z35group_norm_nhwc_bwd_one_pass_kernelI11Bf16IOFp32WLi256ELi14ELi224EEv26Group_norm_nhwc_bwd_params,"",@"SHT_CUDA_INFO"
	.sectionflags	@""
	.align	4


	//----- nvinfo : EIATTR_CUDA_API_VERSION
	.align		4
        /*0000*/ 	.byte	0x04, 0x37
        /*0002*/ 	.short	(.L_525 - .L_524)
.L_524:
        /*0004*/ 	.word	0x00000082


	//----- nvinfo : EIATTR_KPARAM_INFO
	.align		4
.L_525:
        /*0008*/ 	.byte	0x04, 0x17
        /*000a*/ 	.short	(.L_527 - .L_526)
.L_526:
        /*000c*/ 	.word	0x00000000
        /*0010*/ 	.short	0x0000
        /*0012*/ 	.short	0x0000
        /*0014*/ 	.byte	0x00, 0xf0, 0xe1, 0x02


	//----- nvinfo : EIATTR_SPARSE_MMA_MASK
	.align		4
.L_527:
        /*0018*/ 	.byte	0x03, 0x50
        /*001a*/ 	.short	0x0000


	//----- nvinfo : EIATTR_MAXREG_COUNT
	.align		4
        /*001c*/ 	.byte	0x03, 0x1b
        /*001e*/ 	.short	0x00ff


	//----- nvinfo : EIATTR_NUM_BARRIERS
	.align		4
        /*0020*/ 	.byte	0x02, 0x4c
        /*0022*/ 	.byte	0x01
	.zero		1


	//----- nvinfo : EIATTR_MERCURY_ISA_VERSION
	.align		4
        /*0024*/ 	.byte	0x03, 0x5f
        /*0026*/ 	.short	0x0101


	//----- nvinfo : EIATTR_INT_WARP_WIDE_INSTR_OFFSETS
	.align		4
        /*0028*/ 	.byte	0x04, 0x31
        /*002a*/ 	.short	(.L_529 - .L_528)


	//   ....[0]....
.L_528:
        /*002c*/ 	.word	0x000038a0


	//   ....[1]....
        /*0030*/ 	.word	0x00006630


	//----- nvinfo : EIATTR_COOP_GROUP_MASK_REGIDS
	.align		4
.L_529:
        /*0034*/ 	.byte	0x04, 0x29
        /*0036*/ 	.short	(.L_531 - .L_530)


	//   ....[0]....
.L_530:
        /*0038*/ 	.word	0xffffffff


	//   ....[1]....
        /*003c*/ 	.word	0xffffffff


	//   ....[2]....
        /*0040*/ 	.word	0xffffffff


	//   ....[3]....
        /*0044*/ 	.word	0xffffffff


	//   ....[4]....
        /*0048*/ 	.word	0xffffffff


	//   ....[5]....
        /*004c*/ 	.word	0xffffffff


	//   ....[6]....
        /*0050*/ 	.word	0xffffffff


	//   ....[7]....
        /*0054*/ 	.word	0xffffffff


	//   ....[8]....
        /*0058*/ 	.word	0xffffffff


	//   ....[9]....
        /*005c*/ 	.word	0xffffffff


	//----- nvinfo : EIATTR_COOP_GROUP_INSTR_OFFSETS
	.align		4
.L_531:
        /*0060*/ 	.byte	0x04, 0x28
        /*0062*/ 	.short	(.L_533 - .L_532)


	//   ....[0]....
.L_532:
        /*0064*/ 	.word	0x00002650


	//   ....[1]....
        /*0068*/ 	.word	0x00002660


	//   ....[2]....
        /*006c*/ 	.word	0x000026b0


	//   ....[3]....
        /*0070*/ 	.word	0x000026c0


	//   ....[4]....
        /*0074*/ 	.word	0x00002700


	//   ....[5]....
        /*0078*/ 	.word	0x00002710


	//   ....[6]....
        /*007c*/ 	.word	0x00002750


	//   ....[7]....
        /*0080*/ 	.word	0x00002760


	//   ....[8]....
        /*0084*/ 	.word	0x000027a0


	//   ....[9]....
        /*0088*/ 	.word	0x000027b0


	//----- nvinfo : EIATTR_EXIT_INSTR_OFFSETS
	.align		4
.L_533:
        /*008c*/ 	.byte	0x04, 0x1c
        /*008e*/ 	.short	(.L_535 - .L_534)


	//   ....[0]....
.L_534:
        /*0090*/ 	.word	0x00006720


	//   ....[1]....
        /*0094*/ 	.word	0x00006860


	//   ....[2]....
        /*0098*/ 	.word	0x00006aa0


	//----- nvinfo : EIATTR_MAX_THREADS
	.align		4
.L_535:
        /*009c*/ 	.byte	0x04, 0x05
        /*009e*/ 	.short	(.L_537 - .L_536)
.L_536:
        /*00a0*/ 	.word	0x000000e0
        /*00a4*/ 	.word	0x00000001
        /*00a8*/ 	.word	0x00000001


	//----- nvinfo : EIATTR_CRS_STACK_SIZE
	.align		4
.L_537:
        /*00ac*/ 	.byte	0x04, 0x1e
        /*00ae*/ 	.short	(.L_539 - .L_538)
.L_538:
        /*00b0*/ 	.word	0x00000000


	//----- nvinfo : EIATTR_CBANK_PARAM_SIZE
	.align		4
.L_539:
        /*00b4*/ 	.byte	0x03, 0x19
        /*00b6*/ 	.short	0x00b8


	//----- nvinfo : EIATTR_PARAM_CBANK
	.align		4
        /*00b8*/ 	.byte	0x04, 0x0a
        /*00ba*/ 	.short	(.L_541 - .L_540)
	.align		4
.L_540:
        /*00bc*/ 	.word	index@(.nv.constant0._Z35group_norm_nhwc_bwd_one_pass_kernelI11Bf16IOFp32WLi256ELi14ELi224EEv26Group_norm_nhwc_bwd_params)
        /*00c0*/ 	.short	0x0210
        /*00c2*/ 	.short	0x00b8


	//----- nvinfo : EIATTR_SW_WAR
	.align		4
.L_541:
        /*00c4*/ 	.byte	0x04, 0x36
        /*00c6*/ 	.short	(.L_543 - .L_542)
.L_542:
        /*00c8*/ 	.word	0x00000008
.L_543:


//--------------------- .nv.info._Z35group_norm_nhwc_bwd_one_pass_kernelI11Bf16IOFp32WLi512ELi14ELi224EEv26Group_norm_nhwc_bwd_params --------------------------
	.section	.nv.info._Z35group_norm_nhwc_bwd_one_pass_kernelI11Bf16IOFp32WLi512ELi14ELi224EEv26Group_norm_nhwc_bwd_params,"",@"SHT_CUDA_INFO"
	.sectionflags	@""
	.align	4


	//----- nvinfo : EIATTR_CUDA_API_VERSION
	.align		4
        /*0000*/ 	.byte	0x04, 0x37
        /*0002*/ 	.short	(.L_545 - .L_544)
.L_544:
        /*0004*/ 	.word	0x00000082


	//----- nvinfo : EIATTR_KPARAM_INFO
	.align		4
.L_545:
        /*0008*/ 	.byte	0x04, 0x17
        /*000a*/ 	.short	(.L_547 - .L_546)
.L_546:
        /*000c*/ 	.word	0x00000000
        /*0010*/ 	.short	0x0000
        /*0012*/ 	.short	0x0000
        /*0014*/ 	.byte	0x00, 0xf0, 0xe1, 0x02


	//----- nvinfo : EIATTR_SPARSE_MMA_MASK
	.align		4
.L_547:
        /*0018*/ 	.byte	0x03, 0x50
        /*001a*/ 	.short	0x0000


	//----- nvinfo : EIATTR_MAXREG_COUNT
	.align		4
        /*001c*/ 	.byte	0x03, 0x1b
        /*001e*/ 	.short	0x00ff


	//----- nvinfo : EIATTR_NUM_BARRIERS
	.align		4
        /*0020*/ 	.byte	0x02, 0x4c
        /*0022*/ 	.byte	0x01
	.zero		1


	//----- nvinfo : EIATTR_MERCURY_ISA_VERSION
	.align		4
        /*0024*/ 	.byte	0x03, 0x5f
        /*0026*/ 	.short	0x0101


	//----- nvinfo : EIATTR_INT_WARP_WIDE_INSTR_OFFSETS
	.align		4
        /*0028*/ 	.byte	0x04, 0x31
        /*002a*/ 	.short	(.L_549 - .L_548)


	//   ....[0]....
.L_548:
        /*002c*/ 	.word	0x00005a10


	//   ....[1]....
        /*0030*/ 	.word	0x0000a1d0


	//----- nvinfo : EIATTR_COOP_GROUP_MASK_REGIDS
	.align		4
.L_549:
        /*0034*/ 	.byte	0x04, 0x29
        /*0036*/ 	.short	(.L_551 - .L_550)


	//   ....[0]....
.L_550:
        /*0038*/ 	.word	0xffffffff


	//   ....[1]....
        /*003c*/ 	.word	0xffffffff


	//   ....[2]....
        /*0040*/ 	.word	0xffffffff


	//   ....[3]....
        /*0044*/ 	.word	0xffffffff


	//   ....[4]....
        /*0048*/ 	.word	0xffffffff


	//   ....[5]....
        /*004c*/ 	.word	0xffffffff


	//   ....[6]....
        /*0050*/ 	.word	0xffffffff


	//   ....[7]....
        /*0054*/ 	.word	0xffffffff


	//   ....[8]....
        /*0058*/ 	.word	0xffffffff


	//   ....[9]....
        /*005c*/ 	.word	0xffffffff


	//----- nvinfo : EIATTR_COOP_GROUP_INSTR_OFFSETS
	.align		4
.L_551:
        /*0060*/ 	.byte	0x04, 0x28
        /*0062*/ 	.short	(.L_553 - .L_552)


	//   ....[0]....
.L_552:
        /*0064*/ 	.word	0x00004630


	//   ....[1]....
        /*0068*/ 	.word	0x00004670


	//   ....[2]....
        /*006c*/ 	.word	0x00004800


	//   ....[3]....
        /*0070*/ 	.word	0x00004840


	//   ....[4]....
        /*0074*/ 	.word	0x000049d0


	//   ....[5]....
        /*0078*/ 	.word	0x000049f0


	//   ....[6]....
        /*007c*/ 	.word	0x00004a30


	//   ....[7]....
        /*0080*/ 	.word	0x00004a50


	//   ....[8]....
        /*0084*/ 	.word	0x00004a80


	//   ....[9]....
        /*0088*/ 	.word	0x00004aa0


	//----- nvinfo : EIATTR_EXIT_INSTR_OFFSETS
	.align		4
.L_553:
        /*008c*/ 	.byte	0x04, 0x1c
        /*008e*/ 	.short	(.L_555 - .L_554)


	//   ....[0]....
.L_554:
        /*0090*/ 	.word	0x0000a260


	//   ....[1]....
        /*0094*/ 	.word	0x0000a3a0


	//   ....[2]....
        /*0098*/ 	.word	0x0000a5e0


	//----- nvinfo : EIATTR_MAX_THREADS
	.align		4
.L_555:
        /*009c*/ 	.byte	0x04, 0x05
        /*009e*/ 	.short	(.L_557 - .L_556)
.L_556:
        /*00a0*/ 	.word	0x000000e0
        /*00a4*/ 	.word	0x00000001
        /*00a8*/ 	.word	0x00000001


	//----- nvinfo : EIATTR_CRS_STACK_SIZE
	.align		4
.L_557:
        /*00ac*/ 	.byte	0x04, 0x1e
        /*00ae*/ 	.short	(.L_559 - .L_558)
.L_558:
        /*00b0*/ 	.word	0x00000000


	//----- nvinfo : EIATTR_CBANK_PARAM_SIZE
	.align		4
.L_559:
        /*00b4*/ 	.byte	0x03, 0x19
        /*00b6*/ 	.short	0x00b8


	//----- nvinfo : EIATTR_PARAM_CBANK
	.align		4
        /*00b8*/ 	.byte	0x04, 0x0a
        /*00ba*/ 	.short	(.L_561 - .L_560)
	.align		4
.L_560:
        /*00bc*/ 	.word	index@(.nv.constant0._Z35group_norm_nhwc_bwd_one_pass_kernelI11Bf16IOFp32WLi512ELi14ELi224EEv26Group_norm_nhwc_bwd_params)
        /*00c0*/ 	.short	0x0210
        /*00c2*/ 	.short	0x00b8


	//----- nvinfo : EIATTR_SW_WAR
	.align		4
.L_561:
        /*00c4*/ 	.byte	0x04, 0x36
        /*00c6*/ 	.short	(.L_563 - .L_562)
.L_562:
        /*00c8*/ 	.word	0x00000008
.L_563:


//--------------------- .nv.info._Z35group_norm_nhwc_bwd_one_pass_kernelI11Bf16IOBf16WLi64ELi14ELi224EEv26Group_norm_nhwc_bwd_params --------------------------
	.section	.nv.info._Z35group_norm_nhwc_bwd_one_pass_kernelI11Bf16IOBf16WLi64ELi14ELi224EEv26Group_norm_nhwc_bwd_params,"",@"SHT_CUDA_INFO"
	.sectionflags	@""
	.align	4


	//----- nvinfo : EIATTR_CUDA_API_VERSION
	.align		4
        /*0000*/ 	.byte	0x04, 0x37
        /*0002*/ 	.short	(.L_565 - .L_564)
.L_564:
        /*0004*/ 	.word	0x00000082


	//----- nvinfo : EIATTR_KPARAM_INFO
	.align		4
.L_565:
        /*0008*/ 	.byte	0x04, 0x17
        /*000a*/ 	.short	(.L_567 - .L_566)
.L_566:
        /*000c*/ 	.word	0x00000000
        /*0010*/ 	.short	0x0000
        /*0012*/ 	.short	0x0000
        /*0014*/ 	.byte	0x00, 0xf0, 0xe1, 0x02


	//----- nvinfo : EIATTR_SPARSE_MMA_MASK
	.align		4
.L_567:
        /*0018*/ 	.byte	0x03, 0x50
        /*001a*/ 	.short	0x0000


	//----- nvinfo : EIATTR_MAXREG_COUNT
	.align		4
        /*001c*/ 	.byte	0x03, 0x1b
        /*001e*/ 	.short	0x00ff


	//----- nvinfo : EIATTR_NUM_BARRIERS
	.align		4
        /*0020*/ 	.byte	0x02, 0x4c
        /*0022*/ 	.byte	0x01
	.zero		1


	//----- nvinfo : EIATTR_MERCURY_ISA_VERSION
	.align		4
        /*0024*/ 	.byte	0x03, 0x5f
        /*0026*/ 	.short	0x0101


	//----- nvinfo : EIATTR_INT_WARP_WIDE_INSTR_OFFSETS
	.align		4
        /*0028*/ 	.byte	0x04, 0x31
        /*002a*/ 	.short	(.L_569 - .L_568)


	//   ....[0]....
.L_568:
        /*002c*/ 	.word	0x00001f90


	//   ....[1]....
        /*0030*/ 	.word	0x000038d0


	//----- nvinfo : EIATTR_COOP_GROUP_MASK_REGIDS
	.align		4
.L_569:
        /*0034*/ 	.byte	0x04, 0x29
        /*0036*/ 	.short	(.L_571 - .L_570)


	//   ....[0]....
.L_570:
        /*0038*/ 	.word	0xffffffff


	//   ....[1]....
        /*003c*/ 	.word	0xffffffff


	//   ....[2]....
        /*0040*/ 	.word	0xffffffff


	//   ....[3]....
        /*0044*/ 	.word	0xffffffff


	//   ....[4]....
        /*0048*/ 	.word	0xffffffff


	//   ....[5]....
        /*004c*/ 	.word	0xffffffff


	//   ....[6]....
        /*0050*/ 	.word	0xffffffff


	//   ....[7]....
        /*0054*/ 	.word	0xffffffff


	//   ....[8]....
        /*0058*/ 	.word	0xffffffff


	//   ....[9]....
        /*005c*/ 	.word	0xffffffff


	//----- nvinfo : EIATTR_COOP_GROUP_INSTR_OFFSETS
	.align		4
.L_571:
        /*0060*/ 	.byte	0x04, 0x28
        /*0062*/ 	.short	(.L_573 - .L_572)


	//   ....[0]....
.L_572:
        /*0064*/ 	.word	0x00000f80


	//   ....[1]....
        /*0068*/ 	.word	0x00000fc0


	//   ....[2]....
        /*006c*/ 	.word	0x00001070


	//   ....[3]....
        /*0070*/ 	.word	0x00001090


	//   ....[4]....
        /*0074*/ 	.word	0x000010d0


	//   ....[5]....
        /*0078*/ 	.word	0x000010f0


	//   ....[6]....
        /*007c*/ 	.word	0x00001120


	//   ....[7]....
        /*0080*/ 	.word	0x00001140


	//   ....[8]....
        /*0084*/ 	.word	0x00001170


	//   ....[9]....
        /*0088*/ 	.word	0x00001190


	//----- nvinfo : EIATTR_EXIT_INSTR_OFFSETS
	.align		4
.L_573:
        /*008c*/ 	.byte	0x04, 0x1c
        /*008e*/ 	.short	(.L_575 - .L_574)


	//   ....[0]....
.L_574:
        /*0090*/ 	.word	0x000039c0


	//   ....[1]....
        /*0094*/ 	.word	0x00003b00


	//   ....[2]....
        /*0098*/ 	.word	0x00003d60


	//----- nvinfo : EIATTR_MAX_THREADS
	.align		4
.L_575:
        /*009c*/ 	.byte	0x04, 0x05
        /*009e*/ 	.short	(.L_577 - .L_576)
.L_576:
        /*00a0*/ 	.word	0x000000e0
        /*00a4*/ 	.word	0x00000001
        /*00a8*/ 	.word	0x00000001


	//----- nvinfo : EIATTR_CRS_STACK_SIZE
	.align		4
.L_577:
        /*00ac*/ 	.byte	0x04, 0x1e
        /*00ae*/ 	.short	(.L_579 - .L_578)
.L_578:
        /*00b0*/ 	.word	0x00000000


	//----- nvinfo : EIATTR_CBANK_PARAM_SIZE
	.align		4
.L_579:
        /*00b4*/ 	.byte	0x03, 0x19
        /*00b6*/ 	.short	0x00b8


	//----- nvinfo : EIATTR_PARAM_CBANK
	.align		4
        /*00b8*/ 	.byte	0x04, 0x0a
        /*00ba*/ 	.short	(.L_581 - .L_580)
	.align		4
.L_580:
        /*00bc*/ 	.word	index@(.nv.constant0._Z35group_norm_nhwc_bwd_one_pass_kernelI11Bf16IOBf16WLi64ELi14ELi224EEv26Group_norm_nhwc_bwd_params)
        /*00c0*/ 	.short	0x0210
        /*00c2*/ 	.short	0x00b8


	//----- nvinfo : EIATTR_SW_WAR
	.align		4
.L_581:
        /*00c4*/ 	.byte	0x04, 0x36
        /*00c6*/ 	.short	(.L_583 - .L_582)
.L_582:
        /*00c8*/ 	.word	0x00000008
.L_583:


//--------------------- .nv.info._Z35group_norm_nhwc_bwd_one_pass_kernelI11Bf16IOBf16WLi128ELi14ELi224EEv26Group_norm_nhwc_bwd_params --------------------------
	.section	.nv.info._Z35group_norm_nhwc_bwd_one_pass_kernelI11Bf16IOBf16WLi128ELi14ELi224EEv26Group_norm_nhwc_bwd_params,"",@"SHT_CUDA_INFO"
	.sectionflags	@""
	.align	4


	//----- nvinfo : EIATTR_CUDA_API_VERSION
	.align		4
        /*0000*/ 	.byte	0x04, 0x37
        /*0002*/ 	.short	(.L_585 - .L_584)
.L_584:
        /*0004*/ 	.word	0x00000082


	//----- nvinfo : EIATTR_KPARAM_INFO
	.align		4
.L_585:
        /*0008*/ 	.byte	0x04, 0x17
        /*000a*/ 	.short	(.L_587 - .L_586)
.L_586:
        /*000c*/ 	.word	0x00000000
        /*0010*/ 	.short	0x0000
        /*0012*/ 	.short	0x0000
        /*0014*/ 	.byte	0x00, 0xf0, 0xe1, 0x02


	//----- nvinfo : EIATTR_SPARSE_MMA_MASK
	.align		4
.L_587:
        /*0018*/ 	.byte	0x03, 0x50
        /*001a*/ 	.short	0x0000


	//----- nvinfo : EIATTR_MAXREG_COUNT
	.align		4
        /*001c*/ 	.byte	0x03, 0x1b
        /*001e*/ 	.short	0x00ff


	//----- nvinfo : EIATTR_NUM_BARRIERS
	.align		4
        /*0020*/ 	.byte	0x02, 0x4c
        /*0022*/ 	.byte	0x01
	.zero		1


	//----- nvinfo : EIATTR_MERCURY_ISA_VERSION
	.align		4
        /*0024*/ 	.byte	0x03, 0x5f
        /*0026*/ 	.short	0x0101


	//----- nvinfo : EIATTR_INT_WARP_WIDE_INSTR_OFFSETS
	.align		4
        /*0028*/ 	.byte	0x04, 0x31
        /*002a*/ 	.short	(.L_589 - .L_588)


	//   ....[0]....
.L_588:
        /*002c*/ 	.word	0x00002860


	//   ....[1]....
        /*0030*/ 	.word	0x000048d0


	//----- nvinfo : EIATTR_COOP_GROUP_MASK_REGIDS
	.align		4
.L_589:
        /*0034*/ 	.byte	0x04, 0x29
        /*0036*/ 	.short	(.L_591 - .L_590)


	//   ....[0]....
.L_590:
        /*0038*/ 	.word	0xffffffff


	//   ....[1]....
        /*003c*/ 	.word	0xffffffff


	//   ....[2]....
        /*0040*/ 	.word	0xffffffff


	//   ....[3]....
        /*0044*/ 	.word	0xffffffff


	//   ....[4]....
        /*0048*/ 	.word	0xffffffff


	//   ....[5]....
        /*004c*/ 	.word	0xffffffff


	//   ....[6]....
        /*0050*/ 	.word	0xffffffff


	//   ....[7]....
        /*0054*/ 	.word	0xffffffff


	//   ....[8]....
        /*0058*/ 	.word	0xffffffff


	//   ....[9]....
        /*005c*/ 	.word	0xffffffff


	//----- nvinfo : EIATTR_COOP_GROUP_INSTR_OFFSETS
	.align		4
.L_591:
        /*0060*/ 	.byte	0x04, 0x28
        /*0062*/ 	.short	(.L_593 - .L_592)


	//   ....[0]....
.L_592:
        /*0064*/ 	.word	0x000017c0


	//   ....[1]....
        /*0068*/ 	.word	0x00001800


	//   ....[2]....
        /*006c*/ 	.word	0x00001950


	//   ....[3]....
        /*0070*/ 	.word	0x00001960


	//   ....[4]....
        /*0074*/ 	.word	0x00001990


	//   ....[5]....
        /*0078*/ 	.word	0x000019b0


	//   ....[6]....
        /*007c*/ 	.word	0x000019e0


	//   ....[7]....
        /*0080*/ 	.word	0x00001a00


	//   ....[8]....
        /*0084*/ 	.word	0x00001a30


	//   ....[9]....
        /*0088*/ 	.word	0x00001a50


	//----- nvinfo : EIATTR_EXIT_INSTR_OFFSETS
	.align		4
.L_593:
        /*008c*/ 	.byte	0x04, 0x1c
        /*008e*/ 	.short	(.L_595 - .L_594)


	//   ....[0]....
.L_594:
        /*0090*/ 	.word	0x00004960


	//   ....[1]....
        /*0094*/ 	.word	0x00004aa0


	//   ....[2]....
        /*0098*/ 	.word	0x00004d10


	//----- nvinfo : EIATTR_MAX_THREADS
	.align		4
.L_595:
        /*009c*/ 	.byte	0x04, 0x05
        /*009e*/ 	.short	(.L_597 - .L_596)
.L_596:
        /*00a0*/ 	.word	0x000000e0
        /*00a4*/ 	.word	0x00000001
        /*00a8*/ 	.word	0x00000001


	//----- nvinfo : EIATTR_CRS_STACK_SIZE
	.align		4
.L_597:
        /*00ac*/ 	.byte	0x04, 0x1e
        /*00ae*/ 	.short	(.L_599 - .L_598)
.L_598:
        /*00b0*/ 	.word	0x00000000


	//----- nvinfo : EIATTR_CBANK_PARAM_SIZE
	.align		4
.L_599:
        /*00b4*/ 	.byte	0x03, 0x19
        /*00b6*/ 	.short	0x00b8


	//----- nvinfo : EIATTR_PARAM_CBANK
	.align		4
        /*00b8*/ 	.byte	0x04, 0x0a
        /*00ba*/ 	.short	(.L_601 - .L_600)
	.align		4
.L_600:
        /*00bc*/ 	.word	index@(.nv.constant0._Z35group_norm_nhwc_bwd_one_pass_kernelI11Bf16IOBf16WLi128ELi14ELi224EEv26Group_norm_nhwc_bwd_params)
        /*00c0*/ 	.short	0x0210
        /*00c2*/ 	.short	0x00b8


	//----- nvinfo : EIATTR_SW_WAR
	.align		4
.L_601:
        /*00c4*/ 	.byte	0x04, 0x36
        /*00c6*/ 	.short	(.L_603 - .L_602)
.L_602:
        /*00c8*/ 	.word	0x00000008
.L_603:


//--------------------- .nv.info._Z35group_norm_nhwc_bwd_one_pass_kernelI11Bf16IOBf16WLi256ELi14ELi224EEv26Group_norm_nhwc_bwd_params --------------------------
	.section	.nv.info._Z35group_norm_nhwc_bwd_one_pass_kernelI11Bf16IOBf16WLi256ELi14ELi224EEv26Group_norm_nhwc_bwd_params,"",@"SHT_CUDA_INFO"
	.sectionflags	@""
	.align	4


	//----- nvinfo : EIATTR_CUDA_API_VERSION
	.align		4
        /*0000*/ 	.byte	0x04, 0x37
        /*0002*/ 	.short	(.L_605 - .L_604)
.L_604:
        /*0004*/ 	.word	0x00000082


	//----- nvinfo : EIATTR_KPARAM_INFO
	.align		4
.L_605:
        /*0008*/ 	.byte	0x04, 0x17
        /*000a*/ 	.short	(.L_607 - .L_606)
.L_606:
        /*000c*/ 	.word	0x00000000
        /*0010*/ 	.short	0x0000
        /*0012*/ 	.short	0x0000
        /*0014*/ 	.byte	0x00, 0xf0, 0xe1, 0x02


	//----- nvinfo : EIATTR_SPARSE_MMA_MASK
	.align		4
.L_607:
        /*0018*/ 	.byte	0x03, 0x50
        /*001a*/ 	.short	0x0000


	//----- nvinfo : EIATTR_MAXREG_COUNT
	.align		4
        /*001c*/ 	.byte	0x03, 0x1b
        /*001e*/ 	.short	0x00ff


	//----- nvinfo : EIATTR_NUM_BARRIERS
	.align		4
        /*0020*/ 	.byte	0x02, 0x4c
        /*0022*/ 	.byte	0x01
	.zero		1


	//----- nvinfo : EIATTR_MERCURY_ISA_VERSION
	.align		4
        /*0024*/ 	.byte	0x03, 0x5f
        /*0026*/ 	.short	0x0101


	//----- nvinfo : EIATTR_INT_WARP_WIDE_INSTR_OFFSETS
	.align		4
        /*0028*/ 	.byte	0x04, 0x31
        /*002a*/ 	.short	(.L_609 - .L_608)


	//   ....[0]....
.L_608:
        /*002c*/ 	.word	0x000038f0


	//   ....[1]....
        /*0030*/ 	.word	0x00006680


	//----- nvinfo : EIATTR_COOP_GROUP_MASK_REGIDS
	.align		4
.L_609:
        /*0034*/ 	.byte	0x04, 0x29
        /*0036*/ 	.short	(.L_611 - .L_610)


	//   ....[0]....
.L_610:
        /*0038*/ 	.word	0xffffffff


	//   ....[1]....
        /*003c*/ 	.word	0xffffffff


	//   ....[2]....
        /*0040*/ 	.word	0xffffffff


	//   ....[3]....
        /*0044*/ 	.word	0xffffffff


	//   ....[4]....
        /*0048*/ 	.word	0xffffffff


	//   ....[5]....
        /*004c*/ 	.word	0xffffffff


	//   ....[6]....
        /*0050*/ 	.word	0xffffffff


	//   ....[7]....
        /*0054*/ 	.word	0xffffffff


	//   ....[8]....
        /*0058*/ 	.word	0xffffffff


	//   ....[9]....
        /*005c*/ 	.word	0xffffffff


	//----- nvinfo : EIATTR_COOP_GROUP_INSTR_OFFSETS
	.align		4
.L_611:
        /*0060*/ 	.byte	0x04, 0x28
        /*0062*/ 	.short	(.L_613 - .L_612)


	//   ....[0]....
.L_612:
        /*0064*/ 	.word	0x000026a0


	//   ....[1]....
        /*0068*/ 	.word	0x000026b0


	//   ....[2]....
        /*006c*/ 	.word	0x00002700


	//   ....[3]....
        /*0070*/ 	.word	0x00002710


	//   ....[4]....
        /*0074*/ 	.word	0x00002750


	//   ....[5]....
        /*0078*/ 	.word	0x00002760


	//   ....[6]....
        /*007c*/ 	.word	0x000027a0


	//   ....[7]....
        /*0080*/ 	.word	0x000027b0


	//   ....[8]....
        /*0084*/ 	.word	0x000027f0


	//   ....[9]....
        /*0088*/ 	.word	0x00002800


	//----- nvinfo : EIATTR_EXIT_INSTR_OFFSETS
	.align		4
.L_613:
        /*008c*/ 	.byte	0x04, 0x1c
        /*008e*/ 	.short	(.L_615 - .L_614)


	//   ....[0]....
.L_614:
        /*0090*/ 	.word	0x00006770


	//   ....[1]....
        /*0094*/ 	.word	0x000068b0


	//   ....[2]....
        /*0098*/ 	.word	0x00006b10


	//----- nvinfo : EIATTR_MAX_THREADS
	.align		4
.L_615:
        /*009c*/ 	.byte	0x04, 0x05
        /*009e*/ 	.short	(.L_617 - .L_616)
.L_616:
        /*00a0*/ 	.word	0x000000e0
        /*00a4*/ 	.word	0x00000001
        /*00a8*/ 	.word	0x00000001


	//----- nvinfo : EIATTR_CRS_STACK_SIZE
	.align		4
.L_617:
        /*00ac*/ 	.byte	0x04, 0x1e
        /*00ae*/ 	.short	(.L_619 - .L_618)
.L_618:
        /*00b0*/ 	.word	0x00000000


	//----- nvinfo : EIATTR_CBANK_PARAM_SIZE
	.align		4
.L_619:
        /*00b4*/ 	.byte	0x03, 0x19
        /*00b6*/ 	.short	0x00b8


	//----- nvinfo : EIATTR_PARAM_CBANK
	.align		4
        /*00b8*/ 	.byte	0x04, 0x0a
        /*00ba*/ 	.short	(.L_621 - .L_620)
	.align		4
.L_620:
        /*00bc*/ 	.word	index@(.nv.constant0._Z35group_norm_nhwc_bwd_one_pass_kernelI11Bf16IOBf16WLi256ELi14ELi224EEv26Group_norm_nhwc_bwd_params)
        /*00c0*/ 	.short	0x0210
        /*00c2*/ 	.short	0x00b8


	//----- nvinfo : EIATTR_SW_WAR
	.align		4
.L_621:
        /*00c4*/ 	.byte	0x04, 0x36
        /*00c6*/ 	.short	(.L_623 - .L_622)
.L_622:
        /*00c8*/ 	.word	0x00000008
.L_623:


//--------------------- .nv.info._Z35group_norm_nhwc_bwd_one_pass_kernelI11Bf16IOBf16WLi512ELi14ELi224EEv26Group_norm_nhwc_bwd_params --------------------------
	.section	.nv.info._Z35group_norm_nhwc_bwd_one_pass_kernelI11Bf16IOBf16WLi512ELi14ELi224EEv26Group_norm_nhwc_bwd_params,"",@"SHT_CUDA_INFO"
	.sectionflags	@""
	.align	4


	//----- nvinfo : EIATTR_CUDA_API_VERSION
	.align		4
        /*0000*/ 	.byte	0x04, 0x37
        /*0002*/ 	.short	(.L_625 - .L_624)
.L_624:
        /*0004*/ 	.word	0x00000082


	//----- nvinfo : EIATTR_KPARAM_INFO
	.align		4
.L_625:
        /*0008*/ 	.byte	0x04, 0x17
        /*000a*/ 	.short	(.L_627 - .L_626)
.L_626:
        /*000c*/ 	.word	0x00000000
        /*0010*/ 	.short	0x0000
        /*0012*/ 	.short	0x0000
        /*0014*/ 	.byte	0x00, 0xf0, 0xe1, 0x02


	//----- nvinfo : EIATTR_SPARSE_MMA_MASK
	.align		4
.L_627:
        /*0018*/ 	.byte	0x03, 0x50
        /*001a*/ 	.short	0x0000


	//----- nvinfo : EIATTR_MAXREG_COUNT
	.align		4
        /*001c*/ 	.byte	0x03, 0x1b
        /*001e*/ 	.short	0x00ff


	//----- nvinfo : EIATTR_NUM_BARRIERS
	.align		4
        /*0020*/ 	.byte	0x02, 0x4c
        /*0022*/ 	.byte	0x01
	.zero		1


	//----- nvinfo : EIATTR_MERCURY_ISA_VERSION
	.align		4
        /*0024*/ 	.byte	0x03, 0x5f
        /*0026*/ 	.short	0x0101


	//----- nvinfo : EIATTR_INT_WARP_WIDE_INSTR_OFFSETS
	.align		4
        /*0028*/ 	.byte	0x04, 0x31
        /*002a*/ 	.short	(.L_629 - .L_628)


	//   ....[0]....
.L_628:
        /*002c*/ 	.word	0x00005a90


	//   ....[1]....
        /*0030*/ 	.word	0x0000a250


	//----- nvinfo : EIATTR_COOP_GROUP_MASK_REGIDS
	.align		4
.L_629:
        /*0034*/ 	.byte	0x04, 0x29
        /*0036*/ 	.short	(.L_631 - .L_630)


	//   ....[0]....
.L_630:
        /*0038*/ 	.word	0xffffffff


	//   ....[1]....
        /*003c*/ 	.word	0xffffffff


	//   ....[2]....
        /*0040*/ 	.word	0xffffffff


	//   ....[3]....
        /*0044*/ 	.word	0xffffffff


	//   ....[4]....
        /*0048*/ 	.word	0xffffffff


	//   ....[5]....
        /*004c*/ 	.word	0xffffffff


	//   ....[6]....
        /*0050*/ 	.word	0xffffffff


	//   ....[7]....
        /*0054*/ 	.word	0xffffffff


	//   ....[8]....
        /*0058*/ 	.word	0xffffffff


	//   ....[9]....
        /*005c*/ 	.word	0xffffffff


	//----- nvinfo : EIATTR_COOP_GROUP_INSTR_OFFSETS
	.align		4
.L_631:
        /*0060*/ 	.byte	0x04, 0x28
        /*0062*/ 	.short	(.L_633 - .L_632)


	//   ....[0]....
.L_632:
        /*0064*/ 	.word	0x000046b0


	//   ....[1]....
        /*0068*/ 	.word	0x000046f0


	//   ....[2]....
        /*006c*/ 	.word	0x00004880


	//   ....[3]....
        /*0070*/ 	.word	0x000048c0


	//   ....[4]....
        /*0074*/ 	.word	0x00004a50


	//   ....[5]....
        /*0078*/ 	.word	0x00004a70


	//   ....[6]....
        /*007c*/ 	.word	0x00004ab0


	//   ....[7]....
        /*0080*/ 	.word	0x00004ad0


	//   ....[8]....
        /*0084*/ 	.word	0x00004b00


	//   ....[9]....
        /*0088*/ 	.word	0x00004b20


	//----- nvinfo : EIATTR_EXIT_INSTR_OFFSETS
	.align		4
.L_633:
        /*008c*/ 	.byte	0x04, 0x1c
        /*008e*/ 	.short	(.L_635 - .L_634)


	//   ....[0]....
.L_634:
        /*0090*/ 	.word	0x0000a2e0


	//   ....[1]....
        /*0094*/ 	.word	0x0000a420


	//   ....[2]....
        /*0098*/ 	.word	0x0000a680


	//----- nvinfo : EIATTR_MAX_THREADS
	.align		4
.L_635:
        /*009c*/ 	.byte	0x04, 0x05
        /*009e*/ 	.short	(.L_637 - .L_636)
.L_636:
        /*00a0*/ 	.word	0x000000e0
        /*00a4*/ 	.word	0x00000001
        /*00a8*/ 	.word	0x00000001


	//----- nvinfo : EIATTR_CRS_STACK_SIZE
	.align		4
.L_637:
        /*00ac*/ 	.byte	0x04, 0x1e
        /*00ae*/ 	.short	(.L_639 - .L_638)
.L_638:
        /*00b0*/ 	.word	0x00000000


	//----- nvinfo : EIATTR_CBANK_PARAM_SIZE
	.align		4
.L_639:
        /*00b4*/ 	.byte	0x03, 0x19
        /*00b6*/ 	.short	0x00b8


	//----- nvinfo : EIATTR_PARAM_CBANK
	.align		4
        /*00b8*/ 	.byte	0x04, 0x0a
        /*00ba*/ 	.short	(.L_641 - .L_640)
	.align		4
.L_640:
        /*00bc*/ 	.word	index@(.nv.constant0._Z35group_norm_nhwc_bwd_one_pass_kernelI11Bf16IOBf16WLi512ELi14ELi224EEv26Group_norm_nhwc_bwd_params)
        /*00c0*/ 	.short	0x0210
        /*00c2*/ 	.short	0x00b8


	//----- nvinfo : EIATTR_SW_WAR
	.align		4
.L_641:
        /*00c4*/ 	.byte	0x04, 0x36
        /*00c6*/ 	.short	(.L_643 - .L_642)
.L_642:
        /*00c8*/ 	.word	0x00000008
.L_643:


//--------------------- .nv.info._Z35group_norm_nhwc_bwd_one_pass_kernelI11Bf16IOFp16WLi64ELi14ELi224EEv26Group_norm_nhwc_bwd_params --------------------------
	.section	.nv.info._Z35group_norm_nhwc_bwd_one_pass_kernelI11Bf16IOFp16WLi64ELi14ELi224EEv26Group_norm_nhwc_bwd_params,"",@"SHT_CUDA_INFO"
	.sectionflags	@""
	.align	4


	//----- nvinfo : EIATTR_CUDA_API_VERSION
	.align		4
        /*0000*/ 	.byte	0x04, 0x37
        /*0002*/ 	.short	(.L_645 - .L_644)
.L_644:
        /*0004*/ 	.word	0x00000082


	//----- nvinfo : EIATTR_KPARAM_INFO
	.align		4
.L_645:
        /*0008*/ 	.byte	0x04, 0x17
        /*000a*/ 	.short	(.L_647 - .L_646)
.L_646:
        /*000c*/ 	.word	0x00000000
        /*0010*/ 	.short	0x0000
        /*0012*/ 	.short	0x0000
        /*0014*/ 	.byte	0x00, 0xf0, 0xe1, 0x02


	//----- nvinfo : EIATTR_SPARSE_MMA_MASK
	.align		4
.L_647:
        /*0018*/ 	.byte	0x03, 0x50
        /*001a*/ 	.short	0x0000


	//----- nvinfo : EIATTR_MAXREG_COUNT
	.align		4
        /*001c*/ 	.byte	0x03, 0x1b
        /*001e*/ 	.short	0x00ff


	//----- nvinfo : EIATTR_NUM_BARRIERS
	.align		4
        /*0020*/ 	.byte	0x02, 0x4c
        /*0022*/ 	.byte	0x01
	.zero		1


	//----- nvinfo : EIATTR_MERCURY_ISA_VERSION
	.align		4
        /*0024*/ 	.byte	0x03, 0x5f
        /*0026*/ 	.short	0x0101


	//----- nvinfo : EIATTR_INT_WARP_WIDE_INSTR_OFFSETS
	.align		4
        /*0028*/ 	.byte	0x04, 0x31
        /*002a*/ 	.short	(.L_649 - .L_648)


	//   ....[0]....
.L_648:
        /*002c*/ 	.word	0x00001f90


	//   ....[1]....
        /*0030*/ 	.word	0x000038d0


	//----- nvinfo : EIATTR_COOP_GROUP_MASK_REGIDS
	.align		4
.L_649:
        /*0034*/ 	.byte	0x04, 0x29
        /*0036*/ 	.short	(.L_651 - .L_650)


	//   ....[0]....
.L_650:
        /*0038*/ 	.word	0xffffffff


	//   ....[1]....
        /*003c*/ 	.word	0xffffffff


	//   ....[2]....
        /*0040*/ 	.word	0xffffffff


	//   ....[3]....
        /*0044*/ 	.word	0xffffffff


	//   ....[4]....
        /*0048*/ 	.word	0xffffffff


	//   ....[5]....
        /*004c*/ 	.word	0xffffffff


	//   ....[6]....
        /*0050*/ 	.word	0xffffffff


	//   ....[7]....
        /*0054*/ 	.word	0xffffffff


	//   ....[8]....
        /*0058*/ 	.word	0xffffffff


	//   ....[9]....
        /*005c*/ 	.word	0xffffffff


	//----- nvinfo : EIATTR_COOP_GROUP_INSTR_OFFSETS
	.align		4
.L_651:
        /*0060*/ 	.byte	0x04, 0x28
        /*0062*/ 	.short	(.L_653 - .L_652)


	//   ....[0]....
.L_652:
        /*0064*/ 	.word	0x00000f80


	//   ....[1]....
        /*0068*/ 	.word	0x00000fc0


	//   ....[2]....
        /*006c*/ 	.word	0x00001070


	//   ....[3]....
        /*0070*/ 	.word	0x00001090


	//   ....[4]....
        /*0074*/ 	.word	0x000010d0


	//   ....[5]....
        /*0078*/ 	.word	0x000010f0


	//   ....[6]....
        /*007c*/ 	.word	0x00001120


	//   ....[7]....
        /*0080*/ 	.word	0x00001140


	//   ....[8]....
        /*0084*/ 	.word	0x00001170


	//   ....[9]....
        /*0088*/ 	.word	0x00001190


	//----- nvinfo : EIATTR_EXIT_INSTR_OFFSETS
	.align		4
.L_653:
        /*008c*/ 	.byte	0x04, 0x1c
        /*008e*/ 	.short	(.L_655 - .L_654)


	//   ....[0]....
.L_654:
        /*0090*/ 	.word	0x000039c0


	//   ....[1]....
        /*0094*/ 	.word	0x00003b00


	//   ....[2]....
        /*0098*/ 	.word	0x00003d60


	//----- nvinfo : EIATTR_MAX_THREADS
	.align		4
.L_655:
        /*009c*/ 	.byte	0x04, 0x05
        /*009e*/ 	.short	(.L_657 - .L_656)
.L_656:
        /*00a0*/ 	.word	0x000000e0
        /*00a4*/ 	.word	0x00000001
        /*00a8*/ 	.word	0x00000001


	//----- nvinfo : EIATTR_CRS_STACK_SIZE
	.align		4
.L_657:
        /*00ac*/ 	.byte	0x04, 0x1e
        /*00ae*/ 	.short	(.L_659 - .L_658)
.L_658:
        /*00b0*/ 	.word	0x00000000


	//----- nvinfo : EIATTR_CBANK_PARAM_SIZE
	.align		4
.L_659:
        /*00b4*/ 	.byte	0x03, 0x19
        /*00b6*/ 	.short	0x00b8


	//----- nvinfo : EIATTR_PARAM_CBANK
	.align		4
        /*00b8*/ 	.byte	0x04, 0x0a
        /*00ba*/ 	.short	(.L_661 - .L_660)
	.align		4
.L_660:
        /*00bc*/ 	.word	index@(.nv.constant0._Z35group_norm_nhwc_bwd_one_pass_kernelI11Bf16IOFp16WLi64ELi14ELi224EEv26Group_norm_nhwc_bwd_params)
        /*00c0*/ 	.short	0x0210
        /*00c2*/ 	.short	0x00b8


	//----- nvinfo : EIATTR_SW_WAR
	.align		4
.L_661:
        /*00c4*/ 	.byte	0x04, 0x36
        /*00c6*/ 	.short	(.L_663 - .L_662)
.L_662:
        /*00c8*/ 	.word	0x00000008
.L_663:


//--------------------- .nv.info._Z35group_norm_nhwc_bwd_one_pass_kernelI11Bf16IOFp16WLi128ELi14ELi224EEv26Group_norm_nhwc_bwd_params --------------------------
	.section	.nv.info._Z35group_norm_nhwc_bwd_one_pass_kernelI11Bf16IOFp16WLi128ELi14ELi224EEv26Group_norm_nhwc_bwd_params,"",@"SHT_CUDA_INFO"
	.sectionflags	@""
	.align	4


	//----- nvinfo : EIATTR_CUDA_API_VERSION
	.align		4
        /*0000*/ 	.byte	0x04, 0x37
        /*0002*/ 	.short	(.L_665 - .L_664)
.L_664:
        /*0004*/ 	.word	0x00000082


	//----- nvinfo : EIATTR_KPARAM_INFO
	.align		4
.L_665:
        /*0008*/ 	.byte	0x04, 0x17
        /*000a*/ 	.short	(.L_667 - .L_666)
.L_666:
        /*000c*/ 	.word	0x00000000
        /*0010*/ 	.short	0x0000
        /*0012*/ 	.short	0x0000
        /*0014*/ 	.byte	0x00, 0xf0, 0xe1, 0x02


	//----- nvinfo : EIATTR_SPARSE_MMA_MASK
	.align		4
.L_667:
        /*0018*/ 	.byte	0x03, 0x50
        /*001a*/ 	.short	0x0000


	//----- nvinfo : EIATTR_MAXREG_COUNT
	.align		4
        /*001c*/ 	.byte	0x03, 0x1b
        /*001e*/ 	.short	0x00ff


	//----- nvinfo : EIATTR_NUM_BARRIERS
	.align		4
        /*0020*/ 	.byte	0x02, 0x4c
        /*0022*/ 	.byte	0x01
	.zero		1


	//----- nvinfo : EIATTR_MERCURY_ISA_VERSION
	.align		4
        /*0024*/ 	.byte	0x03, 0x5f
        /*0026*/ 	.short	0x0101


	//----- nvinfo : EIATTR_INT_WARP_WIDE_INSTR_OFFSETS
	.align		4
        /*0028*/ 	.byte	0x04, 0x31
        /*002a*/ 	.short	(.L_669 - .L_668)


	//   ....[0]....
.L_668:
        /*002c*/ 	.word	0x00002860


	//   ....[1]....
        /*0030*/ 	.word	0x000048d0


	//----- nvinfo : EIATTR_COOP_GROUP_MASK_REGIDS
	.align		4
.L_669:
        /*0034*/ 	.byte	0x04, 0x29
        /*0036*/ 	.short	(.L_671 - .L_670)


	//   ....[0]....
.L_670:
        /*0038*/ 	.word	0xffffffff


	//   ....[1]....
        /*003c*/ 	.word	0xffffffff


	//   ....[2]....
        /*0040*/ 	.word	0xffffffff


	//   ....[3]....
        /*0044*/ 	.word	0xffffffff


	//   ....[4]....
        /*0048*/ 	.word	0xffffffff


	//   ....[5]....
        /*004c*/ 	.word	0xffffffff


	//   ....[6]....
        /*0050*/ 	.word	0xffffffff


	//   ....[7]....
        /*0054*/ 	.word	0xffffffff


	//   ....[8]....
        /*0058*/ 	.word	0xffffffff


	//   ....[9]....
        /*005c*/ 	.word	0xffffffff


	//----- nvinfo : EIATTR_COOP_GROUP_INSTR_OFFSETS
	.align		4
.L_671:
        /*0060*/ 	.byte	0x04, 0x28
        /*0062*/ 	.short	(.L_673 - .L_672)


	//   ....[0]....
.L_672:
        /*0064*/ 	.word	0x000017c0


	//   ....[1]....
        /*0068*/ 	.word	0x00001800


	//   ....[2]....
        /*006c*/ 	.word	0x00001950


	//   ....[3]....
        /*0070*/ 	.word	0x00001960


	//   ....[4]....
        /*0074*/ 	.word	0x00001990


	//   ....[5]....
        /*0078*/ 	.word	0x000019b0


	//   ....[6]....
        /*007c*/ 	.word	0x000019e0


	//   ....[7]....
        /*0080*/ 	.word	0x00001a00


	//   ....[8]....
        /*0084*/ 	.word	0x00001a30


	//   ....[9]....
        /*0088*/ 	.word	0x00001a50


	//----- nvinfo : EIATTR_EXIT_INSTR_OFFSETS
	.align		4
.L_673:
        /*008c*/ 	.byte	0x04, 0x1c
        /*008e*/ 	.short	(.L_675 - .L_674)


	//   ....[0]....
.L_674:
        /*0090*/ 	.word	0x00004960


	//   ....[1]....
        /*0094*/ 	.word	0x00004aa0


	//   ....[2]....
        /*0098*/ 	.word	0x00004d10


	//----- nvinfo : EIATTR_MAX_THREADS
	.align		4
.L_675:
        /*009c*/ 	.byte	0x04, 0x05
        /*009e*/ 	.short	(.L_677 - .L_676)
.L_676:
        /*00a0*/ 	.word	0x000000e0
        /*00a4*/ 	.word	0x00000001
        /*00a8*/ 	.word	0x00000001


	//----- nvinfo : EIATTR_CRS_STACK_SIZE
	.align		4
.L_677:
        /*00ac*/ 	.byte	0x04, 0x1e
        /*00ae*/ 	.short	(.L_679 - .L_678)
.L_678:
        /*00b0*/ 	.word	0x00000000


	//----- nvinfo : EIATTR_CBANK_PARAM_SIZE
	.align		4
.L_679:
        /*00b4*/ 	.byte	0x03, 0x19
        /*00b6*/ 	.short	0x00b8


	//----- nvinfo : EIATTR_PARAM_CBANK
	.align		4
        /*00b8*/ 	.byte	0x04, 0x0a
        /*00ba*/ 	.short	(.L_681 - .L_680)
	.align		4
.L_680:
        /*00bc*/ 	.word	index@(.nv.constant0._Z35group_norm_nhwc_bwd_one_pass_kernelI11Bf16IOFp16WLi128ELi14ELi224EEv26Group_norm_nhwc_bwd_params)
        /*00c0*/ 	.short	0x0210
        /*00c2*/ 	.short	0x00b8


	//----- nvinfo : EIATTR_SW_WAR
	.align		4
.L_681:
        /*00c4*/ 	.byte	0x04, 0x36
        /*00c6*/ 	.short	(.L_683 - .L_682)
.L_682:
        /*00c8*/ 	.word	0x00000008
.L_683:


//--------------------- .nv.info._Z35group_norm_nhwc_bwd_one_pass_kernelI11Bf16IOFp16WLi256ELi14ELi224EEv26Group_norm_nhwc_bwd_params --------------------------
	.section	.nv.info._Z35group_norm_nhwc_bwd_one_pass_kernelI11Bf16IOFp16WLi256ELi14ELi224EEv26Group_norm_nhwc_bwd_params,"",@"SHT_CUDA_INFO"
	.sectionflags	@""
	.align	4


	//----- nvinfo : EIATTR_CUDA_API_VERSION
	.align		4
        /*0000*/ 	.byte	0x04, 0x37
        /*0002*/ 	.short	(.L_685 - .L_684)
.L_684:
        /*0004*/ 	.word	0x00000082


	//----- nvinfo : EIATTR_KPARAM_INFO
	.align		4
.L_685:
        /*0008*/ 	.byte	0x04, 0x17
        /*000a*/ 	.short	(.L_687 - .L_686)
.L_686:
        /*000c*/ 	.word	0x00000000
        /*0010*/ 	.short	0x0000
        /*0012*/ 	.short	0x0000
        /*0014*/ 	.byte	0x00, 0xf0, 0xe1, 0x02


	//----- nvinfo : EIATTR_SPARSE_MMA_MASK
	.align		4
.L_687:
        /*0018*/ 	.byte	0x03, 0x50
        /*001a*/ 	.short	0x0000


	//----- nvinfo : EIATTR_MAXREG_COUNT
	.align		4
        /*001c*/ 	.byte	0x03, 0x1b
        /*001e*/ 	.short	0x00ff


	//----- nvinfo : EIATTR_NUM_BARRIERS
	.align		4
        /*0020*/ 	.byte	0x02, 0x4c
        /*0022*/ 	.byte	0x01
	.zero		1


	//----- nvinfo : EIATTR_MERCURY_ISA_VERSION
	.align		4
        /*0024*/ 	.byte	0x03, 0x5f
        /*0026*/ 	.short	0x0101


	//----- nvinfo : EIATTR_INT_WARP_WIDE_INSTR_OFFSETS
	.align		4
        /*0028*/ 	.byte	0x04, 0x31
        /*002a*/ 	.short	(.L_689 - .L_688)


	//   ....[0]....
.L_688:
        /*002c*/ 	.word	0x000038f0


	//   ....[1]....
        /*0030*/ 	.word	0x00006680


	//----- nvinfo : EIATTR_COOP_GROUP_MASK_REGIDS
	.align		4
.L_689:
        /*0034*/ 	.byte	0x04, 0x29
        /*0036*/ 	.short	(.L_691 - .L_690)


	//   ....[0]....
.L_690:
        /*0038*/ 	.word	0xffffffff


	//   ....[1]....
        /*003c*/ 	.word	0xffffffff


	//   ....[2]....
        /*0040*/ 	.word	0xffffffff


	//   ....[3]....
        /*0044*/ 	.word	0xffffffff


	//   ....[4]....
        /*0048*/ 	.word	0xffffffff


	//   ....[5]....
        /*004c*/ 	.word	0xffffffff


	//   ....[6]....
        /*0050*/ 	.word	0xffffffff


	//   ....[7]....
        /*0054*/ 	.word	0xffffffff


	//   ....[8]....
        /*0058*/ 	.word	0xffffffff


	//   ....[9]....
        /*005c*/ 	.word	0xffffffff


	//----- nvinfo : EIATTR_COOP_GROUP_INSTR_OFFSETS
	.align		4
.L_691:
        /*0060*/ 	.byte	0x04, 0x28
        /*0062*/ 	.short	(.L_693 - .L_692)


	//   ....[0]....
.L_692:
        /*0064*/ 	.word	0x000026a0


	//   ....[1]....
        /*0068*/ 	.word	0x000026b0


	//   ....[2]....
        /*006c*/ 	.word	0x00002700


	//   ....[3]....
        /*0070*/ 	.word	0x00002710


	//   ....[4]....
        /*0074*/ 	.word	0x00002750


	//   ....[5]....
        /*0078*/ 	.word	0x00002760


	//   ....[6]....
        /*007c*/ 	.word	0x000027a0


	//   ....[7]....
        /*0080*/ 	.word	0x000027b0


	//   ....[8]....
        /*0084*/ 	.word	0x000027f0


	//   ....[9]....
        /*0088*/ 	.word	0x00002800


	//----- nvinfo : EIATTR_EXIT_INSTR_OFFSETS
	.align		4
.L_693:
        /*008c*/ 	.byte	0x04, 0x1c
        /*008e*/ 	.short	(.L_695 - .L_694)


	//   ....[0]....
.L_694:
        /*0090*/ 	.word	0x00006770


	//   ....[1]....
        /*0094*/ 	.word	0x000068b0


	//   ....[2]....
        /*0098*/ 	.word	0x00006b10


	//----- nvinfo : EIATTR_MAX_THREADS
	.align		4
.L_695:
        /*009c*/ 	.byte	0x04, 0x05
        /*009e*/ 	.short	(.L_697 - .L_696)
.L_696:
        /*00a0*/ 	.word	0x000000e0
        /*00a4*/ 	.word	0x00000001
        /*00a8*/ 	.word	0x00000001


	//----- nvinfo : EIATTR_CRS_STACK_SIZE
	.align		4
.L_697:
        /*00ac*/ 	.byte	0x04, 0x1e
        /*00ae*/ 	.short	(.L_699 - .L_698)
.L_698:
        /*00b0*/ 	.word	0x00000000


	//----- nvinfo : EIATTR_CBANK_PARAM_SIZE
	.align		4
.L_699:
        /*00b4*/ 	.byte	0x03, 0x19
        /*00b6*/ 	.short	0x00b8


	//----- nvinfo : EIATTR_PARAM_CBANK
	.align		4
        /*00b8*/ 	.byte	0x04, 0x0a
        /*00ba*/ 	.short	(.L_701 - .L_700)
	.align		4
.L_700:
        /*00bc*/ 	.word	index@(.nv.constant0._Z35group_norm_nhwc_bwd_one_pass_kernelI11Bf16IOFp16WLi256ELi14ELi224EEv26Group_norm_nhwc_bwd_params)
        /*00c0*/ 	.short	0x0210
        /*00c2*/ 	.short	0x00b8


	//----- nvinfo : EIATTR_SW_WAR
	.align		4
.L_701:
        /*00c4*/ 	.byte	0x04, 0x36
        /*00c6*/ 	.short	(.L_703 - .L_702)
.L_702:
        /*00c8*/ 	.word	0x00000008
.L_703:


//--------------------- .nv.info._Z35group_norm_nhwc_bwd_one_pass_kernelI11Bf16IOFp16WLi512ELi14ELi224EEv26Group_norm_nhwc_bwd_params --------------------------
	.section	.nv.info._Z35group_norm_nhwc_bwd_one_pass_kernelI11Bf16IOFp16WLi512ELi14ELi224EEv26Group_norm_nhwc_bwd_params,"",@"SHT_CUDA_INFO"
	.sectionflags	@""
	.align	4


	//----- nvinfo : EIATTR_CUDA_API_VERSION
	.align		4
        /*0000*/ 	.byte	0x04, 0x37
        /*0002*/ 	.short	(.L_705 - .L_704)
.L_704:
        /*0004*/ 	.word	0x00000082


	//----- nvinfo : EIATTR_KPARAM_INFO
	.align		4
.L_705:
        /*0008*/ 	.byte	0x04, 0x17
        /*000a*/ 	.short	(.L_707 - .L_706)
.L_706:
        /*000c*/ 	.word	0x00000000
        /*0010*/ 	.short	0x0000
        /*0012*/ 	.short	0x0000
        /*0014*/ 	.byte	0x00, 0xf0, 0xe1, 0x02


	//----- nvinfo : EIATTR_SPARSE_MMA_MASK
	.align		4
.L_707:
        /*0018*/ 	.byte	0x03, 0x50
        /*001a*/ 	.short	0x0000


	//----- nvinfo : EIATTR_MAXREG_COUNT
	.align		4
        /*001c*/ 	.byte	0x03, 0x1b
        /*001e*/ 	.short	0x00ff


	//----- nvinfo : EIATTR_NUM_BARRIERS
	.align		4
        /*0020*/ 	.byte	0x02, 0x4c
        /*0022*/ 	.byte	0x01
	.zero		1


	//----- nvinfo : EIATTR_MERCURY_ISA_VERSION
	.align		4
        /*0024*/ 	.byte	0x03, 0x5f
        /*0026*/ 	.short	0x0101


	//----- nvinfo : EIATTR_INT_WARP_WIDE_INSTR_OFFSETS
	.align		4
        /*0028*/ 	.byte	0x04, 0x31
        /*002a*/ 	.short	(.L_709 - .L_708)


	//   ....[0]....
.L_708:
        /*002c*/ 	.word	0x00005a90


	//   ....[1]....
        /*0030*/ 	.word	0x0000a250


	//----- nvinfo : EIATTR_COOP_GROUP_MASK_REGIDS
	.align		4
.L_709:
        /*0034*/ 	.byte	0x04, 0x29
        /*0036*/ 	.short	(.L_711 - .L_710)


	//   ....[0]....
.L_710:
        /*0038*/ 	.word	0xffffffff


	//   ....[1]....
        /*003c*/ 	.word	0xffffffff


	//   ....[2]....
        /*0040*/ 	.word	0xffffffff


	//   ....[3]....
        /*0044*/ 	.word	0xffffffff


	//   ....[4]....
        /*0048*/ 	.word	0xffffffff


	//   ....[5]....
        /*004c*/ 	.word	0xffffffff


	//   ....[6]....
        /*0050*/ 	.word	0xffffffff


	//   ....[7]....
        /*0054*/ 	.word	0xffffffff


	//   ....[8]....
        /*0058*/ 	.word	0xffffffff


	//   ....[9]....
        /*005c*/ 	.word	0xffffffff


	//----- nvinfo : EIATTR_COOP_GROUP_INSTR_OFFSETS
	.align		4
.L_711:
        /*0060*/ 	.byte	0x04, 0x28
        /*0062*/ 	.short	(.L_713 - .L_712)


	//   ....[0]....
.L_712:
        /*0064*/ 	.word	0x000046b0


	//   ....[1]....
        /*0068*/ 	.word	0x000046f0


	//   ....[2]....
        /*006c*/ 	.word	0x00004880


	//   ....[3]....
        /*0070*/ 	.word	0x000048c0


	//   ....[4]....
        /*0074*/ 	.word	0x00004a50


	//   ....[5]....
        /*0078*/ 	.word	0x00004a70


	//   ....[6]....
        /*007c*/ 	.word	0x00004ab0


	//   ....[7]....
        /*0080*/ 	.word	0x00004ad0


	//   ....[8]....
        /*0084*/ 	.word	0x00004b00


	//   ....[9]....
        /*0088*/ 	.word	0x00004b20


	//----- nvinfo : EIATTR_EXIT_INSTR_OFFSETS
	.align		4
.L_713:
        /*008c*/ 	.byte	0x04, 0x1c
        /*008e*/ 	.short	(.L_715 - .L_714)


	//   ....[0]....
.L_714:
        /*0090*/ 	.word	0x0000a2e0


	//   ....[1]....
        /*0094*/ 	.word	0x0000a420


	//   ....[2]....
        /*0098*/ 	.word	0x0000a680


	//----- nvinfo : EIATTR_MAX_THREADS
	.align		4
.L_715:
        /*009c*/ 	.byte	0x04, 0x05
        /*009e*/ 	.short	(.L_717 - .L_716)
.L_716:
        /*00a0*/ 	.word	0x000000e0
        /*00a4*/ 	.word	0x00000001
        /*00a8*/ 	.word	0x00000001


	//----- nvinfo : EIATTR_CRS_STACK_SIZE
	.align		4
.L_717:
        /*00ac*/ 	.byte	0x04, 0x1e
        /*00ae*/ 	.short	(.L_719 - .L_718)
.L_718:
        /*00b0*/ 	.word	0x00000000


	//----- nvinfo : EIATTR_CBANK_PARAM_SIZE
	.align		4
.L_719:
        /*00b4*/ 	.byte	0x03, 0x19
        /*00b6*/ 	.short	0x00b8


	//----- nvinfo : EIATTR_PARAM_CBANK
	.align		4
        /*00b8*/ 	.byte	0x04, 0x0a
        /*00ba*/ 	.short	(.L_721 - .L_720)
	.align		4
.L_720:
        /*00bc*/ 	.word	index@(.nv.constant0._Z35group_norm_nhwc_bwd_one_pass_kernelI11Bf16IOFp16WLi512ELi14ELi224EEv26Group_norm_nhwc_bwd_params)
        /*00c0*/ 	.short	0x0210
        /*00c2*/ 	.short	0x00b8


	//----- nvinfo : EIATTR_SW_WAR
	.align		4
.L_721:
        /*00c4*/ 	.byte	0x04, 0x36
        /*00c6*/ 	.short	(.L_723 - .L_722)
.L_722:
        /*00c8*/ 	.word	0x00000008
.L_723:


//--------------------- .nv.info._Z35group_norm_nhwc_bwd_one_pass_kernelI11Fp16IOFp32WLi64ELi14ELi224EEv26Group_norm_nhwc_bwd_params --------------------------
	.section	.nv.info._Z35group_norm_nhwc_bwd_one_pass_kernelI11Fp16IOFp32WLi64ELi14ELi224EEv26Group_norm_nhwc_bwd_params,"",@"SHT_CUDA_INFO"
	.sectionflags	@""
	.align	4


	//----- nvinfo : EIATTR_CUDA_API_VERSION
	.align		4
        /*0000*/ 	.byte	0x04, 0x37
        /*0002*/ 	.short	(.L_725 - .L_724)
.L_724:
        /*0004*/ 	.word	0x00000082


	//----- nvinfo : EIATTR_KPARAM_INFO
	.align		4
.L_725:
        /*0008*/ 	.byte	0x04, 0x17
        /*000a*/ 	.short	(.L_727 - .L_726)
.L_726:
        /*000c*/ 	.word	0x00000000
        /*0010*/ 	.short	0x0000
        /*0012*/ 	.short	0x0000
        /*0014*/ 	.byte	0x00, 0xf0, 0xe1, 0x02


	//----- nvinfo : EIATTR_SPARSE_MMA_MASK
	.align		4
.L_727:
        /*0018*/ 	.byte	0x03, 0x50
        /*001a*/ 	.short	0x0000


	//----- nvinfo : EIATTR_MAXREG_COUNT
	.align		4
        /*001c*/ 	.byte	0x03, 0x1b
        /*001e*/ 	.short	0x00ff


	//----- nvinfo : EIATTR_NUM_BARRIERS
	.align		4
        /*0020*/ 	.byte	0x02, 0x4c
        /*0022*/ 	.byte	0x01
	.zero		1


	//----- nvinfo : EIATTR_MERCURY_ISA_VERSION
	.align		4
        /*0024*/ 	.byte	0x03, 0x5f
        /*0026*/ 	.short	0x0101


	//----- nvinfo : EIATTR_INT_WARP_WIDE_INSTR_OFFSETS
	.align		4
        /*0028*/ 	.byte	0x04, 0x31
        /*002a*/ 	.short	(.L_729 - .L_728)


	//   ....[0]....
.L_728:
        /*002c*/ 	.word	0x00001e80


	//   ....[1]....
        /*0030*/ 	.word	0x000037c0


	//----- nvinfo : EIATTR_COOP_GROUP_MASK_REGIDS
	.align		4
.L_729:
        /*0034*/ 	.byte	0x04, 0x29
        /*0036*/ 	.short	(.L_731 - .L_730)


	//   ....[0]....
.L_730:
        /*0038*/ 	.word	0xffffffff


	//   ....[1]....
        /*003c*/ 	.word	0xffffffff


	//   ....[2]....
        /*0040*/ 	.word	0xffffffff


	//   ....[3]....
        /*0044*/ 	.word	0xffffffff


	//   ....[4]....
        /*0048*/ 	.word	0xffffffff


	//   ....[5]....
        /*004c*/ 	.word	0xffffffff


	//   ....[6]....
        /*0050*/ 	.word	0xffffffff


	//   ....[7]....
        /*0054*/ 	.word	0xffffffff


	//   ....[8]....
        /*0058*/ 	.word	0xffffffff


	//   ....[9]....
        /*005c*/ 	.word	0xffffffff


	//----- nvinfo : EIATTR_COOP_GROUP_INSTR_OFFSETS
	.align		4
.L_731:
        /*0060*/ 	.byte	0x04, 0x28
        /*0062*/ 	.short	(.L_733 - .L_732)


	//   ....[0]....
.L_732:
        /*0064*/ 	.word	0x00000ee0


	//   ....[1]....
        /*0068*/ 	.word	0x00000f20


	//   ....[2]....
        /*006c*/ 	.word	0x00000fa0


	//   ....[3]....
        /*0070*/ 	.word	0x00000fc0


	//   ....[4]....
        /*0074*/ 	.word	0x00000ff0


	//   ....[5]....
        /*0078*/ 	.word	0x00001010


	//   ....[6]....
        /*007c*/ 	.word	0x00001040


	//   ....[7]....
        /*0080*/ 	.word	0x00001060


	//   ....[8]....
        /*0084*/ 	.word	0x00001090


	//   ....[9]....
        /*0088*/ 	.word	0x000010b0


	//----- nvinfo : EIATTR_EXIT_INSTR_OFFSETS
	.align		4
.L_733:
        /*008c*/ 	.byte	0x04, 0x1c
        /*008e*/ 	.short	(.L_735 - .L_734)


	//   ....[0]....
.L_734:
        /*0090*/ 	.word	0x000038b0


	//   ....[1]....
        /*0094*/ 	.word	0x000039f0


	//   ....[2]....
        /*0098*/ 	.word	0x00003c30


	//----- nvinfo : EIATTR_MAX_THREADS
	.align		4
.L_735:
        /*009c*/ 	.byte	0x04, 0x05
        /*009e*/ 	.short	(.L_737 - .L_736)
.L_736:
        /*00a0*/ 	.word	0x000000e0
        /*00a4*/ 	.word	0x00000001
        /*00a8*/ 	.word	0x00000001


	//----- nvinfo : EIATTR_CRS_STACK_SIZE
	.align		4
.L_737:
        /*00ac*/ 	.byte	0x04, 0x1e
        /*00ae*/ 	.short	(.L_739 - .L_738)
.L_738:
        /*00b0*/ 	.word	0x00000000


	//----- nvinfo : EIATTR_CBANK_PARAM_SIZE
	.align		4
.L_739:
        /*00b4*/ 	.byte	0x03, 0x19
        /*00b6*/ 	.short	0x00b8


	//----- nvinfo : EIATTR_PARAM_CBANK
	.align		4
        /*00b8*/ 	.byte	0x04, 0x0a
        /*00ba*/ 	.short	(.L_741 - .L_740)
	.align		4
.L_740:
        /*00bc*/ 	.word	index@(.nv.constant0._Z35group_norm_nhwc_bwd_one_pass_kernelI11Fp16IOFp32WLi64ELi14ELi224EEv26Group_norm_nhwc_bwd_params)
        /*00c0*/ 	.short	0x0210
        /*00c2*/ 	.short	0x00b8


	//----- nvinfo : EIATTR_SW_WAR
	.align		4
.L_741:
        /*00c4*/ 	.byte	0x04, 0x36
        /*00c6*/ 	.short	(.L_743 - .L_742)
.L_742:
        /*00c8*/ 	.word	0x00000008
.L_743:


//--------------------- .nv.info._Z35group_norm_nhwc_bwd_one_pass_kernelI11Fp16IOFp32WLi128ELi14ELi224EEv26Group_norm_nhwc_bwd_params --------------------------
	.section	.nv.info._Z35group_norm_nhwc_bwd_one_pass_kernelI11Fp16IOFp32WLi128ELi14ELi224EEv26Group_norm_nhwc_bwd_params,"",@"SHT_CUDA_INFO"
	.sectionflags	@""
	.align	4


	//----- nvinfo : EIATTR_CUDA_API_VERSION
	.align		4
        /*0000*/ 	.byte	0x04, 0x37
        /*0002*/ 	.short	(.L_745 - .L_744)
.L_744:
        /*0004*/ 	.word	0x00000082


	//----- nvinfo : EIATTR_KPARAM_INFO
	.align		4
.L_745:
        /*0008*/ 	.byte	0x04, 0x17
        /*000a*/ 	.short	(.L_747 - .L_746)
.L_746:
        /*000c*/ 	.word	0x00000000
        /*0010*/ 	.short	0x0000
        /*0012*/ 	.short	0x0000
        /*0014*/ 	.byte	0x00, 0xf0, 0xe1, 0x02


	//----- nvinfo : EIATTR_SPARSE_MMA_MASK
	.align		4
.L_747:
        /*0018*/ 	.byte	0x03, 0x50
        /*001a*/ 	.short	0x0000


	//----- nvinfo : EIATTR_MAXREG_COUNT
	.align		4
        /*001c*/ 	.byte	0x03, 0x1b
        /*001e*/ 	.short	0x00ff


	//----- nvinfo : EIATTR_NUM_BARRIERS
	.align		4
        /*0020*/ 	.byte	0x02, 0x4c
        /*0022*/ 	.byte	0x01
	.zero		1


	//----- nvinfo : EIATTR_MERCURY_ISA_VERSION
	.align		4
        /*0024*/ 	.byte	0x03, 0x5f
        /*0026*/ 	.short	0x0101


	//----- nvinfo : EIATTR_INT_WARP_WIDE_INSTR_OFFSETS
	.align		4
        /*0028*/ 	.byte	0x04, 0x31
        /*002a*/ 	.short	(.L_749 - .L_748)


	//   ....[0]....
.L_748:
        /*002c*/ 	.word	0x000026f0


	//   ....[1]....
        /*0030*/ 	.word	0x00004750


	//----- nvinfo : EIATTR_COOP_GROUP_MASK_REGIDS
	.align		4
.L_749:
        /*0034*/ 	.byte	0x04, 0x29
        /*0036*/ 	.short	(.L_751 - .L_750)


	//   ....[0]....
.L_750:
        /*0038*/ 	.word	0xffffffff


	//   ....[1]....
        /*003c*/ 	.word	0xffffffff


	//   ....[2]....
        /*0040*/ 	.word	0xffffffff


	//   ....[3]....
        /*0044*/ 	.word	0xffffffff


	//   ....[4]....
        /*0048*/ 	.word	0xffffffff


	//   ....[5]....
        /*004c*/ 	.word	0xffffffff


	//   ....[6]....
        /*0050*/ 	.word	0xffffffff


	//   ....[7]....
        /*0054*/ 	.word	0xffffffff


	//   ....[8]....
        /*0058*/ 	.word	0xffffffff


	//   ....[9]....
        /*005c*/ 	.word	0xffffffff


	//----- nvinfo : EIATTR_COOP_GROUP_INSTR_OFFSETS
	.align		4
.L_751:
        /*0060*/ 	.byte	0x04, 0x28
        /*0062*/ 	.short	(.L_753 - .L_752)


	//   ....[0]....
.L_752:
        /*0064*/ 	.word	0x000016e0


	//   ....[1]....
        /*0068*/ 	.word	0x00001720


	//   ....[2]....
        /*006c*/ 	.word	0x00001840


	//   ....[3]....
        /*0070*/ 	.word	0x00001860


	//   ....[4]....
        /*0074*/ 	.word	0x00001890


	//   ....[5]....
        /*0078*/ 	.word	0x000018b0


	//   ....[6]....
        /*007c*/ 	.word	0x000018e0


	//   ....[7]....
        /*0080*/ 	.word	0x00001900


	//   ....[8]....
        /*0084*/ 	.word	0x00001930


	//   ....[9]....
        /*0088*/ 	.word	0x00001950


	//----- nvinfo : EIATTR_EXIT_INSTR_OFFSETS
	.align		4
.L_753:
        /*008c*/ 	.byte	0x04, 0x1c
        /*008e*/ 	.short	(.L_755 - .L_754)


	//   ....[0]....
.L_754:
        /*0090*/ 	.word	0x000047e0


	//   ....[1]....
        /*0094*/ 	.word	0x00004920


	//   ....[2]....
        /*0098*/ 	.word	0x00004b60


	//----- nvinfo : EIATTR_MAX_THREADS
	.align		4
.L_755:
        /*009c*/ 	.byte	0x04, 0x05
        /*009e*/ 	.short	(.L_757 - .L_756)
.L_756:
        /*00a0*/ 	.word	0x000000e0
        /*00a4*/ 	.word	0x00000001
        /*00a8*/ 	.word	0x00000001


	//----- nvinfo : EIATTR_CRS_STACK_SIZE
	.align		4
.L_757:
        /*00ac*/ 	.byte	0x04, 0x1e
        /*00ae*/ 	.short	(.L_759 - .L_758)
.L_758:
        /*00b0*/ 	.word	0x00000000


	//----- nvinfo : EIATTR_CBANK_PARAM_SIZE
	.align		4
.L_759:
        /*00b4*/ 	.byte	0x03, 0x19
        /*00b6*/ 	.short	0x00b8


	//----- nvinfo : EIATTR_PARAM_CBANK
	.align		4
        /*00b8*/ 	.byte	0x04, 0x0a
        /*00ba*/ 	.short	(.L_761 - .L_760)
	.align		4
.L_760:
        /*00bc*/ 	.word	index@(.nv.constant0._Z35group_norm_nhwc_bwd_one_pass_kernelI11Fp16IOFp32WLi128ELi14ELi224EEv26Group_norm_nhwc_bwd_params)
        /*00c0*/ 	.short	0x0210
        /*00c2*/ 	.short	0x00b8


	//----- nvinfo : EIATTR_SW_WAR
	.align		4
.L_761:
        /*00c4*/ 	.byte	0x04, 0x36
        /*00c6*/ 	.short	(.L_763 - .L_762)
.L_762:
        /*00c8*/ 	.word	0x00000008
.L_763:


//--------------------- .nv.info._Z35group_norm_nhwc_bwd_one_pass_kernelI11Fp16IOFp32WLi256ELi14ELi224EEv26Group_norm_nhwc_bwd_params --------------------------
	.section	.nv.info._Z35group_norm_nhwc_bwd_one_pass_kernelI11Fp16IOFp32WLi256ELi14ELi224EEv26Group_norm_nhwc_bwd_params,"",@"SHT_CUDA_INFO"
	.sectionflags	@""
	.align	4


	//----- nvinfo : EIATTR_CUDA_API_VERSION
	.align		4
        /*0000*/ 	.byte	0x04, 0x37
        /*0002*/ 	.short	(.L_765 - .L_764)
.L_764:
        /*0004*/ 	.word	0x00000082


	//----- nvinfo : EIATTR_KPARAM_INFO
	.align		4
.L_765:
        /*0008*/ 	.byte	0x04, 0x17
        /*000a*/ 	.short	(.L_767 - .L_766)
.L_766:
        /*000c*/ 	.word	0x00000000
        /*0010*/ 	.short	0x0000
        /*0012*/ 	.short	0x0000
        /*0014*/ 	.byte	0x00, 0xf0, 0xe1, 0x02


	//----- nvinfo : EIATTR_SPARSE_MMA_MASK
	.align		4
.L_767:
        /*0018*/ 	.byte	0x03, 0x50
        /*001a*/ 	.short	0x0000


	//----- nvinfo : EIATTR_MAXREG_COUNT
	.align		4
        /*001c*/ 	.byte	0x03, 0x1b
        /*001e*/ 	.short	0x00ff


	//----- nvinfo : EIATTR_NUM_BARRIERS
	.align		4
        /*0020*/ 	.byte	0x02, 0x4c
        /*0022*/ 	.byte	0x01
	.zero		1


	//----- nvinfo : EIATTR_MERCURY_ISA_VERSION
	.align		4
        /*0024*/ 	.byte	0x03, 0x5f
        /*0026*/ 	.short	0x0101


	//----- nvinfo : EIATTR_INT_WARP_WIDE_INSTR_OFFSETS
	.align		4
        /*0028*/ 	.byte	0x04, 0x31
        /*002a*/ 	.short	(.L_769 - .L_768)


	//   ....[0]....
.L_768:
        /*002c*/ 	.word	0x00003660


	//   ....[1]....
        /*0030*/ 	.word	0x000063c0


	//----- nvinfo : EIATTR_COOP_GROUP_MASK_REGIDS
	.align		4
.L_769:
        /*0034*/ 	.byte	0x04, 0x29
        /*0036*/ 	.short	(.L_771 - .L_770)


	//   ....[0]....
.L_770:
        /*0038*/ 	.word	0xffffffff


	//   ....[1]....
        /*003c*/ 	.word	0xffffffff


	//   ....[2]....
        /*0040*/ 	.word	0xffffffff


	//   ....[3]....
        /*0044*/ 	.word	0xffffffff


	//   ....[4]....
        /*0048*/ 	.word	0xffffffff


	//   ....[5]....
        /*004c*/ 	.word	0xffffffff


	//   ....[6]....
        /*0050*/ 	.word	0xffffffff


	//   ....[7]....
        /*0054*/ 	.word	0xffffffff


	//   ....[8]....
        /*0058*/ 	.word	0xffffffff


	//   ....[9]....
        /*005c*/ 	.word	0xffffffff


	//----- nvinfo : EIATTR_COOP_GROUP_INSTR_OFFSETS
	.align		4
.L_771:
        /*0060*/ 	.byte	0x04, 0x28
        /*0062*/ 	.short	(.L_773 - .L_772)


	//   ....[0]....
.L_772:
        /*0064*/ 	.word	0x000026b0


	//   ....[1]....
        /*0068*/ 	.word	0x000026c0


	//   ....[2]....
        /*006c*/ 	.word	0x00002720


	//   ....[3]....
        /*0070*/ 	.word	0x00002730


	//   ....[4]....
        /*0074*/ 	.word	0x00002760


	//   ....[5]....
        /*0078*/ 	.word	0x00002780


	//   ....[6]....
        /*007c*/ 	.word	0x000027b0


	//   ....[7]....
        /*0080*/ 	.word	0x000027d0


	//   ....[8]....
        /*0084*/ 	.word	0x00002800


	//   ....[9]....
        /*0088*/ 	.word	0x00002820


	//----- nvinfo : EIATTR_EXIT_INSTR_OFFSETS
	.align		4
.L_773:
        /*008c*/ 	.byte	0x04, 0x1c
        /*008e*/ 	.short	(.L_775 - .L_774)


	//   ....[0]....
.L_774:
        /*0090*/ 	.word	0x000064b0


	//   ....[1]....
        /*0094*/ 	.word	0x000065f0


	//   ....[2]....
        /*0098*/ 	.word	0x00006840


	//----- nvinfo : EIATTR_MAX_THREADS
	.align		4
.L_775:
        /*009c*/ 	.byte	0x04, 0x05
        /*009e*/ 	.short	(.L_777 - .L_776)
.L_776:
        /*00a0*/ 	.word	0x000000e0
        /*00a4*/ 	.word	0x00000001
        /*00a8*/ 	.word	0x00000001


	//----- nvinfo : EIATTR_CRS_STACK_SIZE
	.align		4
.L_777:
        /*00ac*/ 	.byte	0x04, 0x1e
        /*00ae*/ 	.short	(.L_779 - .L_778)
.L_778:
        /*00b0*/ 	.word	0x00000000


	//----- nvinfo : EIATTR_CBANK_PARAM_SIZE
	.align		4
.L_779:
        /*00b4*/ 	.byte	0x03, 0x19
        /*00b6*/ 	.short	0x00b8


	//----- nvinfo : EIATTR_PARAM_CBANK
	.align		4
        /*00b8*/ 	.byte	0x04, 0x0a
        /*00ba*/ 	.short	(.L_781 - .L_780)
	.align		4
.L_780:
        /*00bc*/ 	.word	index@(.nv.constant0._Z35group_norm_nhwc_bwd_one_pass_kernelI11Fp16IOFp32WLi256ELi14ELi224EEv26Group_norm_nhwc_bwd_params)
        /*00c0*/ 	.short	0x0210
        /*00c2*/ 	.short	0x00b8


	//----- nvinfo : EIATTR_SW_WAR
	.align		4
.L_781:
        /*00c4*/ 	.byte	0x04, 0x36
        /*00c6*/ 	.short	(.L_783 - .L_782)
.L_782:
        /*00c8*/ 	.word	0x00000008
.L_783:


//--------------------- .nv.info._Z35group_norm_nhwc_bwd_one_pass_kernelI11Fp16IOFp32WLi512ELi14ELi224EEv26Group_norm_nhwc_bwd_params --------------------------
	.section	.nv.info._Z35group_norm_nhwc_bwd_one_pass_kernelI11Fp16IOFp32WLi512ELi14ELi224EEv26Group_norm_nhwc_bwd_params,"",@"SHT_CUDA_INFO"
	.sectionflags	@""
	.align	4


	//----- nvinfo : EIATTR_CUDA_API_VERSION
	.align		4
        /*0000*/ 	.byte	0x04, 0x37
        /*0002*/ 	.short	(.L_785 - .L_784)
.L_784:
        /*0004*/ 	.word	0x00000082


	//----- nvinfo : EIATTR_KPARAM_INFO
	.align		4
.L_785:
        /*0008*/ 	.byte	0x04, 0x17
        /*000a*/ 	.short	(.L_787 - .L_786)
.L_786:
        /*000c*/ 	.word	0x00000000
        /*0010*/ 	.short	0x0000
        /*0012*/ 	.short	0x0000
        /*0014*/ 	.byte	0x00, 0xf0, 0xe1, 0x02


	//----- nvinfo : EIATTR_SPARSE_MMA_MASK
	.align		4
.L_787:
        /*0018*/ 	.byte	0x03, 0x50
        /*001a*/ 	.short	0x0000


	//----- nvinfo : EIATTR_MAXREG_COUNT
	.align		4
        /*001c*/ 	.byte	0x03, 0x1b
        /*001e*/ 	.short	0x00ff


	//----- nvinfo : EIATTR_NUM_BARRIERS
	.align		4
        /*0020*/ 	.byte	0x02, 0x4c
        /*0022*/ 	.byte	0x01
	.zero		1


	//----- nvinfo : EIATTR_MERCURY_ISA_VERSION
	.align		4
        /*0024*/ 	.byte	0x03, 0x5f
        /*0026*/ 	.short	0x0101


	//----- nvinfo : EIATTR_INT_WARP_WIDE_INSTR_OFFSETS
	.align		4
        /*0028*/ 	.byte	0x04, 0x31
        /*002a*/ 	.short	(.L_789 - .L_788)


	//   ....[0]....
.L_788:
        /*002c*/ 	.word	0x00005570


	//   ....[1]....
        /*0030*/ 	.word	0x00009bd0


	//----- nvinfo : EIATTR_COOP_GROUP_MASK_REGIDS
	.align		4
.L_789:
        /*0034*/ 	.byte	0x04, 0x29
        /*0036*/ 	.short	(.L_791 - .L_790)


	//   ....[0]....
.L_790:
        /*0038*/ 	.word	0xffffffff


	//   ....[1]....
        /*003c*/ 	.word	0xffffffff


	//   ....[2]....
        /*0040*/ 	.word	0xffffffff


	//   ....[3]....
        /*0044*/ 	.word	0xffffffff


	//   ....[4]....
        /*0048*/ 	.word	0xffffffff


	//   ....[5]....
        /*004c*/ 	.word	0xffffffff


	//   ....[6]....
        /*0050*/ 	.word	0xffffffff


	//   ....[7]....
        /*0054*/ 	.word	0xffffffff


	//   ....[8]....
        /*0058*/ 	.word	0xffffffff


	//   ....[9]....
        /*005c*/ 	.word	0xffffffff


	//----- nvinfo : EIATTR_COOP_GROUP_INSTR_OFFSETS
	.align		4
.L_791:
        /*0060*/ 	.byte	0x04, 0x28
        /*0062*/ 	.short	(.L_793 - .L_792)


	//   ....[0]....
.L_792:
        /*0064*/ 	.word	0x00004530


	//   ....[1]....
        /*0068*/ 	.word	0x00004570


	//   ....[2]....
        /*006c*/ 	.word	0x000046f0


	//   ....[3]....
        /*0070*/ 	.word	0x00004710


	//   ....[4]....
        /*0074*/ 	.word	0x00004760


	//   ....[5]....
        /*0078*/ 	.word	0x00004780


	//   ....[6]....
        /*007c*/ 	.word	0x000047b0


	//   ....[7]....
        /*0080*/ 	.word	0x000047d0


	//   ....[8]....
        /*0084*/ 	.word	0x00004800


	//   ....[9]....
        /*0088*/ 	.word	0x00004820


	//----- nvinfo : EIATTR_EXIT_INSTR_OFFSETS
	.align		4
.L_793:
        /*008c*/ 	.byte	0x04, 0x1c
        /*008e*/ 	.short	(.L_795 - .L_794)


	//   ....[0]....
.L_794:
        /*0090*/ 	.word	0x00009c60


	//   ....[1]....
        /*0094*/ 	.word	0x00009da0


	//   ....[2]....
        /*0098*/ 	.word	0x00009fe0


	//----- nvinfo : EIATTR_MAX_THREADS
	.align		4
.L_795:
        /*009c*/ 	.byte	0x04, 0x05
        /*009e*/ 	.short	(.L_797 - .L_796)
.L_796:
        /*00a0*/ 	.word	0x000000e0
        /*00a4*/ 	.word	0x00000001
        /*00a8*/ 	.word	0x00000001


	//----- nvinfo : EIATTR_CRS_STACK_SIZE
	.align		4
.L_797:
        /*00ac*/ 	.byte	0x04, 0x1e
        /*00ae*/ 	.short	(.L_799 - .L_798)
.L_798:
        /*00b0*/ 	.word	0x00000000


	//----- nvinfo : EIATTR_CBANK_PARAM_SIZE
	.align		4
.L_799:
        /*00b4*/ 	.byte	0x03, 0x19
        /*00b6*/ 	.short	0x00b8


	//----- nvinfo : EIATTR_PARAM_CBANK
	.align		4
        /*00b8*/ 	.byte	0x04, 0x0a
        /*00ba*/ 	.short	(.L_801 - .L_800)
	.align		4
.L_800:
        /*00bc*/ 	.word	index@(.nv.constant0._Z35group_norm_nhwc_bwd_one_pass_kernelI11Fp16IOFp32WLi512ELi14ELi224EEv26Group_norm_nhwc_bwd_params)
        /*00c0*/ 	.short	0x0210
        /*00c2*/ 	.short	0x00b8


	//----- nvinfo : EIATTR_SW_WAR
	.align		4
.L_801:
        /*00c4*/ 	.byte	0x04, 0x36
        /*00c6*/ 	.short	(.L_803 - .L_802)
.L_802:
        /*00c8*/ 	.word	0x00000008
.L_803:


//--------------------- .nv.info._Z35group_norm_nhwc_bwd_one_pass_kernelI11Fp16IOBf16WLi64ELi14ELi224EEv26Group_norm_nhwc_bwd_params --------------------------
	.section	.nv.info._Z35group_norm_nhwc_bwd_one_pass_kernelI11Fp16IOBf16WLi64ELi14ELi224EEv26Group_norm_nhwc_bwd_params,"",@"SHT_CUDA_INFO"
	.sectionflags	@""
	.align	4


	//----- nvinfo : EIATTR_CUDA_API_VERSION
	.align		4
        /*0000*/ 	.byte	0x04, 0x37
        /*0002*/ 	.short	(.L_805 - .L_804)
.L_804:
        /*0004*/ 	.word	0x00000082


	//----- nvinfo : EIATTR_KPARAM_INFO
	.align		4
.L_805:
        /*0008*/ 	.byte	0x04, 0x17
        /*000a*/ 	.short	(.L_807 - .L_806)
.L_806:
        /*000c*/ 	.word	0x00000000
        /*0010*/ 	.short	0x0000
        /*0012*/ 	.short	0x0000
        /*0014*/ 	.byte	0x00, 0xf0, 0xe1, 0x02


	//----- nvinfo : EIATTR_SPARSE_MMA_MASK
	.align		4
.L_807:
        /*0018*/ 	.byte	0x03, 0x50
        /*001a*/ 	.short	0x0000


	//----- nvinfo : EIATTR_MAXREG_COUNT
	.align		4
        /*001c*/ 	.byte	0x03, 0x1b
        /*001e*/ 	.short	0x00ff


	//----- nvinfo : EIATTR_NUM_BARRIERS
	.align		4
        /*0020*/ 	.byte	0x02, 0x4c
        /*0022*/ 	.byte	0x01
	.zero		1


	//----- nvinfo : EIATTR_MERCURY_ISA_VERSION
	.align		4
        /*0024*/ 	.byte	0x03, 0x5f
        /*0026*/ 	.short	0x0101


	//----- nvinfo : EIATTR_INT_WARP_WIDE_INSTR_OFFSETS
	.align		4
        /*0028*/ 	.byte	0x04, 0x31
        /*002a*/ 	.short	(.L_809 - .L_808)


	//   ....[0]....
.L_808:
        /*002c*/ 	.word	0x00001f10


	//   ....[1]....
        /*0030*/ 	.word	0x00003850


	//----- nvinfo : EIATTR_COOP_GROUP_MASK_REGIDS
	.align		4
.L_809:
        /*0034*/ 	.byte	0x04, 0x29
        /*0036*/ 	.short	(.L_811 - .L_810)


	//   ....[0]....
.L_810:
        /*0038*/ 	.word	0xffffffff


	//   ....[1]....
        /*003c*/ 	.word	0xffffffff


	//   ....[2]....
        /*0040*/ 	.word	0xffffffff


	//   ....[3]....
        /*0044*/ 	.word	0xffffffff


	//   ....[4]....
        /*0048*/ 	.word	0xffffffff


	//   ....[5]....
        /*004c*/ 	.word	0xffffffff


	//   ....[6]....
        /*0050*/ 	.word	0xffffffff


	//   ....[7]....
        /*0054*/ 	.word	0xffffffff


	//   ....[8]....
        /*0058*/ 	.word	0xffffffff


	//   ....[9]....
        /*005c*/ 	.word	0xffffffff


	//----- nvinfo : EIATTR_COOP_GROUP_INSTR_OFFSETS
	.align		4
.L_811:
        /*0060*/ 	.byte	0x04, 0x28
        /*0062*/ 	.short	(.L_813 - .L_812)


	//   ....[0]....
.L_812:
        /*0064*/ 	.word	0x00000f60


	//   ....[1]....
        /*0068*/ 	.word	0x00000f80


	//   ....[2]....
        /*006c*/ 	.word	0x00000fd0


	//   ....[3]....
        /*0070*/ 	.word	0x00000ff0


	//   ....[4]....
        /*0074*/ 	.word	0x00001020


	//   ....[5]....
        /*0078*/ 	.word	0x00001040


	//   ....[6]....
        /*007c*/ 	.word	0x00001070


	//   ....[7]....
        /*0080*/ 	.word	0x00001090


	//   ....[8]....
        /*0084*/ 	.word	0x000010c0


	//   ....[9]....
        /*0088*/ 	.word	0x000010e0


	//----- nvinfo : EIATTR_EXIT_INSTR_OFFSETS
	.align		4
.L_813:
        /*008c*/ 	.byte	0x04, 0x1c
        /*008e*/ 	.short	(.L_815 - .L_814)


	//   ....[0]....
.L_814:
        /*0090*/ 	.word	0x00003940


	//   ....[1]....
        /*0094*/ 	.word	0x00003a80


	//   ....[2]....
        /*0098*/ 	.word	0x00003ce0


	//----- nvinfo : EIATTR_MAX_THREADS
	.align		4
.L_815:
        /*009c*/ 	.byte	0x04, 0x05
        /*009e*/ 	.short	(.L_817 - .L_816)
.L_816:
        /*00a0*/ 	.word	0x000000e0
        /*00a4*/ 	.word	0x00000001
        /*00a8*/ 	.word	0x00000001


	//----- nvinfo : EIATTR_CRS_STACK_SIZE
	.align		4
.L_817:
        /*00ac*/ 	.byte	0x04, 0x1e
        /*00ae*/ 	.short	(.L_819 - .L_818)
.L_818:
        /*00b0*/ 	.word	0x00000000


	//----- nvinfo : EIATTR_CBANK_PARAM_SIZE
	.align		4
.L_819:
        /*00b4*/ 	.byte	0x03, 0x19
        /*00b6*/ 	.short	0x00b8


	//----- nvinfo : EIATTR_PARAM_CBANK
	.align		4
        /*00b8*/ 	.byte	0x04, 0x0a
        /*00ba*/ 	.short	(.L_821 - .L_820)
	.align		4
.L_820:
        /*00bc*/ 	.word	index@(.nv.constant0._Z35group_norm_nhwc_bwd_one_pass_kernelI11Fp16IOBf16WLi64ELi14ELi224EEv26Group_norm_nhwc_bwd_params)
        /*00c0*/ 	.short	0x0210
        /*00c2*/ 	.short	0x00b8


	//----- nvinfo : EIATTR_SW_WAR
	.align		4
.L_821:
        /*00c4*/ 	.byte	0x04, 0x36
        /*00c6*/ 	.short	(.L_823 - .L_822)
.L_822:
        /*00c8*/ 	.word	0x00000008
.L_823:


//--------------------- .nv.info._Z35group_norm_nhwc_bwd_one_pass_kernelI11Fp16IOBf16WLi128ELi14ELi224EEv26Group_norm_nhwc_bwd_params --------------------------
	.section	.nv.info._Z35group_norm_nhwc_bwd_one_pass_kernelI11Fp16IOBf16WLi128ELi14ELi224EEv26Group_norm_nhwc_bwd_params,"",@"SHT_CUDA_INFO"
	.sectionflags	@""
	.align	4


	//----- nvinfo : EIATTR_CUDA_API_VERSION
	.align		4
        /*0000*/ 	.byte	0x04, 0x37
        /*0002*/ 	.short	(.L_825 - .L_824)
.L_824:
        /*0004*/ 	.word	0x00000082


	//----- nvinfo : EIATTR_KPARAM_INFO
	.align		4
.L_825:
        /*0008*/ 	.byte	0x04, 0x17
        /*000a*/ 	.short	(.L_827 - .L_826)
.L_826:
        /*000c*/ 	.word	0x00000000
        /*0010*/ 	.short	0x0000
        /*0012*/ 	.short	0x0000
        /*0014*/ 	.byte	0x00, 0xf0, 0xe1, 0x02


	//----- nvinfo : EIATTR_SPARSE_MMA_MASK
	.align		4
.L_827:
        /*0018*/ 	.byte	0x03, 0x50
        /*001a*/ 	.short	0x0000


	//----- nvinfo : EIATTR_MAXREG_COUNT
	.align		4
        /*001c*/ 	.byte	0x03, 0x1b
        /*001e*/ 	.short	0x00ff


	//----- nvinfo : EIATTR_NUM_BARRIERS
	.align		4
        /*0020*/ 	.byte	0x02, 0x4c
        /*0022*/ 	.byte	0x01
	.zero		1


	//----- nvinfo : EIATTR_MERCURY_ISA_VERSION
	.align		4
        /*0024*/ 	.byte	0x03, 0x5f
        /*0026*/ 	.short	0x0101


	//----- nvinfo : EIATTR_INT_WARP_WIDE_INSTR_OFFSETS
	.align		4
        /*0028*/ 	.byte	0x04, 0x31
        /*002a*/ 	.short	(.L_829 - .L_828)


	//   ....[0]....
.L_828:
        /*002c*/ 	.word	0x00002710


	//   ....[1]....
        /*0030*/ 	.word	0x00004770


	//----- nvinfo : EIATTR_COOP_GROUP_MASK_REGIDS
	.align		4
.L_829:
        /*0034*/ 	.byte	0x04, 0x29
        /*0036*/ 	.short	(.L_831 - .L_830)


	//   ....[0]....
.L_830:
        /*0038*/ 	.word	0xffffffff


	//   ....[1]....
        /*003c*/ 	.word	0xffffffff


	//   ....[2]....
        /*0040*/ 	.word	0xffffffff


	//   ....[3]....
        /*0044*/ 	.word	0xffffffff


	//   ....[4]....
        /*0048*/ 	.word	0xffffffff


	//   ....[5]....
        /*004c*/ 	.word	0xffffffff


	//   ....[6]....
        /*0050*/ 	.word	0xffffffff


	//   ....[7]....
        /*0054*/ 	.word	0xffffffff


	//   ....[8]....
        /*0058*/ 	.word	0xffffffff


	//   ....[9]....
        /*005c*/ 	.word	0xffffffff


	//----- nvinfo : EIATTR_COOP_GROUP_INSTR_OFFSETS
	.align		4
.L_831:
        /*0060*/ 	.byte	0x04, 0x28
        /*0062*/ 	.short	(.L_833 - .L_832)


	//   ....[0]....
.L_832:
        /*0064*/ 	.word	0x00001710


	//   ....[1]....
        /*0068*/ 	.word	0x00001750


	//   ....[2]....
        /*006c*/ 	.word	0x00001880


	//   ....[3]....
        /*0070*/ 	.word	0x000018a0


	//   ....[4]....
        /*0074*/ 	.word	0x000018d0


	//   ....[5]....
        /*0078*/ 	.word	0x000018f0


	//   ....[6]....
        /*007c*/ 	.word	0x00001920


	//   ....[7]....
        /*0080*/ 	.word	0x00001940


	//   ....[8]....
        /*0084*/ 	.word	0x00001970


	//   ....[9]....
        /*0088*/ 	.word	0x00001990


	//----- nvinfo : EIATTR_EXIT_INSTR_OFFSETS
	.align		4
.L_833:
        /*008c*/ 	.byte	0x04, 0x1c
        /*008e*/ 	.short	(.L_835 - .L_834)


	//   ....[0]....
.L_834:
        /*0090*/ 	.word	0x00004800


	//   ....[1]....
        /*0094*/ 	.word	0x00004940


	//   ....[2]....
        /*0098*/ 	.word	0x00004ba0


	//----- nvinfo : EIATTR_MAX_THREADS
	.align		4
.L_835:
        /*009c*/ 	.byte	0x04, 0x05
        /*009e*/ 	.short	(.L_837 - .L_836)
.L_836:
        /*00a0*/ 	.word	0x000000e0
        /*00a4*/ 	.word	0x00000001
        /*00a8*/ 	.word	0x00000001


	//----- nvinfo : EIATTR_CRS_STACK_SIZE
	.align		4
.L_837:
        /*00ac*/ 	.byte	0x04, 0x1e
        /*00ae*/ 	.short	(.L_839 - .L_838)
.L_838:
        /*00b0*/ 	.word	0x00000000


	//----- nvinfo : EIATTR_CBANK_PARAM_SIZE
	.align		4
.L_839:
        /*00b4*/ 	.byte	0x03, 0x19
        /*00b6*/ 	.short	0x00b8


	//----- nvinfo : EIATTR_PARAM_CBANK
	.align		4
        /*00b8*/ 	.byte	0x04, 0x0a
        /*00ba*/ 	.short	(.L_841 - .L_840)
	.align		4
.L_840:
        /*00bc*/ 	.word	index@(.nv.constant0._Z35group_norm_nhwc_bwd_one_pass_kernelI11Fp16IOBf16WLi128ELi14ELi224EEv26Group_norm_nhwc_bwd_params)
        /*00c0*/ 	.short	0x0210
        /*00c2*/ 	.short	0x00b8


	//----- nvinfo : EIATTR_SW_WAR
	.align		4
.L_841:
        /*00c4*/ 	.byte	0x04, 0x36
        /*00c6*/ 	.short	(.L_843 - .L_842)
.L_842:
        /*00c8*/ 	.word	0x00000008
.L_843:


//--------------------- .nv.info._Z35group_norm_nhwc_bwd_one_pass_kernelI11Fp16IOBf16WLi256ELi14ELi224EEv26Group_norm_nhwc_bwd_params --------------------------
	.section	.nv.info._Z35group_norm_nhwc_bwd_one_pass_kernelI11Fp16IOBf16WLi256ELi14ELi224EEv26Group_norm_nhwc_bwd_params,"",@"SHT_CUDA_INFO"
	.sectionflags	@""
	.align	4


	//----- nvinfo : EIATTR_CUDA_API_VERSION
	.align		4
        /*0000*/ 	.byte	0x04, 0x37
        /*0002*/ 	.short	(.L_845 - .L_844)
.L_844:
        /*0004*/ 	.word	0x00000082


	//----- nvinfo : EIATTR_KPARAM_INFO
	.align		4
.L_845:
        /*0008*/ 	.byte	0x04, 0x17
        /*000a*/ 	.short	(.L_847 - .L_846)
.L_846:
        /*000c*/ 	.word	0x00000000
        /*0010*/ 	.short	0x0000
        /*0012*/ 	.short	0x0000
        /*0014*/ 	.byte	0x00, 0xf0, 0xe1, 0x02


	//----- nvinfo : EIATTR_SPARSE_MMA_MASK
	.align		4
.L_847:
        /*0018*/ 	.byte	0x03, 0x50
        /*001a*/ 	.short	0x0000


	//----- nvinfo : EIATTR_MAXREG_COUNT
	.align		4
        /*001c*/ 	.byte	0x03, 0x1b
        /*001e*/ 	.short	0x00ff


	//----- nvinfo : EIATTR_NUM_BARRIERS
	.align		4
        /*0020*/ 	.byte	0x02, 0x4c
        /*0022*/ 	.byte	0x01
	.zero		1


	//----- nvinfo : EIATTR_MERCURY_ISA_VERSION
	.align		4
        /*0024*/ 	.byte	0x03, 0x5f
        /*0026*/ 	.short	0x0101


	//----- nvinfo : EIATTR_INT_WARP_WIDE_INSTR_OFFSETS
	.align		4
        /*0028*/ 	.byte	0x04, 0x31
        /*002a*/ 	.short	(.L_849 - .L_848)


	//   ....[0]....
.L_848:
        /*002c*/ 	.word	0x000036b0


	//   ....[1]....
        /*0030*/ 	.word	0x00006420


	//----- nvinfo : EIATTR_COOP_GROUP_MASK_REGIDS
	.align		4
.L_849:
        /*0034*/ 	.byte	0x04, 0x29
        /*0036*/ 	.short	(.L_851 - .L_850)


	//   ....[0]....
.L_850:
        /*0038*/ 	.word	0xffffffff


	//   ....[1]....
        /*003c*/ 	.word	0xffffffff


	//   ....[2]....
        /*0040*/ 	.word	0xffffffff


	//   ....[3]....
        /*0044*/ 	.word	0xffffffff


	//   ....[4]....
        /*0048*/ 	.word	0xffffffff


	//   ....[5]....
        /*004c*/ 	.word	0xffffffff


	//   ....[6]....
        /*0050*/ 	.word	0xffffffff


	//   ....[7]....
        /*0054*/ 	.word	0xffffffff


	//   ....[8]....
        /*0058*/ 	.word	0xffffffff


	//   ....[9]....
        /*005c*/ 	.word	0xffffffff


	//----- nvinfo : EIATTR_COOP_GROUP_INSTR_OFFSETS
	.align		4
.L_851:
        /*0060*/ 	.byte	0x04, 0x28
        /*0062*/ 	.short	(.L_853 - .L_852)


	//   ....[0]....
.L_852:
        /*0064*/ 	.word	0x00002700


	//   ....[1]....
        /*0068*/ 	.word	0x00002710


	//   ....[2]....
        /*006c*/ 	.word	0x00002770


	//   ....[3]....
        /*0070*/ 	.word	0x00002780


	//   ....[4]....
        /*0074*/ 	.word	0x000027b0


	//   ....[5]....
        /*0078*/ 	.word	0x000027d0


	//   ....[6]....
        /*007c*/ 	.word	0x00002800


	//   ....[7]....
        /*0080*/ 	.word	0x00002820


	//   ....[8]....
        /*0084*/ 	.word	0x00002850


	//   ....[9]....
        /*0088*/ 	.word	0x00002870


	//----- nvinfo : EIATTR_EXIT_INSTR_OFFSETS
	.align		4
.L_853:
        /*008c*/ 	.byte	0x04, 0x1c
        /*008e*/ 	.short	(.L_855 - .L_854)


	//   ....[0]....
.L_854:
        /*0090*/ 	.word	0x00006510


	//   ....[1]....
        /*0094*/ 	.word	0x00006650


	//   ....[2]....
        /*0098*/ 	.word	0x000068b0


	//----- nvinfo : EIATTR_MAX_THREADS
	.align		4
.L_855:
        /*009c*/ 	.byte	0x04, 0x05
        /*009e*/ 	.short	(.L_857 - .L_856)
.L_856:
        /*00a0*/ 	.word	0x000000e0
        /*00a4*/ 	.word	0x00000001
        /*00a8*/ 	.word	0x00000001


	//----- nvinfo : EIATTR_CRS_STACK_SIZE
	.align		4
.L_857:
        /*00ac*/ 	.byte	0x04, 0x1e
        /*00ae*/ 	.short	(.L_859 - .L_858)
.L_858:
        /*00b0*/ 	.word	0x00000000


	//----- nvinfo : EIATTR_CBANK_PARAM_SIZE
	.align		4
.L_859:
        /*00b4*/ 	.byte	0x03, 0x19
        /*00b6*/ 	.short	0x00b8


	//----- nvinfo : EIATTR_PARAM_CBANK
	.align		4
        /*00b8*/ 	.byte	0x04, 0x0a
        /*00ba*/ 	.short	(.L_861 - .L_860)
	.align		4
.L_860:
        /*00bc*/ 	.word	index@(.nv.constant0._Z35group_norm_nhwc_bwd_one_pass_kernelI11Fp16IOBf16WLi256ELi14ELi224EEv26Group_norm_nhwc_bwd_params)
        /*00c0*/ 	.short	0x0210
        /*00c2*/ 	.short	0x00b8


	//----- nvinfo : EIATTR_SW_WAR
	.align		4
.L_861:
        /*00c4*/ 	.byte	0x04, 0x36
        /*00c6*/ 	.short	(.L_863 - .L_862)
.L_862:
        /*00c8*/ 	.word	0x00000008
.L_863:


//--------------------- .nv.info._Z35group_norm_nhwc_bwd_one_pass_kernelI11Fp16IOBf16WLi512ELi14ELi224EEv26Group_norm_nhwc_bwd_params --------------------------
	.section	.nv.info._Z35group_norm_nhwc_bwd_one_pass_kernelI11Fp16IOBf16WLi512ELi14ELi224EEv26Group_norm_nhwc_bwd_params,"",@"SHT_CUDA_INFO"
	.sectionflags	@""
	.align	4


	//----- nvinfo : EIATTR_CUDA_API_VERSION
	.align		4
        /*0000*/ 	.byte	0x04, 0x37
        /*0002*/ 	.short	(.L_865 - .L_864)
.L_864:
        /*0004*/ 	.word	0x00000082


	//----- nvinfo : EIATTR_KPARAM_INFO
	.align		4
.L_865:
        /*0008*/ 	.byte	0x04, 0x17
        /*000a*/ 	.short	(.L_867 - .L_866)
.L_866:
        /*000c*/ 	.word	0x00000000
        /*0010*/ 	.short	0x0000
        /*0012*/ 	.short	0x0000
        /*0014*/ 	.byte	0x00, 0xf0, 0xe1, 0x02


	//----- nvinfo : EIATTR_SPARSE_MMA_MASK
	.align		4
.L_867:
        /*0018*/ 	.byte	0x03, 0x50
        /*001a*/ 	.short	0x0000


	//----- nvinfo : EIATTR_MAXREG_COUNT
	.align		4
        /*001c*/ 	.byte	0x03, 0x1b
        /*001e*/ 	.short	0x00ff


	//----- nvinfo : EIATTR_NUM_BARRIERS
	.align		4
        /*0020*/ 	.byte	0x02, 0x4c
        /*0022*/ 	.byte	0x01
	.zero		1


	//----- nvinfo : EIATTR_MERCURY_ISA_VERSION
	.align		4
        /*0024*/ 	.byte	0x03, 0x5f
        /*0026*/ 	.short	0x0101


	//----- nvinfo : EIATTR_INT_WARP_WIDE_INSTR_OFFSETS
	.align		4
        /*0028*/ 	.byte	0x04, 0x31
        /*002a*/ 	.short	(.L_869 - .L_868)


	//   ....[0]....
.L_868:
        /*002c*/ 	.word	0x000055d0


	//   ....[1]....
        /*0030*/ 	.word	0x00009c30


	//----- nvinfo : EIATTR_COOP_GROUP_MASK_REGIDS
	.align		4
.L_869:
        /*0034*/ 	.byte	0x04, 0x29
        /*0036*/ 	.short	(.L_871 - .L_870)


	//   ....[0]....
.L_870:
        /*0038*/ 	.word	0xffffffff


	//   ....[1]....
        /*003c*/ 	.word	0xffffffff


	//   ....[2]....
        /*0040*/ 	.word	0xffffffff


	//   ....[3]....
        /*0044*/ 	.word	0xffffffff


	//   ....[4]....
        /*0048*/ 	.word	0xffffffff


	//   ....[5]....
        /*004c*/ 	.word	0xffffffff


	//   ....[6]....
        /*0050*/ 	.word	0xffffffff


	//   ....[7]....
        /*0054*/ 	.word	0xffffffff


	//   ....[8]....
        /*0058*/ 	.word	0xffffffff


	//   ....[9]....
        /*005c*/ 	.word	0xffffffff


	//----- nvinfo : EIATTR_COOP_GROUP_INSTR_OFFSETS
	.align		4
.L_871:
        /*0060*/ 	.byte	0x04, 0x28
        /*0062*/ 	.short	(.L_873 - .L_872)


	//   ....[0]....
.L_872:
        /*0064*/ 	.word	0x00004590


	//   ....[1]....
        /*0068*/ 	.word	0x000045d0


	//   ....[2]....
        /*006c*/ 	.word	0x00004750


	//   ....[3]....
        /*0070*/ 	.word	0x00004770


	//   ....[4]....
        /*0074*/ 	.word	0x000047c0


	//   ....[5]....
        /*0078*/ 	.word	0x000047e0


	//   ....[6]....
        /*007c*/ 	.word	0x00004810


	//   ....[7]....
        /*0080*/ 	.word	0x00004830


	//   ....[8]....
        /*0084*/ 	.word	0x00004860


	//   ....[9]....
        /*0088*/ 	.word	0x00004880


	//----- nvinfo : EIATTR_EXIT_INSTR_OFFSETS
	.align		4
.L_873:
        /*008c*/ 	.byte	0x04, 0x1c
        /*008e*/ 	.short	(.L_875 - .L_874)


	//   ....[0]....
.L_874:
        /*0090*/ 	.word	0x00009cc0


	//   ....[1]....
        /*0094*/ 	.word	0x00009e00


	//   ....[2]....
        /*0098*/ 	.word	0x0000a060


	//----- nvinfo : EIATTR_MAX_THREADS
	.align		4
.L_875:
        /*009c*/ 	.byte	0x04, 0x05
        /*009e*/ 	.short	(.L_877 - .L_876)
.L_876:
        /*00a0*/ 	.word	0x000000e0
        /*00a4*/ 	.word	0x00000001
        /*00a8*/ 	.word	0x00000001


	//----- nvinfo : EIATTR_CRS_STACK_SIZE
	.align		4
.L_877:
        /*00ac*/ 	.byte	0x04, 0x1e
        /*00ae*/ 	.short	(.L_879 - .L_878)
.L_878:
        /*00b0*/ 	.word	0x00000000


	//----- nvinfo : EIATTR_CBANK_PARAM_SIZE
	.align		4
.L_879:
        /*00b4*/ 	.byte	0x03, 0x19
        /*00b6*/ 	.short	0x00b8


	//----- nvinfo : EIATTR_PARAM_CBANK
	.align		4
        /*00b8*/ 	.byte	0x04, 0x0a
        /*00ba*/ 	.short	(.L_881 - .L_880)
	.align		4
.L_880:
        /*00bc*/ 	.word	index@(.nv.constant0._Z35group_norm_nhwc_bwd_one_pass_kernelI11Fp16IOBf16WLi512ELi14ELi224EEv26Group_norm_nhwc_bwd_params)
        /*00c0*/ 	.short	0x0210
        /*00c2*/ 	.short	0x00b8


	//----- nvinfo : EIATTR_SW_WAR
	.align		4
.L_881:
        /*00c4*/ 	.byte	0x04, 0x36
        /*00c6*/ 	.short	(.L_883 - .L_882)
.L_882:
        /*00c8*/ 	.word	0x00000008
.L_883:


//--------------------- .nv.info._Z35group_norm_nhwc_bwd_one_pass_kernelI11Fp16IOFp16WLi64ELi14ELi224EEv26Group_norm_nhwc_bwd_params --------------------------
	.section	.nv.info._Z35group_norm_nhwc_bwd_one_pass_kernelI11Fp16IOFp16WLi64ELi14ELi224EEv26Group_norm_nhwc_bwd_params,"",@"SHT_CUDA_INFO"
	.sectionflags	@""
	.align	4


	//----- nvinfo : EIATTR_CUDA_API_VERSION
	.align		4
        /*0000*/ 	.byte	0x04, 0x37
        /*0002*/ 	.short	(.L_885 - .L_884)
.L_884:
        /*0004*/ 	.word	0x00000082


	//----- nvinfo : EIATTR_KPARAM_INFO
	.align		4
.L_885:
        /*0008*/ 	.byte	0x04, 0x17
        /*000a*/ 	.short	(.L_887 - .L_886)
.L_886:
        /*000c*/ 	.word	0x00000000
        /*0010*/ 	.short	0x0000
        /*0012*/ 	.short	0x0000
        /*0014*/ 	.byte	0x00, 0xf0, 0xe1, 0x02


	//----- nvinfo : EIATTR_SPARSE_MMA_MASK
	.align		4
.L_887:
        /*0018*/ 	.byte	0x03, 0x50
        /*001a*/ 	.short	0x0000


	//----- nvinfo : EIATTR_MAXREG_COUNT
	.align		4
        /*001c*/ 	.byte	0x03, 0x1b
        /*001e*/ 	.short	0x00ff


	//----- nvinfo : EIATTR_NUM_BARRIERS
	.align		4
        /*0020*/ 	.byte	0x02, 0x4c
        /*0022*/ 	.byte	0x01
	.zero		1


	//----- nvinfo : EIATTR_MERCURY_ISA_VERSION
	.align		4
        /*0024*/ 	.byte	0x03, 0x5f
        /*0026*/ 	.short	0x0101


	//----- nvinfo : EIATTR_INT_WARP_WIDE_INSTR_OFFSETS
	.align		4
        /*0028*/ 	.byte	0x04, 0x31
        /*002a*/ 	.short	(.L_889 - .L_888)


	//   ....[0]....
.L_888:
        /*002c*/ 	.word	0x00001f10


	//   ....[1]....
        /*0030*/ 	.word	0x00003850


	//----- nvinfo : EIATTR_COOP_GROUP_MASK_REGIDS
	.align		4
.L_889:
        /*0034*/ 	.byte	0x04, 0x29
        /*0036*/ 	.short	(.L_891 - .L_890)


	//   ....[0]....
.L_890:
        /*0038*/ 	.word	0xffffffff


	//   ....[1]....
        /*003c*/ 	.word	0xffffffff


	//   ....[2]....
        /*0040*/ 	.word	0xffffffff


	//   ....[3]....
        /*0044*/ 	.word	0xffffffff


	//   ....[4]....
        /*0048*/ 	.word	0xffffffff


	//   ....[5]....
        /*004c*/ 	.word	0xffffffff


	//   ....[6]....
        /*0050*/ 	.word	0xffffffff


	//   ....[7]....
        /*0054*/ 	.word	0xffffffff


	//   ....[8]....
        /*0058*/ 	.word	0xffffffff


	//   ....[9]....
        /*005c*/ 	.word	0xffffffff


	//----- nvinfo : EIATTR_COOP_GROUP_INSTR_OFFSETS
	.align		4
.L_891:
        /*0060*/ 	.byte	0x04, 0x28
        /*0062*/ 	.short	(.L_893 - .L_892)


	//   ....[0]....
.L_892:
        /*0064*/ 	.word	0x00000f60


	//   ....[1]....
        /*0068*/ 	.word	0x00000f80


	//   ....[2]....
        /*006c*/ 	.word	0x00000fd0


	//   ....[3]....
        /*0070*/ 	.word	0x00000ff0


	//   ....[4]....
        /*0074*/ 	.word	0x00001020


	//   ....[5]....
        /*0078*/ 	.word	0x00001040


	//   ....[6]....
        /*007c*/ 	.word	0x00001070


	//   ....[7]....
        /*0080*/ 	.word	0x00001090


	//   ....[8]....
        /*0084*/ 	.word	0x000010c0


	//   ....[9]....
        /*0088*/ 	.word	0x000010e0


	//----- nvinfo : EIATTR_EXIT_INSTR_OFFSETS
	.align		4
.L_893:
        /*008c*/ 	.byte	0x04, 0x1c
        /*008e*/ 	.short	(.L_895 - .L_894)


	//   ....[0]....
.L_894:
        /*0090*/ 	.word	0x00003940


	//   ....[1]....
        /*0094*/ 	.word	0x00003a80


	//   ....[2]....
        /*0098*/ 	.word	0x00003ce0


	//----- nvinfo : EIATTR_MAX_THREADS
	.align		4
.L_895:
        /*009c*/ 	.byte	0x04, 0x05
        /*009e*/ 	.short	(.L_897 - .L_896)
.L_896:
        /*00a0*/ 	.word	0x000000e0
        /*00a4*/ 	.word	0x00000001
        /*00a8*/ 	.word	0x00000001


	//----- nvinfo : EIATTR_CRS_STACK_SIZE
	.align		4
.L_897:
        /*00ac*/ 	.byte	0x04, 0x1e
        /*00ae*/ 	.short	(.L_899 - .L_898)
.L_898:
        /*00b0*/ 	.word	0x00000000


	//----- nvinfo : EIATTR_CBANK_PARAM_SIZE
	.align		4
.L_899:
        /*00b4*/ 	.byte	0x03, 0x19
        /*00b6*/ 	.short	0x00b8


	//----- nvinfo : EIATTR_PARAM_CBANK
	.align		4
        /*00b8*/ 	.byte	0x04, 0x0a
        /*00ba*/ 	.short	(.L_901 - .L_900)
	.align		4
.L_900:
        /*00bc*/ 	.word	index@(.nv.constant0._Z35group_norm_nhwc_bwd_one_pass_kernelI11Fp16IOFp16WLi64ELi14ELi224EEv26Group_norm_nhwc_bwd_params)
        /*00c0*/ 	.short	0x0210
        /*00c2*/ 	.short	0x00b8


	//----- nvinfo : EIATTR_SW_WAR
	.align		4
.L_901:
        /*00c4*/ 	.byte	0x04, 0x36
        /*00c6*/ 	.short	(.L_903 - .L_902)
.L_902:
        /*00c8*/ 	.word	0x00000008
.L_903:


//--------------------- .nv.info._Z35group_norm_nhwc_bwd_one_pass_kernelI11Fp16IOFp16WLi128ELi14ELi224EEv26Group_norm_nhwc_bwd_params --------------------------
	.section	.nv.info._Z35group_norm_nhwc_bwd_one_pass_kernelI11Fp16IOFp16WLi128ELi14ELi224EEv26Group_norm_nhwc_bwd_params,"",@"SHT_CUDA_INFO"
	.sectionflags	@""
	.align	4


	//----- nvinfo : EIATTR_CUDA_API_VERSION
	.align		4
        /*0000*/ 	.byte	0x04, 0x37
        /*0002*/ 	.short	(.L_905 - .L_904)
.L_904:
        /*0004*/ 	.word	0x00000082


	//----- nvinfo : EIATTR_KPARAM_INFO
	.align		4
.L_905:
        /*0008*/ 	.byte	0x04, 0x17
        /*000a*/ 	.short	(.L_907 - .L_906)
.L_906:
        /*000c*/ 	.word	0x00000000
        /*0010*/ 	.short	0x0000
        /*0012*/ 	.short	0x0000
        /*0014*/ 	.byte	0x00, 0xf0, 0xe1, 0x02


	//----- nvinfo : EIATTR_SPARSE_MMA_MASK
	.align		4
.L_907:
        /*0018*/ 	.byte	0x03, 0x50
        /*001a*/ 	.short	0x0000


	//----- nvinfo : EIATTR_MAXREG_COUNT
	.align		4
        /*001c*/ 	.byte	0x03, 0x1b
        /*001e*/ 	.short	0x00ff


	//----- nvinfo : EIATTR_NUM_BARRIERS
	.align		4
        /*0020*/ 	.byte	0x02, 0x4c
        /*0022*/ 	.byte	0x01
	.zero		1


	//----- nvinfo : EIATTR_MERCURY_ISA_VERSION
	.align		4
        /*0024*/ 	.byte	0x03, 0x5f
        /*0026*/ 	.short	0x0101


	//----- nvinfo : EIATTR_INT_WARP_WIDE_INSTR_OFFSETS
	.align		4
        /*0028*/ 	.byte	0x04, 0x31
        /*002a*/ 	.short	(.L_909 - .L_908)


	//   ....[0]....
.L_908:
        /*002c*/ 	.word	0x00002710


	//   ....[1]....
        /*0030*/ 	.word	0x00004770


	//----- nvinfo : EIATTR_COOP_GROUP_MASK_REGIDS
	.align		4
.L_909:
        /*0034*/ 	.byte	0x04, 0x29
        /*0036*/ 	.short	(.L_911 - .L_910)


	//   ....[0]....
.L_910:
        /*0038*/ 	.word	0xffffffff


	//   ....[1]....
        /*003c*/ 	.word	0xffffffff


	//   ....[2]....
        /*0040*/ 	.word	0xffffffff


	//   ....[3]....
        /*0044*/ 	.word	0xffffffff


	//   ....[4]....
        /*0048*/ 	.word	0xffffffff


	//   ....[5]....
        /*004c*/ 	.word	0xffffffff


	//   ....[6]....
        /*0050*/ 	.word	0xffffffff


	//   ....[7]....
        /*0054*/ 	.word	0xffffffff


	//   ....[8]....
        /*0058*/ 	.word	0xffffffff


	//   ....[9]....
        /*005c*/ 	.word	0xffffffff


	//----- nvinfo : EIATTR_COOP_GROUP_INSTR_OFFSETS
	.align		4
.L_911:
        /*0060*/ 	.byte	0x04, 0x28
        /*0062*/ 	.short	(.L_913 - .L_912)


	//   ....[0]....
.L_912:
        /*0064*/ 	.word	0x00001710


	//   ....[1]....
        /*0068*/ 	.word	0x00001750


	//   ....[2]....
        /*006c*/ 	.word	0x00001880


	//   ....[3]....
        /*0070*/ 	.word	0x000018a0


	//   ....[4]....
        /*0074*/ 	.word	0x000018d0


	//   ....[5]....
        /*0078*/ 	.word	0x000018f0


	//   ....[6]....
        /*007c*/ 	.word	0x00001920


	//   ....[7]....
        /*0080*/ 	.word	0x00001940


	//   ....[8]....
        /*0084*/ 	.word	0x00001970


	//   ....[9]....
        /*0088*/ 	.word	0x00001990


	//----- nvinfo : EIATTR_EXIT_INSTR_OFFSETS
	.align		4
.L_913:
        /*008c*/ 	.byte	0x04, 0x1c
        /*008e*/ 	.short	(.L_915 - .L_914)


	//   ....[0]....
.L_914:
        /*0090*/ 	.word	0x00004800


	//   ....[1]....
        /*0094*/ 	.word	0x00004940


	//   ....[2]....
        /*0098*/ 	.word	0x00004ba0


	//----- nvinfo : EIATTR_MAX_THREADS
	.align		4
.L_915:
        /*009c*/ 	.byte	0x04, 0x05
        /*009e*/ 	.short	(.L_917 - .L_916)
.L_916:
        /*00a0*/ 	.word	0x000000e0
        /*00a4*/ 	.word	0x00000001
        /*00a8*/ 	.word	0x00000001


	//----- nvinfo : EIATTR_CRS_STACK_SIZE
	.align		4
.L_917:
        /*00ac*/ 	.byte	0x04, 0x1e
        /*00ae*/ 	.short	(.L_919 - .L_918)
.L_918:
        /*00b0*/ 	.word	0x00000000


	//----- nvinfo : EIATTR_CBANK_PARAM_SIZE
	.align		4
.L_919:
        /*00b4*/ 	.byte	0x03, 0x19
        /*00b6*/ 	.short	0x00b8


	//----- nvinfo : EIATTR_PARAM_CBANK
	.align		4
        /*00b8*/ 	.byte	0x04, 0x0a
        /*00ba*/ 	.short	(.L_921 - .L_920)
	.align		4
.L_920:
        /*00bc*/ 	.word	index@(.nv.constant0._Z35group_norm_nhwc_bwd_one_pass_kernelI11Fp16IOFp16WLi128ELi14ELi224EEv26Group_norm_nhwc_bwd_params)
        /*00c0*/ 	.short	0x0210
        /*00c2*/ 	.short	0x00b8


	//----- nvinfo : EIATTR_SW_WAR
	.align		4
.L_921:
        /*00c4*/ 	.byte	0x04, 0x36
        /*00c6*/ 	.short	(.L_923 - .L_922)
.L_922:
        /*00c8*/ 	.word	0x00000008
.L_923:


//--------------------- .nv.info._Z35group_norm_nhwc_bwd_one_pass_kernelI11Fp16IOFp16WLi256ELi14ELi224EEv26Group_norm_nhwc_bwd_params --------------------------
	.section	.nv.info._Z35group_norm_nhwc_bwd_one_pass_kernelI11Fp16IOFp16WLi256ELi14ELi224EEv26Group_norm_nhwc_bwd_params,"",@"SHT_CUDA_INFO"
	.sectionflags	@""
	.align	4


	//----- nvinfo : EIATTR_CUDA_API_VERSION
	.align		4
        /*0000*/ 	.byte	0x04, 0x37
        /*0002*/ 	.short	(.L_925 - .L_924)
.L_924:
        /*0004*/ 	.word	0x00000082


	//----- nvinfo : EIATTR_KPARAM_INFO
	.align		4
.L_925:
        /*0008*/ 	.byte	0x04, 0x17
        /*000a*/ 	.short	(.L_927 - .L_926)
.L_926:
        /*000c*/ 	.word	0x00000000
        /*0010*/ 	.short	0x0000
        /*0012*/ 	.short	0x0000
        /*0014*/ 	.byte	0x00, 0xf0, 0xe1, 0x02


	//----- nvinfo : EIATTR_SPARSE_MMA_MASK
	.align		4
.L_927:
        /*0018*/ 	.byte	0x03, 0x50
        /*001a*/ 	.short	0x0000


	//----- nvinfo : EIATTR_MAXREG_COUNT
	.align		4
        /*001c*/ 	.byte	0x03, 0x1b
        /*001e*/ 	.short	0x00ff


	//----- nvinfo : EIATTR_NUM_BARRIERS
	.align		4
        /*0020*/ 	.byte	0x02, 0x4c
        /*0022*/ 	.byte	0x01
	.zero		1


	//----- nvinfo : EIATTR_MERCURY_ISA_VERSION
	.align		4
        /*0024*/ 	.byte	0x03, 0x5f
        /*0026*/ 	.short	0x0101


	//----- nvinfo : EIATTR_INT_WARP_WIDE_INSTR_OFFSETS
	.align		4
        /*0028*/ 	.byte	0x04, 0x31
        /*002a*/ 	.short	(.L_929 - .L_928)


	//   ....[0]....
.L_928:
        /*002c*/ 	.word	0x000036b0


	//   ....[1]....
        /*0030*/ 	.word	0x00006420


	//----- nvinfo : EIATTR_COOP_GROUP_MASK_REGIDS
	.align		4
.L_929:
        /*0034*/ 	.byte	0x04, 0x29
        /*0036*/ 	.short	(.L_931 - .L_930)


	//   ....[0]....
.L_930:
        /*0038*/ 	.word	0xffffffff


	//   ....[1]....
        /*003c*/ 	.word	0xffffffff


	//   ....[2]....
        /*0040*/ 	.word	0xffffffff


	//   ....[3]....
        /*0044*/ 	.word	0xffffffff


	//   ....[4]....
        /*0048*/ 	.word	0xffffffff


	//   ....[5]....
        /*004c*/ 	.word	0xffffffff


	//   ....[6]....
        /*0050*/ 	.word	0xffffffff


	//   ....[7]....
        /*0054*/ 	.word	0xffffffff


	//   ....[8]....
        /*0058*/ 	.word	0xffffffff


	//   ....[9]....
        /*005c*/ 	.word	0xffffffff


	//----- nvinfo : EIATTR_COOP_GROUP_INSTR_OFFSETS
	.align		4
.L_931:
        /*0060*/ 	.byte	0x04, 0x28
        /*0062*/ 	.short	(.L_933 - .L_932)


	//   ....[0]....
.L_932:
        /*0064*/ 	.word	0x00002700


	//   ....[1]....
        /*0068*/ 	.word	0x00002710


	//   ....[2]....
        /*006c*/ 	.word	0x00002770


	//   ....[3]....
        /*0070*/ 	.word	0x00002780


	//   ....[4]....
        /*0074*/ 	.word	0x000027b0


	//   ....[5]....
        /*0078*/ 	.word	0x000027d0


	//   ....[6]....
        /*007c*/ 	.word	0x00002800


	//   ....[7]....
        /*0080*/ 	.word	0x00002820


	//   ....[8]....
        /*0084*/ 	.word	0x00002850


	//   ....[9]....
        /*0088*/ 	.word	0x00002870


	//----- nvinfo : EIATTR_EXIT_INSTR_OFFSETS
	.align		4
.L_933:
        /*008c*/ 	.byte	0x04, 0x1c
        /*008e*/ 	.short	(.L_935 - .L_934)


	//   ....[0]....
.L_934:
        /*0090*/ 	.word	0x00006510


	//   ....[1]....
        /*0094*/ 	.word	0x00006650


	//   ....[2]....
        /*0098*/ 	.word	0x000068b0


	//----- nvinfo : EIATTR_MAX_THREADS
	.align		4
.L_935:
        /*009c*/ 	.byte	0x04, 0x05
        /*009e*/ 	.short	(.L_937 - .L_936)
.L_936:
        /*00a0*/ 	.word	0x000000e0
        /*00a4*/ 	.word	0x00000001
        /*00a8*/ 	.word	0x00000001


	//----- nvinfo : EIATTR_CRS_STACK_SIZE
	.align		4
.L_937:
        /*00ac*/ 	.byte	0x04, 0x1e
        /*00ae*/ 	.short	(.L_939 - .L_938)
.L_938:
        /*00b0*/ 	.word	0x00000000


	//----- nvinfo : EIATTR_CBANK_PARAM_SIZE
	.align		4
.L_939:
        /*00b4*/ 	.byte	0x03, 0x19
        /*00b6*/ 	.short	0x00b8


	//----- nvinfo : EIATTR_PARAM_CBANK
	.align		4
        /*00b8*/ 	.byte	0x04, 0x0a
        /*00ba*/ 	.short	(.L_941 - .L_940)
	.align		4
.L_940:
        /*00bc*/ 	.word	index@(.nv.constant0._Z35group_norm_nhwc_bwd_one_pass_kernelI11Fp16IOFp16WLi256ELi14ELi224EEv26Group_norm_nhwc_bwd_params)
        /*00c0*/ 	.short	0x0210
        /*00c2*/ 	.short	0x00b8


	//----- nvinfo : EIATTR_SW_WAR
	.align		4
.L_941:
        /*00c4*/ 	.byte	0x04, 0x36
        /*00c6*/ 	.short	(.L_943 - .L_942)
.L_942:
        /*00c8*/ 	.word	0x00000008
.L_943:


//--------------------- .nv.info._Z35group_norm_nhwc_bwd_one_pass_kernelI11Fp16IOFp16WLi512ELi14ELi224EEv26Group_norm_nhwc_bwd_params --------------------------
	.section	.nv.info._Z35group_norm_nhwc_bwd_one_pass_kernelI11Fp16IOFp16WLi512ELi14ELi224EEv26Group_norm_nhwc_bwd_params,"",@"SHT_CUDA_INFO"
	.sectionflags	@""
	.align	4


	//----- nvinfo : EIATTR_CUDA_API_VERSION
	.align		4
        /*0000*/ 	.byte	0x04, 0x37
        /*0002*/ 	.short	(.L_945 - .L_944)
.L_944:
        /*0004*/ 	.word	0x00000082


	//----- nvinfo : EIATTR_KPARAM_INFO
	.align		4
.L_945:
        /*0008*/ 	.byte	0x04, 0x17
        /*000a*/ 	.short	(.L_947 - .L_946)
.L_946:
        /*000c*/ 	.word	0x00000000
        /*0010*/ 	.short	0x0000
        /*0012*/ 	.short	0x0000
        /*0014*/ 	.byte	0x00, 0xf0, 0xe1, 0x02


	//----- nvinfo : EIATTR_SPARSE_MMA_MASK
	.align		4
.L_947:
        /*0018*/ 	.byte	0x03, 0x50
        /*001a*/ 	.short	0x0000


	//----- nvinfo : EIATTR_MAXREG_COUNT
	.align		4
        /*001c*/ 	.byte	0x03, 0x1b
        /*001e*/ 	.short	0x00ff


	//----- nvinfo : EIATTR_NUM_BARRIERS
	.align		4
        /*0020*/ 	.byte	0x02, 0x4c
        /*0022*/ 	.byte	0x01
	.zero		1


	//----- nvinfo : EIATTR_MERCURY_ISA_VERSION
	.align		4
        /*0024*/ 	.byte	0x03, 0x5f
        /*0026*/ 	.short	0x0101


	//----- nvinfo : EIATTR_INT_WARP_WIDE_INSTR_OFFSETS
	.align		4
        /*0028*/ 	.byte	0x04, 0x31
        /*002a*/ 	.short	(.L_949 - .L_948)


	//   ....[0]....
.L_948:
        /*002c*/ 	.word	0x000055d0


	//   ....[1]....
        /*0030*/ 	.word	0x00009c30


	//----- nvinfo : EIATTR_COOP_GROUP_MASK_REGIDS
	.align		4
.L_949:
        /*0034*/ 	.byte	0x04, 0x29
        /*0036*/ 	.short	(.L_951 - .L_950)


	//   ....[0]....
.L_950:
        /*0038*/ 	.word	0xffffffff


	//   ....[1]....
        /*003c*/ 	.word	0xffffffff


	//   ....[2]....
        /*0040*/ 	.word	0xffffffff


	//   ....[3]....
        /*0044*/ 	.word	0xffffffff


	//   ....[4]....
        /*0048*/ 	.word	0xffffffff


	//   ....[5]....
        /*004c*/ 	.word	0xffffffff


	//   ....[6]....
        /*0050*/ 	.word	0xffffffff


	//   ....[7]....
        /*0054*/ 	.word	0xffffffff


	//   ....[8]....
        /*0058*/ 	.word	0xffffffff


	//   ....[9]....
        /*005c*/ 	.word	0xffffffff


	//----- nvinfo : EIATTR_COOP_GROUP_INSTR_OFFSETS
	.align		4
.L_951:
        /*0060*/ 	.byte	0x04, 0x28
        /*0062*/ 	.short	(.L_953 - .L_952)


	//   ....[0]....
.L_952:
        /*0064*/ 	.word	0x00004590


	//   ....[1]....
        /*0068*/ 	.word	0x000045d0


	//   ....[2]....
        /*006c*/ 	.word	0x00004750


	//   ....[3]....
        /*0070*/ 	.word	0x00004770


	//   ....[4]....
        /*0074*/ 	.word	0x000047c0


	//   ....[5]....
        /*0078*/ 	.word	0x000047e0


	//   ....[6]....
        /*007c*/ 	.word	0x00004810


	//   ....[7]....
        /*0080*/ 	.word	0x00004830


	//   ....[8]....
        /*0084*/ 	.word	0x00004860


	//   ....[9]....
        /*0088*/ 	.word	0x00004880


	//----- nvinfo : EIATTR_EXIT_INSTR_OFFSETS
	.align		4
.L_953:
        /*008c*/ 	.byte	0x04, 0x1c
        /*008e*/ 	.short	(.L_955 - .L_954)


	//   ....[0]....
.L_954:
        /*0090*/ 	.word	0x00009cc0


	//   ....[1]....
        /*0094*/ 	.word	0x00009e00


	//   ....[2]....
        /*0098*/ 	.word	0x0000a060


	//----- nvinfo : EIATTR_MAX_THREADS
	.align		4
.L_955:
        /*009c*/ 	.byte	0x04, 0x05
        /*009e*/ 	.short	(.L_957 - .L_956)
.L_956:
        /*00a0*/ 	.word	0x000000e0
        /*00a4*/ 	.word	0x00000001
        /*00a8*/ 	.word	0x00000001


	//----- nvinfo : EIATTR_CRS_STACK_SIZE
	.align		4
.L_957:
        /*00ac*/ 	.byte	0x04, 0x1e
        /*00ae*/ 	.short	(.L_959 - .L_958)
.L_958:
        /*00b0*/ 	.word	0x00000000


	//----- nvinfo : EIATTR_CBANK_PARAM_SIZE
	.align		4
.L_959:
        /*00b4*/ 	.byte	0x03, 0x19
        /*00b6*/ 	.short	0x00b8


	//----- nvinfo : EIATTR_PARAM_CBANK
	.align		4
        /*00b8*/ 	.byte	0x04, 0x0a
        /*00ba*/ 	.short	(.L_961 - .L_960)
	.align		4
.L_960:
        /*00bc*/ 	.word	index@(.nv.constant0._Z35group_norm_nhwc_bwd_one_pass_kernelI11Fp16IOFp16WLi512ELi14ELi224EEv26Group_norm_nhwc_bwd_params)
        /*00c0*/ 	.short	0x0210
        /*00c2*/ 	.short	0x00b8


	//----- nvinfo : EIATTR_SW_WAR
	.align		4
.L_961:
        /*00c4*/ 	.byte	0x04, 0x36
        /*00c6*/ 	.short	(.L_963 - .L_962)
.L_962:
        /*00c8*/ 	.word	0x00000008
.L_963:


//--------------------- .nv.info._Z35group_norm_nhwc_bwd_one_pass_kernelI11Fp32IOFp32WLi64ELi14ELi224EEv26Group_norm_nhwc_bwd_params --------------------------
	.section	.nv.info._Z35group_norm_nhwc_bwd_one_pass_kernelI11Fp32IOFp32WLi64ELi14ELi224EEv26Group_norm_nhwc_bwd_params,"",@"SHT_CUDA_INFO"
	.sectionflags	@""
	.align	4


	//----- nvinfo : EIATTR_CUDA_API_VERSION
	.align		4
        /*0000*/ 	.byte	0x04, 0x37
        /*0002*/ 	.short	(.L_965 - .L_964)
.L_964:
        /*0004*/ 	.word	0x00000082


	//----- nvinfo : EIATTR_KPARAM_INFO
	.align		4
.L_965:
        /*0008*/ 	.byte	0x04, 0x17
        /*000a*/ 	.short	(.L_967 - .L_966)
.L_966:
        /*000c*/ 	.word	0x00000000
        /*0010*/ 	.short	0x0000
        /*0012*/ 	.short	0x0000
        /*0014*/ 	.byte	0x00, 0xf0, 0xe1, 0x02


	//----- nvinfo : EIATTR_SPARSE_MMA_MASK
	.align		4
.L_967:
        /*0018*/ 	.byte	0x03, 0x50
        /*001a*/ 	.short	0x0000


	//----- nvinfo : EIATTR_MAXREG_COUNT
	.align		4
        /*001c*/ 	.byte	0x03, 0x1b
        /*001e*/ 	.short	0x00ff


	//----- nvinfo : EIATTR_NUM_BARRIERS
	.align		4
        /*0020*/ 	.byte	0x02, 0x4c
        /*0022*/ 	.byte	0x01
	.zero		1


	//----- nvinfo : EIATTR_MERCURY_ISA_VERSION
	.align		4
        /*0024*/ 	.byte	0x03, 0x5f
        /*0026*/ 	.short	0x0101


	//----- nvinfo : EIATTR_INT_WARP_WIDE_INSTR_OFFSETS
	.align		4
        /*0028*/ 	.byte	0x04, 0x31
        /*002a*/ 	.short	(.L_969 - .L_968)


	//   ....[0]....
.L_968:
        /*002c*/ 	.word	0x00001e40


	//   ....[1]....
        /*0030*/ 	.word	0x00003660


	//----- nvinfo : EIATTR_COOP_GROUP_MASK_REGIDS
	.align		4
.L_969:
        /*0034*/ 	.byte	0x04, 0x29
        /*0036*/ 	.short	(.L_971 - .L_970)


	//   ....[0]....
.L_970:
        /*0038*/ 	.word	0xffffffff


	//   ....[1]....
        /*003c*/ 	.word	0xffffffff


	//   ....[2]....
        /*0040*/ 	.word	0xffffffff


	//   ....[3]....
        /*0044*/ 	.word	0xffffffff


	//   ....[4]....
        /*0048*/ 	.word	0xffffffff


	//   ....[5]....
        /*004c*/ 	.word	0xffffffff


	//   ....[6]....
        /*0050*/ 	.word	0xffffffff


	//   ....[7]....
        /*0054*/ 	.word	0xffffffff


	//   ....[8]....
        /*0058*/ 	.word	0xffffffff


	//   ....[9]....
        /*005c*/ 	.word	0xffffffff


	//----- nvinfo : EIATTR_COOP_GROUP_INSTR_OFFSETS
	.align		4
.L_971:
        /*0060*/ 	.byte	0x04, 0x28
        /*0062*/ 	.short	(.L_973 - .L_972)


	//   ....[0]....
.L_972:
        /*0064*/ 	.word	0x00000e90


	//   ....[1]....
        /*0068*/ 	.word	0x00000ed0


	//   ....[2]....
        /*006c*/ 	.word	0x00000f20


	//   ....[3]....
        /*0070*/ 	.word	0x00000f40


	//   ....[4]....
        /*0074*/ 	.word	0x00000f70


	//   ....[5]....
        /*0078*/ 	.word	0x00000f90


	//   ....[6]....
        /*007c*/ 	.word	0x00000fc0


	//   ....[7]....
        /*0080*/ 	.word	0x00000fe0


	//   ....[8]....
        /*0084*/ 	.word	0x00001010


	//   ....[9]....
        /*0088*/ 	.word	0x00001030


	//----- nvinfo : EIATTR_EXIT_INSTR_OFFSETS
	.align		4
.L_973:
        /*008c*/ 	.byte	0x04, 0x1c
        /*008e*/ 	.short	(.L_975 - .L_974)


	//   ....[0]....
.L_974:
        /*0090*/ 	.word	0x00003750


	//   ....[1]....
        /*0094*/ 	.word	0x00003890


	//   ....[2]....
        /*0098*/ 	.word	0x00003ad0


	//----- nvinfo : EIATTR_MAX_THREADS
	.align		4
.L_975:
        /*009c*/ 	.byte	0x04, 0x05
        /*009e*/ 	.short	(.L_977 - .L_976)
.L_976:
        /*00a0*/ 	.word	0x000000e0
        /*00a4*/ 	.word	0x00000001
        /*00a8*/ 	.word	0x00000001


	//----- nvinfo : EIATTR_CRS_STACK_SIZE
	.align		4
.L_977:
        /*00ac*/ 	.byte	0x04, 0x1e
        /*00ae*/ 	.short	(.L_979 - .L_978)
.L_978:
        /*00b0*/ 	.word	0x00000000


	//----- nvinfo : EIATTR_CBANK_PARAM_SIZE
	.align		4
.L_979:
        /*00b4*/ 	.byte	0x03, 0x19
        /*00b6*/ 	.short	0x00b8


	//----- nvinfo : EIATTR_PARAM_CBANK
	.align		4
        /*00b8*/ 	.byte	0x04, 0x0a
        /*00ba*/ 	.short	(.L_981 - .L_980)
	.align		4
.L_980:
        /*00bc*/ 	.word	index@(.nv.constant0._Z35group_norm_nhwc_bwd_one_pass_kernelI11Fp32IOFp32WLi64ELi14ELi224EEv26Group_norm_nhwc_bwd_params)
        /*00c0*/ 	.short	0x0210
        /*00c2*/ 	.short	0x00b8


	//----- nvinfo : EIATTR_SW_WAR
	.align		4
.L_981:
        /*00c4*/ 	.byte	0x04, 0x36
        /*00c6*/ 	.short	(.L_983 - .L_982)
.L_982:
        /*00c8*/ 	.word	0x00000008
.L_983:


//--------------------- .nv.info._Z35group_norm_nhwc_bwd_one_pass_kernelI11Fp32IOFp32WLi128ELi14ELi224EEv26Group_norm_nhwc_bwd_params --------------------------
	.section	.nv.info._Z35group_norm_nhwc_bwd_one_pass_kernelI11Fp32IOFp32WLi128ELi14ELi224EEv26Group_norm_nhwc_bwd_params,"",@"SHT_CUDA_INFO"
	.sectionflags	@""
	.align	4


	//----- nvinfo : EIATTR_CUDA_API_VERSION
	.align		4
        /*0000*/ 	.byte	0x04, 0x37
        /*0002*/ 	.short	(.L_985 - .L_984)
.L_984:
        /*0004*/ 	.word	0x00000082


	//----- nvinfo : EIATTR_KPARAM_INFO
	.align		4
.L_985:
        /*0008*/ 	.byte	0x04, 0x17
        /*000a*/ 	.short	(.L_987 - .L_986)
.L_986:
        /*000c*/ 	.word	0x00000000
        /*0010*/ 	.short	0x0000
        /*0012*/ 	.short	0x0000
        /*0014*/ 	.byte	0x00, 0xf0, 0xe1, 0x02


	//----- nvinfo : EIATTR_SPARSE_MMA_MASK
	.align		4
.L_987:
        /*0018*/ 	.byte	0x03, 0x50
        /*001a*/ 	.short	0x0000


	//----- nvinfo : EIATTR_MAXREG_COUNT
	.align		4
        /*001c*/ 	.byte	0x03, 0x1b
        /*001e*/ 	.short	0x00ff


	//----- nvinfo : EIATTR_NUM_BARRIERS
	.align		4
        /*0020*/ 	.byte	0x02, 0x4c
        /*0022*/ 	.byte	0x01
	.zero		1


	//----- nvinfo : EIATTR_MERCURY_ISA_VERSION
	.align		4
        /*0024*/ 	.byte	0x03, 0x5f
        /*0026*/ 	.short	0x0101


	//----- nvinfo : EIATTR_INT_WARP_WIDE_INSTR_OFFSETS
	.align		4
        /*0028*/ 	.byte	0x04, 0x31
        /*002a*/ 	.short	(.L_989 - .L_988)


	//   ....[0]....
.L_988:
        /*002c*/ 	.word	0x00002650


	//   ....[1]....
        /*0030*/ 	.word	0x00004410


	//----- nvinfo : EIATTR_COOP_GROUP_MASK_REGIDS
	.align		4
.L_989:
        /*0034*/ 	.byte	0x04, 0x29
        /*0036*/ 	.short	(.L_991 - .L_990)


	//   ....[0]....
.L_990:
        /*0038*/ 	.word	0xffffffff


	//   ....[1]....
        /*003c*/ 	.word	0xffffffff


	//   ....[2]....
        /*0040*/ 	.word	0xffffffff


	//   ....[3]....
        /*0044*/ 	.word	0xffffffff


	//   ....[4]....
        /*0048*/ 	.word	0xffffffff


	//   ....[5]....
        /*004c*/ 	.word	0xffffffff


	//   ....[6]....
        /*0050*/ 	.word	0xffffffff


	//   ....[7]....
        /*0054*/ 	.word	0xffffffff


	//   ....[8]....
        /*0058*/ 	.word	0xffffffff


	//   ....[9]....
        /*005c*/ 	.word	0xffffffff


	//----- nvinfo : EIATTR_COOP_GROUP_INSTR_OFFSETS
	.align		4
.L_991:
        /*0060*/ 	.byte	0x04, 0x28
        /*0062*/ 	.short	(.L_993 - .L_992)


	//   ....[0]....
.L_992:
        /*0064*/ 	.word	0x00001650


	//   ....[1]....
        /*0068*/ 	.word	0x00001690


	//   ....[2]....
        /*006c*/ 	.word	0x000016e0


	//   ....[3]....
        /*0070*/ 	.word	0x00001700


	//   ....[4]....
        /*0074*/ 	.word	0x00001730


	//   ....[5]....
        /*0078*/ 	.word	0x00001750


	//   ....[6]....
        /*007c*/ 	.word	0x00001780


	//   ....[7]....
        /*0080*/ 	.word	0x000017a0


	//   ....[8]....
        /*0084*/ 	.word	0x000017d0


	//   ....[9]....
        /*0088*/ 	.word	0x00001810


	//----- nvinfo : EIATTR_EXIT_INSTR_OFFSETS
	.align		4
.L_993:
        /*008c*/ 	.byte	0x04, 0x1c
        /*008e*/ 	.short	(.L_995 - .L_994)


	//   ....[0]....
.L_994:
        /*0090*/ 	.word	0x000044a0


	//   ....[1]....
        /*0094*/ 	.word	0x000045e0


	//   ....[2]....
        /*0098*/ 	.word	0x00004820


	//----- nvinfo : EIATTR_MAX_THREADS
	.align		4
.L_995:
        /*009c*/ 	.byte	0x04, 0x05
        /*009e*/ 	.short	(.L_997 - .L_996)
.L_996:
        /*00a0*/ 	.word	0x000000e0
        /*00a4*/ 	.word	0x00000001
        /*00a8*/ 	.word	0x00000001


	//----- nvinfo : EIATTR_CRS_STACK_SIZE
	.align		4
.L_997:
        /*00ac*/ 	.byte	0x04, 0x1e
        /*00ae*/ 	.short	(.L_999 - .L_998)
.L_998:
        /*00b0*/ 	.word	0x00000000


	//----- nvinfo : EIATTR_CBANK_PARAM_SIZE
	.align		4
.L_999:
        /*00b4*/ 	.byte	0x03, 0x19
        /*00b6*/ 	.short	0x00b8


	//----- nvinfo : EIATTR_PARAM_CBANK
	.align		4
        /*00b8*/ 	.byte	0x04, 0x0a
        /*00ba*/ 	.short	(.L_1001 - .L_1000)
	.align		4
.L_1000:
        /*00bc*/ 	.word	index@(.nv.constant0._Z35group_norm_nhwc_bwd_one_pass_kernelI11Fp32IOFp32WLi128ELi14ELi224EEv26Group_norm_nhwc_bwd_params)
        /*00c0*/ 	.short	0x0210
        /*00c2*/ 	.short	0x00b8


	//----- nvinfo : EIATTR_SW_WAR
	.align		4
.L_1001:
        /*00c4*/ 	.byte	0x04, 0x36
        /*00c6*/ 	.short	(.L_1003 - .L_1002)
.L_1002:
        /*00c8*/ 	.word	0x00000008
.L_1003:


//--------------------- .nv.info._Z35group_norm_nhwc_bwd_one_pass_kernelI11Fp32IOFp32WLi256ELi14ELi224EEv26Group_norm_nhwc_bwd_params --------------------------
	.section	.nv.info._Z35group_norm_nhwc_bwd_one_pass_kernelI11Fp32IOFp32WLi256ELi14ELi224EEv26Group_norm_nhwc_bwd_params,"",@"SHT_CUDA_INFO"
	.sectionflags	@""
	.align	4


	//----- nvinfo : EIATTR_CUDA_API_VERSION
	.align		4
        /*0000*/ 	.byte	0x04, 0x37
        /*0002*/ 	.short	(.L_1005 - .L_1004)
.L_1004:
        /*0004*/ 	.word	0x00000082


	//----- nvinfo : EIATTR_KPARAM_INFO
	.align		4
.L_1005:
        /*0008*/ 	.byte	0x04, 0x17
        /*000a*/ 	.short	(.L_1007 - .L_1006)
.L_1006:
        /*000c*/ 	.word	0x00000000
        /*0010*/ 	.short	0x0000
        /*0012*/ 	.short	0x0000
        /*0014*/ 	.byte	0x00, 0xf0, 0xe1, 0x02


	//----- nvinfo : EIATTR_SPARSE_MMA_MASK
	.align		4
.L_1007:
        /*0018*/ 	.byte	0x03, 0x50
        /*001a*/ 	.short	0x0000


	//----- nvinfo : EIATTR_MAXREG_COUNT
	.align		4
        /*001c*/ 	.byte	0x03, 0x1b
        /*001e*/ 	.short	0x00ff


	//----- nvinfo : EIATTR_NUM_BARRIERS
	.align		4
        /*0020*/ 	.byte	0x02, 0x4c
        /*0022*/ 	.byte	0x01
	.zero		1


	//----- nvinfo : EIATTR_MERCURY_ISA_VERSION
	.align		4
        /*0024*/ 	.byte	0x03, 0x5f
        /*0026*/ 	.short	0x0101


	//----- nvinfo : EIATTR_INT_WARP_WIDE_INSTR_OFFSETS
	.align		4
        /*0028*/ 	.byte	0x04, 0x31
        /*002a*/ 	.short	(.L_1009 - .L_1008)


	//   ....[0]....
.L_1008:
        /*002c*/ 	.word	0x000034a0


	//   ....[1]....
        /*0030*/ 	.word	0x00005d90


	//----- nvinfo : EIATTR_COOP_GROUP_MASK_REGIDS
	.align		4
.L_1009:
        /*0034*/ 	.byte	0x04, 0x29
        /*0036*/ 	.short	(.L_1011 - .L_1010)


	//   ....[0]....
.L_1010:
        /*0038*/ 	.word	0xffffffff


	//   ....[1]....
        /*003c*/ 	.word	0xffffffff


	//   ....[2]....
        /*0040*/ 	.word	0xffffffff


	//   ....[3]....
        /*0044*/ 	.word	0xffffffff


	//   ....[4]....
        /*0048*/ 	.word	0xffffffff


	//   ....[5]....
        /*004c*/ 	.word	0xffffffff


	//   ....[6]....
        /*0050*/ 	.word	0xffffffff


	//   ....[7]....
        /*0054*/ 	.word	0xffffffff


	//   ....[8]....
        /*0058*/ 	.word	0xffffffff


	//   ....[9]....
        /*005c*/ 	.word	0xffffffff


	//----- nvinfo : EIATTR_COOP_GROUP_INSTR_OFFSETS
	.align		4
.L_1011:
        /*0060*/ 	.byte	0x04, 0x28
        /*0062*/ 	.short	(.L_1013 - .L_1012)


	//   ....[0]....
.L_1012:
        /*0064*/ 	.word	0x00002420


	//   ....[1]....
        /*0068*/ 	.word	0x00002460


	//   ....[2]....
        /*006c*/ 	.word	0x00002550


	//   ....[3]....
        /*0070*/ 	.word	0x00002570


	//   ....[4]....
        /*0074*/ 	.word	0x000025a0


	//   ....[5]....
        /*0078*/ 	.word	0x000025c0


	//   ....[6]....
        /*007c*/ 	.word	0x000025f0


	//   ....[7]....
        /*0080*/ 	.word	0x00002610


	//   ....[8]....
        /*0084*/ 	.word	0x00002650


	//   ....[9]....
        /*0088*/ 	.word	0x00002680


	//----- nvinfo : EIATTR_EXIT_INSTR_OFFSETS
	.align		4
.L_1013:
        /*008c*/ 	.byte	0x04, 0x1c
        /*008e*/ 	.short	(.L_1015 - .L_1014)


	//   ....[0]....
.L_1014:
        /*0090*/ 	.word	0x00005e80


	//   ....[1]....
        /*0094*/ 	.word	0x00005fc0


	//   ....[2]....
        /*0098*/ 	.word	0x00006200


	//----- nvinfo : EIATTR_MAX_THREADS
	.align		4
.L_1015:
        /*009c*/ 	.byte	0x04, 0x05
        /*009e*/ 	.short	(.L_1017 - .L_1016)
.L_1016:
        /*00a0*/ 	.word	0x000000e0
        /*00a4*/ 	.word	0x00000001
        /*00a8*/ 	.word	0x00000001


	//----- nvinfo : EIATTR_CRS_STACK_SIZE
	.align		4
.L_1017:
        /*00ac*/ 	.byte	0x04, 0x1e
        /*00ae*/ 	.short	(.L_1019 - .L_1018)
.L_1018:
        /*00b0*/ 	.word	0x00000000


	//----- nvinfo : EIATTR_CBANK_PARAM_SIZE
	.align		4
.L_1019:
        /*00b4*/ 	.byte	0x03, 0x19
        /*00b6*/ 	.short	0x00b8


	//----- nvinfo : EIATTR_PARAM_CBANK
	.align		4
        /*00b8*/ 	.byte	0x04, 0x0a
        /*00ba*/ 	.short	(.L_1021 - .L_1020)
	.align		4
.L_1020:
        /*00bc*/ 	.word	index@(.nv.constant0._Z35group_norm_nhwc_bwd_one_pass_kernelI11Fp32IOFp32WLi256ELi14ELi224EEv26Group_norm_nhwc_bwd_params)
        /*00c0*/ 	.short	0x0210
        /*00c2*/ 	.short	0x00b8


	//----- nvinfo : EIATTR_SW_WAR
	.align		4
.L_1021:
        /*00c4*/ 	.byte	0x04, 0x36
        /*00c6*/ 	.short	(.L_1023 - .L_1022)
.L_1022:
        /*00c8*/ 	.word	0x00000008
.L_1023:


//--------------------- .nv.info._Z35group_norm_nhwc_bwd_one_pass_kernelI11Fp32IOFp32WLi512ELi14ELi224EEv26Group_norm_nhwc_bwd_params --------------------------
	.section	.nv.info._Z35group_norm_nhwc_bwd_one_pass_kernelI11Fp32IOFp32WLi512ELi14ELi224EEv26Group_norm_nhwc_bwd_params,"",@"SHT_CUDA_INFO"
	.sectionflags	@""
	.align	4


	//----- nvinfo : EIATTR_CUDA_API_VERSION
	.align		4
        /*0000*/ 	.byte	0x04, 0x37
        /*0002*/ 	.short	(.L_1025 - .L_1024)
.L_1024:
        /*0004*/ 	.word	0x00000082


	//----- nvinfo : EIATTR_KPARAM_INFO
	.align		4
.L_1025:
        /*0008*/ 	.byte	0x04, 0x17
        /*000a*/ 	.short	(.L_1027 - .L_1026)
.L_1026:
        /*000c*/ 	.word	0x00000000
        /*0010*/ 	.short	0x0000
        /*0012*/ 	.short	0x0000
        /*0014*/ 	.byte	0x00, 0xf0, 0xe1, 0x02


	//----- nvinfo : EIATTR_SPARSE_MMA_MASK
	.align		4
.L_1027:
        /*0018*/ 	.byte	0x03, 0x50
        /*001a*/ 	.short	0x0000


	//----- nvinfo : EIATTR_MAXREG_COUNT
	.align		4
        /*001c*/ 	.byte	0x03, 0x1b
        /*001e*/ 	.short	0x00ff


	//----- nvinfo : EIATTR_NUM_BARRIERS
	.align		4
        /*0020*/ 	.byte	0x02, 0x4c
        /*0022*/ 	.byte	0x01
	.zero		1


	//----- nvinfo : EIATTR_MERCURY_ISA_VERSION
	.align		4
        /*0024*/ 	.byte	0x03, 0x5f
        /*0026*/ 	.short	0x0101


	//----- nvinfo : EIATTR_INT_WARP_WIDE_INSTR_OFFSETS
	.align		4
        /*0028*/ 	.byte	0x04, 0x31
        /*002a*/ 	.short	(.L_1029 - .L_1028)


	//   ....[0]....
.L_1028:
        /*002c*/ 	.word	0x00005500


	//   ....[1]....
        /*0030*/ 	.word	0x000093d0


	//----- nvinfo : EIATTR_COOP_GROUP_MASK_REGIDS
	.align		4
.L_1029:
        /*0034*/ 	.byte	0x04, 0x29
        /*0036*/ 	.short	(.L_1031 - .L_1030)


	//   ....[0]....
.L_1030:
        /*0038*/ 	.word	0xffffffff


	//   ....[1]....
        /*003c*/ 	.word	0xffffffff


	//   ....[2]....
        /*0040*/ 	.word	0xffffffff


	//   ....[3]....
        /*0044*/ 	.word	0xffffffff


	//   ....[4]....
        /*0048*/ 	.word	0xffffffff


	//   ....[5]....
        /*004c*/ 	.word	0xffffffff


	//   ....[6]....
        /*0050*/ 	.word	0xffffffff


	//   ....[7]....
        /*0054*/ 	.word	0xffffffff


	//   ....[8]....
        /*0058*/ 	.word	0xffffffff


	//   ....[9]....
        /*005c*/ 	.word	0xffffffff


	//----- nvinfo : EIATTR_COOP_GROUP_INSTR_OFFSETS
	.align		4
.L_1031:
        /*0060*/ 	.byte	0x04, 0x28
        /*0062*/ 	.short	(.L_1033 - .L_1032)


	//   ....[0]....
.L_1032:
        /*0064*/ 	.word	0x00004420


	//   ....[1]....
        /*0068*/ 	.word	0x00004460


	//   ....[2]....
        /*006c*/ 	.word	0x000045f0


	//   ....[3]....
        /*0070*/ 	.word	0x00004630


	//   ....[4]....
        /*0074*/ 	.word	0x000046a0


	//   ....[5]....
        /*0078*/ 	.word	0x000046c0


	//   ....[6]....
        /*007c*/ 	.word	0x000046f0


	//   ....[7]....
        /*0080*/ 	.word	0x00004710


	//   ....[8]....
        /*0084*/ 	.word	0x00004740


	//   ....[9]....
        /*0088*/ 	.word	0x00004760


	//----- nvinfo : EIATTR_EXIT_INSTR_OFFSETS
	.align		4
.L_1033:
        /*008c*/ 	.byte	0x04, 0x1c
        /*008e*/ 	.short	(.L_1035 - .L_1034)


	//   ....[0]....
.L_1034:
        /*0090*/ 	.word	0x00009460


	//   ....[1]....
        /*0094*/ 	.word	0x000095a0


	//   ....[2]....
        /*0098*/ 	.word	0x000097f0


	//----- nvinfo : EIATTR_MAX_THREADS
	.align		4
.L_1035:
        /*009c*/ 	.byte	0x04, 0x05
        /*009e*/ 	.short	(.L_1037 - .L_1036)
.L_1036:
        /*00a0*/ 	.word	0x000000e0
        /*00a4*/ 	.word	0x00000001
        /*00a8*/ 	.word	0x00000001


	//----- nvinfo : EIATTR_CRS_STACK_SIZE
	.align		4
.L_1037:
        /*00ac*/ 	.byte	0x04, 0x1e
        /*00ae*/ 	.short	(.L_1039 - .L_1038)
.L_1038:
        /*00b0*/ 	.word	0x00000000


	//----- nvinfo : EIATTR_CBANK_PARAM_SIZE
	.align		4
.L_1039:
        /*00b4*/ 	.byte	0x03, 0x19
        /*00b6*/ 	.short	0x00b8


	//----- nvinfo : EIATTR_PARAM_CBANK
	.align		4
        /*00b8*/ 	.byte	0x04, 0x0a
        /*00ba*/ 	.short	(.L_1041 - .L_1040)
	.align		4
.L_1040:
        /*00bc*/ 	.word	index@(.nv.constant0._Z35group_norm_nhwc_bwd_one_pass_kernelI11Fp32IOFp32WLi512ELi14ELi224EEv26Group_norm_nhwc_bwd_params)
        /*00c0*/ 	.short	0x0210
        /*00c2*/ 	.short	0x00b8


	//----- nvinfo : EIATTR_SW_WAR
	.align		4
.L_1041:
        /*00c4*/ 	.byte	0x04, 0x36
        /*00c6*/ 	.short	(.L_1043 - .L_1042)
.L_1042:
        /*00c8*/ 	.word	0x00000008
.L_1043:


//--------------------- .nv.info._Z35group_norm_nhwc_bwd_one_pass_kernelI11Fp32IOBf16WLi64ELi14ELi224EEv26Group_norm_nhwc_bwd_params --------------------------
	.section	.nv.info._Z35group_norm_nhwc_bwd_one_pass_kernelI11Fp32IOBf16WLi64ELi14ELi224EEv26Group_norm_nhwc_bwd_params,"",@"SHT_CUDA_INFO"
	.sectionflags	@""
	.align	4


	//----- nvinfo : EIATTR_CUDA_API_VERSION
	.align		4
        /*0000*/ 	.byte	0x04, 0x37
        /*0002*/ 	.short	(.L_1045 - .L_1044)
.L_1044:
        /*0004*/ 	.word	0x00000082


	//----- nvinfo : EIATTR_KPARAM_INFO
	.align		4
.L_1045:
        /*0008*/ 	.byte	0x04, 0x17
        /*000a*/ 	.short	(.L_1047 - .L_1046)
.L_1046:
        /*000c*/ 	.word	0x00000000
        /*0010*/ 	.short	0x0000
        /*0012*/ 	.short	0x0000
        /*0014*/ 	.byte	0x00, 0xf0, 0xe1, 0x02


	//----- nvinfo : EIATTR_SPARSE_MMA_MASK
	.align		4
.L_1047:
        /*0018*/ 	.byte	0x03, 0x50
        /*001a*/ 	.short	0x0000


	//----- nvinfo : EIATTR_MAXREG_COUNT
	.align		4
        /*001c*/ 	.byte	0x03, 0x1b
        /*001e*/ 	.short	0x00ff


	//----- nvinfo : EIATTR_NUM_BARRIERS
	.align		4
        /*0020*/ 	.byte	0x02, 0x4c
        /*0022*/ 	.byte	0x01
	.zero		1


	//----- nvinfo : EIATTR_MERCURY_ISA_VERSION
	.align		4
        /*0024*/ 	.byte	0x03, 0x5f
        /*0026*/ 	.short	0x0101


	//----- nvinfo : EIATTR_INT_WARP_WIDE_INSTR_OFFSETS
	.align		4
        /*0028*/ 	.byte	0x04, 0x31
        /*002a*/ 	.short	(.L_1049 - .L_1048)


	//   ....[0]....
.L_1048:
        /*002c*/ 	.word	0x00001ed0


	//   ....[1]....
        /*0030*/ 	.word	0x000036f0


	//----- nvinfo : EIATTR_COOP_GROUP_MASK_REGIDS
	.align		4
.L_1049:
        /*0034*/ 	.byte	0x04, 0x29
        /*0036*/ 	.short	(.L_1051 - .L_1050)


	//   ....[0]....
.L_1050:
        /*0038*/ 	.word	0xffffffff


	//   ....[1]....
        /*003c*/ 	.word	0xffffffff


	//   ....[2]....
        /*0040*/ 	.word	0xffffffff


	//   ....[3]....
        /*0044*/ 	.word	0xffffffff


	//   ....[4]....
        /*0048*/ 	.word	0xffffffff


	//   ....[5]....
        /*004c*/ 	.word	0xffffffff


	//   ....[6]....
        /*0050*/ 	.word	0xffffffff


	//   ....[7]....
        /*0054*/ 	.word	0xffffffff


	//   ....[8]....
        /*0058*/ 	.word	0xffffffff


	//   ....[9]....
        /*005c*/ 	.word	0xffffffff


	//----- nvinfo : EIATTR_COOP_GROUP_INSTR_OFFSETS
	.align		4
.L_1051:
        /*0060*/ 	.byte	0x04, 0x28
        /*0062*/ 	.short	(.L_1053 - .L_1052)


	//   ....[0]....
.L_1052:
        /*0064*/ 	.word	0x00000f00


	//   ....[1]....
        /*0068*/ 	.word	0x00000f30


	//   ....[2]....
        /*006c*/ 	.word	0x00000f80


	//   ....[3]....
        /*0070*/ 	.word	0x00000fa0


	//   ....[4]....
        /*0074*/ 	.word	0x00000fd0


	//   ....[5]....
        /*0078*/ 	.word	0x00000ff0


	//   ....[6]....
        /*007c*/ 	.word	0x00001020


	//   ....[7]....
        /*0080*/ 	.word	0x00001040


	//   ....[8]....
        /*0084*/ 	.word	0x00001070


	//   ....[9]....
        /*0088*/ 	.word	0x00001090


	//----- nvinfo : EIATTR_EXIT_INSTR_OFFSETS
	.align		4
.L_1053:
        /*008c*/ 	.byte	0x04, 0x1c
        /*008e*/ 	.short	(.L_1055 - .L_1054)


	//   ....[0]....
.L_1054:
        /*0090*/ 	.word	0x000037e0


	//   ....[1]....
        /*0094*/ 	.word	0x00003920


	//   ....[2]....
        /*0098*/ 	.word	0x00003b80


	//----- nvinfo : EIATTR_MAX_THREADS
	.align		4
.L_1055:
        /*009c*/ 	.byte	0x04, 0x05
        /*009e*/ 	.short	(.L_1057 - .L_1056)
.L_1056:
        /*00a0*/ 	.word	0x000000e0
        /*00a4*/ 	.word	0x00000001
        /*00a8*/ 	.word	0x00000001


	//----- nvinfo : EIATTR_CRS_STACK_SIZE
	.align		4
.L_1057:
        /*00ac*/ 	.byte	0x04, 0x1e
        /*00ae*/ 	.short	(.L_1059 - .L_1058)
.L_1058:
        /*00b0*/ 	.word	0x00000000


	//----- nvinfo : EIATTR_CBANK_PARAM_SIZE
	.align		4
.L_1059:
        /*00b4*/ 	.byte	0x03, 0x19
        /*00b6*/ 	.short	0x00b8


	//----- nvinfo : EIATTR_PARAM_CBANK
	.align		4
        /*00b8*/ 	.byte	0x04, 0x0a
        /*00ba*/ 	.short	(.L_1061 - .L_1060)
	.align		4
.L_1060:
        /*00bc*/ 	.word	index@(.nv.constant0._Z35group_norm_nhwc_bwd_one_pass_kernelI11Fp32IOBf16WLi64ELi14ELi224EEv26Group_norm_nhwc_bwd_params)
        /*00c0*/ 	.short	0x0210
        /*00c2*/ 	.short	0x00b8


	//----- nvinfo : EIATTR_SW_WAR
	.align		4
.L_1061:
        /*00c4*/ 	.byte	0x04, 0x36
        /*00c6*/ 	.short	(.L_1063 - .L_1062)
.L_1062:
        /*00c8*/ 	.word	0x00000008
.L_1063:


//--------------------- .nv.info._Z35group_norm_nhwc_bwd_one_pass_kernelI11Fp32IOBf16WLi128ELi14ELi224EEv26Group_norm_nhwc_bwd_params --------------------------
	.section	.nv.info._Z35group_norm_nhwc_bwd_one_pass_kernelI11Fp32IOBf16WLi128ELi14ELi224EEv26Group_norm_nhwc_bwd_params,"",@"SHT_CUDA_INFO"
	.sectionflags	@""
	.align	4


	//----- nvinfo : EIATTR_CUDA_API_VERSION
	.align		4
        /*0000*/ 	.byte	0x04, 0x37
        /*0002*/ 	.short	(.L_1065 - .L_1064)
.L_1064:
        /*0004*/ 	.word	0x00000082


	//----- nvinfo : EIATTR_KPARAM_INFO
	.align		4
.L_1065:
        /*0008*/ 	.byte	0x04, 0x17
        /*000a*/ 	.short	(.L_1067 - .L_1066)
.L_1066:
        /*000c*/ 	.word	0x00000000
        /*0010*/ 	.short	0x0000
        /*0012*/ 	.short	0x0000
        /*0014*/ 	.byte	0x00, 0xf0, 0xe1, 0x02


	//----- nvinfo : EIATTR_SPARSE_MMA_MASK
	.align		4
.L_1067:
        /*0018*/ 	.byte	0x03, 0x50
        /*001a*/ 	.short	0x0000


	//----- nvinfo : EIATTR_MAXREG_COUNT
	.align		4
        /*001c*/ 	.byte	0x03, 0x1b
        /*001e*/ 	.short	0x00ff


	//----- nvinfo : EIATTR_NUM_BARRIERS
	.align		4
        /*0020*/ 	.byte	0x02, 0x4c
        /*0022*/ 	.byte	0x01
	.zero		1


	//----- nvinfo : EIATTR_MERCURY_ISA_VERSION
	.align		4
        /*0024*/ 	.byte	0x03, 0x5f
        /*0026*/ 	.short	0x0101


	//----- nvinfo : EIATTR_INT_WARP_WIDE_INSTR_OFFSETS
	.align		4
        /*0028*/ 	.byte	0x04, 0x31
        /*002a*/ 	.short	(.L_1069 - .L_1068)


	//   ....[0]....
.L_1068:
        /*002c*/ 	.word	0x000026b0


	//   ....[1]....
        /*0030*/ 	.word	0x00004470


	//----- nvinfo : EIATTR_COOP_GROUP_MASK_REGIDS
	.align		4
.L_1069:
        /*0034*/ 	.byte	0x04, 0x29
        /*0036*/ 	.short	(.L_1071 - .L_1070)


	//   ....[0]....
.L_1070:
        /*0038*/ 	.word	0xffffffff


	//   ....[1]....
        /*003c*/ 	.word	0xffffffff


	//   ....[2]....
        /*0040*/ 	.word	0xffffffff


	//   ....[3]....
        /*0044*/ 	.word	0xffffffff


	//   ....[4]....
        /*0048*/ 	.word	0xffffffff


	//   ....[5]....
        /*004c*/ 	.word	0xffffffff


	//   ....[6]....
        /*0050*/ 	.word	0xffffffff


	//   ....[7]....
        /*0054*/ 	.word	0xffffffff


	//   ....[8]....
        /*0058*/ 	.word	0xffffffff


	//   ....[9]....
        /*005c*/ 	.word	0xffffffff


	//----- nvinfo : EIATTR_COOP_GROUP_INSTR_OFFSETS
	.align		4
.L_1071:
        /*0060*/ 	.byte	0x04, 0x28
        /*0062*/ 	.short	(.L_1073 - .L_1072)


	//   ....[0]....
.L_1072:
        /*0064*/ 	.word	0x000016b0


	//   ....[1]....
        /*0068*/ 	.word	0x000016f0


	//   ....[2]....
        /*006c*/ 	.word	0x00001730


	//   ....[3]....
        /*0070*/ 	.word	0x00001750


	//   ....[4]....
        /*0074*/ 	.word	0x00001780


	//   ....[5]....
        /*0078*/ 	.word	0x000017a0


	//   ....[6]....
        /*007c*/ 	.word	0x000017d0


	//   ....[7]....
        /*0080*/ 	.word	0x000017f0


	//   ....[8]....
        /*0084*/ 	.word	0x00001820


	//   ....[9]....
        /*0088*/ 	.word	0x00001850


	//----- nvinfo : EIATTR_EXIT_INSTR_OFFSETS
	.align		4
.L_1073:
        /*008c*/ 	.byte	0x04, 0x1c
        /*008e*/ 	.short	(.L_1075 - .L_1074)


	//   ....[0]....
.L_1074:
        /*0090*/ 	.word	0x00004500


	//   ....[1]....
        /*0094*/ 	.word	0x00004640


	//   ....[2]....
        /*0098*/ 	.word	0x000048a0


	//----- nvinfo : EIATTR_MAX_THREADS
	.align		4
.L_1075:
        /*009c*/ 	.byte	0x04, 0x05
        /*009e*/ 	.short	(.L_1077 - .L_1076)
.L_1076:
        /*00a0*/ 	.word	0x000000e0
        /*00a4*/ 	.word	0x00000001
        /*00a8*/ 	.word	0x00000001


	//----- nvinfo : EIATTR_CRS_STACK_SIZE
	.align		4
.L_1077:
        /*00ac*/ 	.byte	0x04, 0x1e
        /*00ae*/ 	.short	(.L_1079 - .L_1078)
.L_1078:
        /*00b0*/ 	.word	0x00000000


	//----- nvinfo : EIATTR_CBANK_PARAM_SIZE
	.align		4
.L_1079:
        /*00b4*/ 	.byte	0x03, 0x19
        /*00b6*/ 	.short	0x00b8


	//----- nvinfo : EIATTR_PARAM_CBANK
	.align		4
        /*00b8*/ 	.byte	0x04, 0x0a
        /*00ba*/ 	.short	(.L_1081 - .L_1080)
	.align		4
.L_1080:
        /*00bc*/ 	.word	index@(.nv.constant0._Z35group_norm_nhwc_bwd_one_pass_kernelI11Fp32IOBf16WLi128ELi14ELi224EEv26Group_norm_nhwc_bwd_params)
        /*00c0*/ 	.short	0x0210
        /*00c2*/ 	.short	0x00b8


	//----- nvinfo : EIATTR_SW_WAR
	.align		4
.L_1081:
        /*00c4*/ 	.byte	0x04, 0x36
        /*00c6*/ 	.short	(.L_1083 - .L_1082)
.L_1082:
        /*00c8*/ 	.word	0x00000008
.L_1083:


//--------------------- .nv.info._Z35group_norm_nhwc_bwd_one_pass_kernelI11Fp32IOBf16WLi256ELi14ELi224EEv26Group_norm_nhwc_bwd_params --------------------------
	.section	.nv.info._Z35group_norm_nhwc_bwd_one_pass_kernelI11Fp32IOBf16WLi256ELi14ELi224EEv26Group_norm_nhwc_bwd_params,"",@"SHT_CUDA_INFO"
	.sectionflags	@""
	.align	4


	//----- nvinfo : EIATTR_CUDA_API_VERSION
	.align		4
        /*0000*/ 	.byte	0x04, 0x37
        /*0002*/ 	.short	(.L_1085 - .L_1084)
.L_1084:
        /*0004*/ 	.word	0x00000082


	//----- nvinfo : EIATTR_KPARAM_INFO
	.align		4
.L_1085:
        /*0008*/ 	.byte	0x04, 0x17
        /*000a*/ 	.short	(.L_1087 - .L_1086)
.L_1086:
        /*000c*/ 	.word	0x00000000
        /*0010*/ 	.short	0x0000
        /*0012*/ 	.short	0x0000
        /*0014*/ 	.byte	0x00, 0xf0, 0xe1, 0x02


	//----- nvinfo : EIATTR_SPARSE_MMA_MASK
	.align		4
.L_1087:
        /*0018*/ 	.byte	0x03, 0x50
        /*001a*/ 	.short	0x0000


	//----- nvinfo : EIATTR_MAXREG_COUNT
	.align		4
        /*001c*/ 	.byte	0x03, 0x1b
        /*001e*/ 	.short	0x00ff


	//----- nvinfo : EIATTR_NUM_BARRIERS
	.align		4
        /*0020*/ 	.byte	0x02, 0x4c
        /*0022*/ 	.byte	0x01
	.zero		1


	//----- nvinfo : EIATTR_MERCURY_ISA_VERSION
	.align		4
        /*0024*/ 	.byte	0x03, 0x5f
        /*0026*/ 	.short	0x0101


	//----- nvinfo : EIATTR_INT_WARP_WIDE_INSTR_OFFSETS
	.align		4
        /*0028*/ 	.byte	0x04, 0x31
        /*002a*/ 	.short	(.L_1089 - .L_1088)


	//   ....[0]....
.L_1088:
        /*002c*/ 	.word	0x00003500


	//   ....[1]....
        /*0030*/ 	.word	0x00005df0


	//----- nvinfo : EIATTR_COOP_GROUP_MASK_REGIDS
	.align		4
.L_1089:
        /*0034*/ 	.byte	0x04, 0x29
        /*0036*/ 	.short	(.L_1091 - .L_1090)


	//   ....[0]....
.L_1090:
        /*0038*/ 	.word	0xffffffff


	//   ....[1]....
        /*003c*/ 	.word	0xffffffff


	//   ....[2]....
        /*0040*/ 	.word	0xffffffff


	//   ....[3]....
        /*0044*/ 	.word	0xffffffff


	//   ....[4]....
        /*0048*/ 	.word	0xffffffff


	//   ....[5]....
        /*004c*/ 	.word	0xffffffff


	//   ....[6]....
        /*0050*/ 	.word	0xffffffff


	//   ....[7]....
        /*0054*/ 	.word	0xffffffff


	//   ....[8]....
        /*0058*/ 	.word	0xffffffff


	//   ....[9]....
        /*005c*/ 	.word	0xffffffff


	//----- nvinfo : EIATTR_COOP_GROUP_INSTR_OFFSETS
	.align		4
.L_1091:
        /*0060*/ 	.byte	0x04, 0x28
        /*0062*/ 	.short	(.L_1093 - .L_1092)


	//   ....[0]....
.L_1092:
        /*0064*/ 	.word	0x00002480


	//   ....[1]....
        /*0068*/ 	.word	0x000024c0


	//   ....[2]....
        /*006c*/ 	.word	0x00002540


	//   ....[3]....
        /*0070*/ 	.word	0x00002560


	//   ....[4]....
        /*0074*/ 	.word	0x00002590


	//   ....[5]....
        /*0078*/ 	.word	0x000025b0


	//   ....[6]....
        /*007c*/ 	.word	0x000025e0


	//   ....[7]....
        /*0080*/ 	.word	0x00002620


	//   ....[8]....
        /*0084*/ 	.word	0x000026f0


	//   ....[9]....
        /*0088*/ 	.word	0x00002720


	//----- nvinfo : EIATTR_EXIT_INSTR_OFFSETS
	.align		4
.L_1093:
        /*008c*/ 	.byte	0x04, 0x1c
        /*008e*/ 	.short	(.L_1095 - .L_1094)


	//   ....[0]....
.L_1094:
        /*0090*/ 	.word	0x00005ee0


	//   ....[1]....
        /*0094*/ 	.word	0x00006020


	//   ....[2]....
        /*0098*/ 	.word	0x00006280


	//----- nvinfo : EIATTR_MAX_THREADS
	.align		4
.L_1095:
        /*009c*/ 	.byte	0x04, 0x05
        /*009e*/ 	.short	(.L_1097 - .L_1096)
.L_1096:
        /*00a0*/ 	.word	0x000000e0
        /*00a4*/ 	.word	0x00000001
        /*00a8*/ 	.word	0x00000001


	//----- nvinfo : EIATTR_CRS_STACK_SIZE
	.align		4
.L_1097:
        /*00ac*/ 	.byte	0x04, 0x1e
        /*00ae*/ 	.short	(.L_1099 - .L_1098)
.L_1098:
        /*00b0*/ 	.word	0x00000000


	//----- nvinfo : EIATTR_CBANK_PARAM_SIZE
	.align		4
.L_1099:
        /*00b4*/ 	.byte	0x03, 0x19
        /*00b6*/ 	.short	0x00b8


	//----- nvinfo : EIATTR_PARAM_CBANK
	.align		4
        /*00b8*/ 	.byte	0x04, 0x0a
        /*00ba*/ 	.short	(.L_1101 - .L_1100)
	.align		4
.L_1100:
        /*00bc*/ 	.word	index@(.nv.constant0._Z35group_norm_nhwc_bwd_one_pass_kernelI11Fp32IOBf16WLi256ELi14ELi224EEv26Group_norm_nhwc_bwd_params)
        /*00c0*/ 	.short	0x0210
        /*00c2*/ 	.short	0x00b8


	//----- nvinfo : EIATTR_SW_WAR
	.align		4
.L_1101:
        /*00c4*/ 	.byte	0x04, 0x36
        /*00c6*/ 	.short	(.L_1103 - .L_1102)
.L_1102:
        /*00c8*/ 	.word	0x00000008
.L_1103:


//--------------------- .nv.info._Z35group_norm_nhwc_bwd_one_pass_kernelI11Fp32IOBf16WLi512ELi14ELi224EEv26Group_norm_nhwc_bwd_params --------------------------
	.section	.nv.info._Z35group_norm_nhwc_bwd_one_pass_kernelI11Fp32IOBf16WLi512ELi14ELi224EEv26Group_norm_nhwc_bwd_params,"",@"SHT_CUDA_INFO"
	.sectionflags	@""
	.align	4


	//----- nvinfo : EIATTR_CUDA_API_VERSION
	.align		4
        /*0000*/ 	.byte	0x04, 0x37
        /*0002*/ 	.short	(.L_1105 - .L_1104)
.L_1104:
        /*0004*/ 	.word	0x00000082


	//----- nvinfo : EIATTR_KPARAM_INFO
	.align		4
.L_1105:
        /*0008*/ 	.byte	0x04, 0x17
        /*000a*/ 	.short	(.L_1107 - .L_1106)
.L_1106:
        /*000c*/ 	.word	0x00000000
        /*0010*/ 	.short	0x0000
        /*0012*/ 	.short	0x0000
        /*0014*/ 	.byte	0x00, 0xf0, 0xe1, 0x02


	//----- nvinfo : EIATTR_SPARSE_MMA_MASK
	.align		4
.L_1107:
        /*0018*/ 	.byte	0x03, 0x50
        /*001a*/ 	.short	0x0000


	//----- nvinfo : EIATTR_MAXREG_COUNT
	.align		4
        /*001c*/ 	.byte	0x03, 0x1b
        /*001e*/ 	.short	0x00ff


	//----- nvinfo : EIATTR_NUM_BARRIERS
	.align		4
        /*0020*/ 	.byte	0x02, 0x4c
        /*0022*/ 	.byte	0x01
	.zero		1


	//----- nvinfo : EIATTR_MERCURY_ISA_VERSION
	.align		4
        /*0024*/ 	.byte	0x03, 0x5f
        /*0026*/ 	.short	0x0101


	//----- nvinfo : EIATTR_INT_WARP_WIDE_INSTR_OFFSETS
	.align		4
        /*0028*/ 	.byte	0x04, 0x31
        /*002a*/ 	.short	(.L_1109 - .L_1108)


	//   ....[0]....
.L_1108:
        /*002c*/ 	.word	0x00005570


	//   ....[1]....
        /*0030*/ 	.word	0x00009440


	//----- nvinfo : EIATTR_COOP_GROUP_MASK_REGIDS
	.align		4
.L_1109:
        /*0034*/ 	.byte	0x04, 0x29
        /*0036*/ 	.short	(.L_1111 - .L_1110)


	//   ....[0]....
.L_1110:
        /*0038*/ 	.word	0xffffffff


	//   ....[1]....
        /*003c*/ 	.word	0xffffffff


	//   ....[2]....
        /*0040*/ 	.word	0xffffffff


	//   ....[3]....
        /*0044*/ 	.word	0xffffffff


	//   ....[4]....
        /*0048*/ 	.word	0xffffffff


	//   ....[5]....
        /*004c*/ 	.word	0xffffffff


	//   ....[6]....
        /*0050*/ 	.word	0xffffffff


	//   ....[7]....
        /*0054*/ 	.word	0xffffffff


	//   ....[8]....
        /*0058*/ 	.word	0xffffffff


	//   ....[9]....
        /*005c*/ 	.word	0xffffffff


	//----- nvinfo : EIATTR_COOP_GROUP_INSTR_OFFSETS
	.align		4
.L_1111:
        /*0060*/ 	.byte	0x04, 0x28
        /*0062*/ 	.short	(.L_1113 - .L_1112)


	//   ....[0]....
.L_1112:
        /*0064*/ 	.word	0x000044b0


	//   ....[1]....
        /*0068*/ 	.word	0x000044f0


	//   ....[2]....
        /*006c*/ 	.word	0x000045d0


	//   ....[3]....
        /*0070*/ 	.word	0x000045f0


	//   ....[4]....
        /*0074*/ 	.word	0x00004620


	//   ....[5]....
        /*0078*/ 	.word	0x00004640


	//   ....[6]....
        /*007c*/ 	.word	0x00004670


	//   ....[7]....
        /*0080*/ 	.word	0x00004690


	//   ....[8]....
        /*0084*/ 	.word	0x000046c0


	//   ....[9]....
        /*0088*/ 	.word	0x000046e0


	//----- nvinfo : EIATTR_EXIT_INSTR_OFFSETS
	.align		4
.L_1113:
        /*008c*/ 	.byte	0x04, 0x1c
        /*008e*/ 	.short	(.L_1115 - .L_1114)


	//   ....[0]....
.L_1114:
        /*0090*/ 	.word	0x000094d0


	//   ....[1]....
        /*0094*/ 	.word	0x00009610


	//   ....[2]....
        /*0098*/ 	.word	0x00009880


	//----- nvinfo : EIATTR_MAX_THREADS
	.align		4
.L_1115:
        /*009c*/ 	.byte	0x04, 0x05
        /*009e*/ 	.short	(.L_1117 - .L_1116)
.L_1116:
        /*00a0*/ 	.word	0x000000e0
        /*00a4*/ 	.word	0x00000001
        /*00a8*/ 	.word	0x00000001


	//----- nvinfo : EIATTR_CRS_STACK_SIZE
	.align		4
.L_1117:
        /*00ac*/ 	.byte	0x04, 0x1e
        /*00ae*/ 	.short	(.L_1119 - .L_1118)
.L_1118:
        /*00b0*/ 	.word	0x00000000


	//----- nvinfo : EIATTR_CBANK_PARAM_SIZE
	.align		4
.L_1119:
        /*00b4*/ 	.byte	0x03, 0x19
        /*00b6*/ 	.short	0x00b8


	//----- nvinfo : EIATTR_PARAM_CBANK
	.align		4
        /*00b8*/ 	.byte	0x04, 0x0a
        /*00ba*/ 	.short	(.L_1121 - .L_1120)
	.align		4
.L_1120:
        /*00bc*/ 	.word	index@(.nv.constant0._Z35group_norm_nhwc_bwd_one_pass_kernelI11Fp32IOBf16WLi512ELi14ELi224EEv26Group_norm_nhwc_bwd_params)
        /*00c0*/ 	.short	0x0210
        /*00c2*/ 	.short	0x00b8


	//----- nvinfo : EIATTR_SW_WAR
	.align		4
.L_1121:
        /*00c4*/ 	.byte	0x04, 0x36
        /*00c6*/ 	.short	(.L_1123 - .L_1122)
.L_1122:
        /*00c8*/ 	.word	0x00000008
.L_1123:


//--------------------- .nv.info._Z35group_norm_nhwc_bwd_one_pass_kernelI11Fp32IOFp16WLi64ELi14ELi224EEv26Group_norm_nhwc_bwd_params --------------------------
	.section	.nv.info._Z35group_norm_nhwc_bwd_one_pass_kernelI11Fp32IOFp16WLi64ELi14ELi224EEv26Group_norm_nhwc_bwd_params,"",@"SHT_CUDA_INFO"
	.sectionflags	@""
	.align	4


	//----- nvinfo : EIATTR_CUDA_API_VERSION
	.align		4
        /*0000*/ 	.byte	0x04, 0x37
        /*0002*/ 	.short	(.L_1125 - .L_1124)
.L_1124:
        /*0004*/ 	.word	0x00000082


	//----- nvinfo : EIATTR_KPARAM_INFO
	.align		4
.L_1125:
        /*0008*/ 	.byte	0x04, 0x17
        /*000a*/ 	.short	(.L_1127 - .L_1126)
.L_1126:
        /*000c*/ 	.word	0x00000000
        /*0010*/ 	.short	0x0000
        /*0012*/ 	.short	0x0000
        /*0014*/ 	.byte	0x00, 0xf0, 0xe1, 0x02


	//----- nvinfo : EIATTR_SPARSE_MMA_MASK
	.align		4
.L_1127:
        /*0018*/ 	.byte	0x03, 0x50
        /*001a*/ 	.short	0x0000


	//----- nvinfo : EIATTR_MAXREG_COUNT
	.align		4
        /*001c*/ 	.byte	0x03, 0x1b
        /*001e*/ 	.short	0x00ff


	//----- nvinfo : EIATTR_NUM_BARRIERS
	.align		4
        /*0020*/ 	.byte	0x02, 0x4c
        /*0022*/ 	.byte	0x01
	.zero		1


	//----- nvinfo : EIATTR_MERCURY_ISA_VERSION
	.align		4
        /*0024*/ 	.byte	0x03, 0x5f
        /*0026*/ 	.short	0x0101


	//----- nvinfo : EIATTR_INT_WARP_WIDE_INSTR_OFFSETS
	.align		4
        /*0028*/ 	.byte	0x04, 0x31
        /*002a*/ 	.short	(.L_1129 - .L_1128)


	//   ....[0]....
.L_1128:
        /*002c*/ 	.word	0x00001ed0


	//   ....[1]....
        /*0030*/ 	.word	0x000036f0


	//----- nvinfo : EIATTR_COOP_GROUP_MASK_REGIDS
	.align		4
.L_1129:
        /*0034*/ 	.byte	0x04, 0x29
        /*0036*/ 	.short	(.L_1131 - .L_1130)


	//   ....[0]....
.L_1130:
        /*0038*/ 	.word	0xffffffff


	//   ....[1]....
        /*003c*/ 	.word	0xffffffff


	//   ....[2]....
        /*0040*/ 	.word	0xffffffff


	//   ....[3]....
        /*0044*/ 	.word	0xffffffff


	//   ....[4]....
        /*0048*/ 	.word	0xffffffff


	//   ....[5]....
        /*004c*/ 	.word	0xffffffff


	//   ....[6]....
        /*0050*/ 	.word	0xffffffff


	//   ....[7]....
        /*0054*/ 	.word	0xffffffff


	//   ....[8]....
        /*0058*/ 	.word	0xffffffff


	//   ....[9]....
        /*005c*/ 	.word	0xffffffff


	//----- nvinfo : EIATTR_COOP_GROUP_INSTR_OFFSETS
	.align		4
.L_1131:
        /*0060*/ 	.byte	0x04, 0x28
        /*0062*/ 	.short	(.L_1133 - .L_1132)


	//   ....[0]....
.L_1132:
        /*0064*/ 	.word	0x00000f00


	//   ....[1]....
        /*0068*/ 	.word	0x00000f30


	//   ....[2]....
        /*006c*/ 	.word	0x00000f80


	//   ....[3]....
        /*0070*/ 	.word	0x00000fa0


	//   ....[4]....
        /*0074*/ 	.word	0x00000fd0


	//   ....[5]....
        /*0078*/ 	.word	0x00000ff0


	//   ....[6]....
        /*007c*/ 	.word	0x00001020


	//   ....[7]....
        /*0080*/ 	.word	0x00001040


	//   ....[8]....
        /*0084*/ 	.word	0x00001070


	//   ....[9]....
        /*0088*/ 	.word	0x00001090


	//----- nvinfo : EIATTR_EXIT_INSTR_OFFSETS
	.align		4
.L_1133:
        /*008c*/ 	.byte	0x04, 0x1c
        /*008e*/ 	.short	(.L_1135 - .L_1134)


	//   ....[0]....
.L_1134:
        /*0090*/ 	.word	0x000037e0


	//   ....[1]....
        /*0094*/ 	.word	0x00003920


	//   ....[2]....
        /*0098*/ 	.word	0x00003b80


	//----- nvinfo : EIATTR_MAX_THREADS
	.align		4
.L_1135:
        /*009c*/ 	.byte	0x04, 0x05
        /*009e*/ 	.short	(.L_1137 - .L_1136)
.L_1136:
        /*00a0*/ 	.word	0x000000e0
        /*00a4*/ 	.word	0x00000001
        /*00a8*/ 	.word	0x00000001


	//----- nvinfo : EIATTR_CRS_STACK_SIZE
	.align		4
.L_1137:
        /*00ac*/ 	.byte	0x04, 0x1e
        /*00ae*/ 	.short	(.L_1139 - .L_1138)
.L_1138:
        /*00b0*/ 	.word	0x00000000


	//----- nvinfo : EIATTR_CBANK_PARAM_SIZE
	.align		4
.L_1139:
        /*00b4*/ 	.byte	0x03, 0x19
        /*00b6*/ 	.short	0x00b8


	//----- nvinfo : EIATTR_PARAM_CBANK
	.align		4
        /*00b8*/ 	.byte	0x04, 0x0a
        /*00ba*/ 	.short	(.L_1141 - .L_1140)
	.align		4
.L_1140:
        /*00bc*/ 	.word	index@(.nv.constant0._Z35group_norm_nhwc_bwd_one_pass_kernelI11Fp32IOFp16WLi64ELi14ELi224EEv26Group_norm_nhwc_bwd_params)
        /*00c0*/ 	.short	0x0210
        /*00c2*/ 	.short	0x00b8


	//----- nvinfo : EIATTR_SW_WAR
	.align		4
.L_1141:
        /*00c4*/ 	.byte	0x04, 0x36
        /*00c6*/ 	.short	(.L_1143 - .L_1142)
.L_1142:
        /*00c8*/ 	.word	0x00000008
.L_1143:


//--------------------- .nv.info._Z35group_norm_nhwc_bwd_one_pass_kernelI11Fp32IOFp16WLi128ELi14ELi224EEv26Group_norm_nhwc_bwd_params --------------------------
	.section	.nv.info._Z35group_norm_nhwc_bwd_one_pass_kernelI11Fp32IOFp16WLi128ELi14ELi224EEv26Group_norm_nhwc_bwd_params,"",@"SHT_CUDA_INFO"
	.sectionflags	@""
	.align	4


	//----- nvinfo : EIATTR_CUDA_API_VERSION
	.align		4
        /*0000*/ 	.byte	0x04, 0x37
        /*0002*/ 	.short	(.L_1145 - .L_1144)
.L_1144:
        /*0004*/ 	.word	0x00000082


	//----- nvinfo : EIATTR_KPARAM_INFO
	.align		4
.L_1145:
        /*0008*/ 	.byte	0x04, 0x17
        /*000a*/ 	.short	(.L_1147 - .L_1146)
.L_1146:
        /*000c*/ 	.word	0x00000000
        /*0010*/ 	.short	0x0000
        /*0012*/ 	.short	0x0000
        /*0014*/ 	.byte	0x00, 0xf0, 0xe1, 0x02


	//----- nvinfo : EIATTR_SPARSE_MMA_MASK
	.align		4
.L_1147:
        /*0018*/ 	.byte	0x03, 0x50
        /*001a*/ 	.short	0x0000


	//----- nvinfo : EIATTR_MAXREG_COUNT
	.align		4
        /*001c*/ 	.byte	0x03, 0x1b
        /*001e*/ 	.short	0x00ff


	//----- nvinfo : EIATTR_NUM_BARRIERS
	.align		4
        /*0020*/ 	.byte	0x02, 0x4c
        /*0022*/ 	.byte	0x01
	.zero		1


	//----- nvinfo : EIATTR_MERCURY_ISA_VERSION
	.align		4
        /*0024*/ 	.byte	0x03, 0x5f
        /*0026*/ 	.short	0x0101


	//----- nvinfo : EIATTR_INT_WARP_WIDE_INSTR_OFFSETS
	.align		4
        /*0028*/ 	.byte	0x04, 0x31
        /*002a*/ 	.short	(.L_1149 - .L_1148)


	//   ....[0]....
.L_1148:
        /*002c*/ 	.word	0x000026b0


	//   ....[1]....
        /*0030*/ 	.word	0x00004470


	//----- nvinfo : EIATTR_COOP_GROUP_MASK_REGIDS
	.align		4
.L_1149:
        /*0034*/ 	.byte	0x04, 0x29
        /*0036*/ 	.short	(.L_1151 - .L_1150)


	//   ....[0]....
.L_1150:
        /*0038*/ 	.word	0xffffffff


	//   ....[1]....
        /*003c*/ 	.word	0xffffffff


	//   ....[2]....
        /*0040*/ 	.word	0xffffffff


	//   ....[3]....
        /*0044*/ 	.word	0xffffffff


	//   ....[4]....
        /*0048*/ 	.word	0xffffffff


	//   ....[5]....
        /*004c*/ 	.word	0xffffffff


	//   ....[6]....
        /*0050*/ 	.word	0xffffffff


	//   ....[7]....
        /*0054*/ 	.word	0xffffffff


	//   ....[8]....
        /*0058*/ 	.word	0xffffffff


	//   ....[9]....
        /*005c*/ 	.word	0xffffffff


	//----- nvinfo : EIATTR_COOP_GROUP_INSTR_OFFSETS
	.align		4
.L_1151:
        /*0060*/ 	.byte	0x04, 0x28
        /*0062*/ 	.short	(.L_1153 - .L_1152)


	//   ....[0]....
.L_1152:
        /*0064*/ 	.word	0x000016b0


	//   ....[1]....
        /*0068*/ 	.word	0x000016f0


	//   ....[2]....
        /*006c*/ 	.word	0x00001730


	//   ....[3]....
        /*0070*/ 	.word	0x00001750


	//   ....[4]....
        /*0074*/ 	.word	0x00001780


	//   ....[5]....
        /*0078*/ 	.word	0x000017a0


	//   ....[6]....
        /*007c*/ 	.word	0x000017d0


	//   ....[7]....
        /*0080*/ 	.word	0x000017f0


	//   ....[8]....
        /*0084*/ 	.word	0x00001820


	//   ....[9]....
        /*0088*/ 	.word	0x00001850


	//----- nvinfo : EIATTR_EXIT_INSTR_OFFSETS
	.align		4
.L_1153:
        /*008c*/ 	.byte	0x04, 0x1c
        /*008e*/ 	.short	(.L_1155 - .L_1154)


	//   ....[0]....
.L_1154:
        /*0090*/ 	.word	0x00004500


	//   ....[1]....
        /*0094*/ 	.word	0x00004640


	//   ....[2]....
        /*0098*/ 	.word	0x000048a0


	//----- nvinfo : EIATTR_MAX_THREADS
	.align		4
.L_1155:
        /*009c*/ 	.byte	0x04, 0x05
        /*009e*/ 	.short	(.L_1157 - .L_1156)
.L_1156:
        /*00a0*/ 	.word	0x000000e0
        /*00a4*/ 	.word	0x00000001
        /*00a8*/ 	.word	0x00000001


	//----- nvinfo : EIATTR_CRS_STACK_SIZE
	.align		4
.L_1157:
        /*00ac*/ 	.byte	0x04, 0x1e
        /*00ae*/ 	.short	(.L_1159 - .L_1158)
.L_1158:
        /*00b0*/ 	.word	0x00000000


	//----- nvinfo : EIATTR_CBANK_PARAM_SIZE
	.align		4
.L_1159:
        /*00b4*/ 	.byte	0x03, 0x19
        /*00b6*/ 	.short	0x00b8


	//----- nvinfo : EIATTR_PARAM_CBANK
	.align		4
        /*00b8*/ 	.byte	0x04, 0x0a
        /*00ba*/ 	.short	(.L_1161 - .L_1160)
	.align		4
.L_1160:
        /*00bc*/ 	.word	index@(.nv.constant0._Z35group_norm_nhwc_bwd_one_pass_kernelI11Fp32IOFp16WLi128ELi14ELi224EEv26Group_norm_nhwc_bwd_params)
        /*00c0*/ 	.short	0x0210
        /*00c2*/ 	.short	0x00b8


	//----- nvinfo : EIATTR_SW_WAR
	.align		4
.L_1161:
        /*00c4*/ 	.byte	0x04, 0x36
        /*00c6*/ 	.short	(.L_1163 - .L_1162)
.L_1162:
        /*00c8*/ 	.word	0x00000008
.L_1163:


//--------------------- .nv.info._Z35group_norm_nhwc_bwd_one_pass_kernelI11Fp32IOFp16WLi256ELi14ELi224EEv26Group_norm_nhwc_bwd_params --------------------------
	.section	.nv.info._Z35group_norm_nhwc_bwd_one_pass_kernelI11Fp32IOFp16WLi256ELi14ELi224EEv26Group_norm_nhwc_bwd_params,"",@"SHT_CUDA_INFO"
	.sectionflags	@""
	.align	4


	//----- nvinfo : EIATTR_CUDA_API_VERSION
	.align		4
        /*0000*/ 	.byte	0x04, 0x37
        /*0002*/ 	.short	(.L_1165 - .L_1164)
.L_1164:
        /*0004*/ 	.word	0x00000082


	//----- nvinfo : EIATTR_KPARAM_INFO
	.align		4
.L_1165:
        /*0008*/ 	.byte	0x04, 0x17
        /*000a*/ 	.short	(.L_1167 - .L_1166)
.L_1166:
        /*000c*/ 	.word	0x00000000
        /*0010*/ 	.short	0x0000
        /*0012*/ 	.short	0x0000
        /*0014*/ 	.byte	0x00, 0xf0, 0xe1, 0x02


	//----- nvinfo : EIATTR_SPARSE_MMA_MASK
	.align		4
.L_1167:
        /*0018*/ 	.byte	0x03, 0x50
        /*001a*/ 	.short	0x0000


	//----- nvinfo : EIATTR_MAXREG_COUNT
	.align		4
        /*001c*/ 	.byte	0x03, 0x1b
        /*001e*/ 	.short	0x00ff


	//----- nvinfo : EIATTR_NUM_BARRIERS
	.align		4
        /*0020*/ 	.byte	0x02, 0x4c
        /*0022*/ 	.byte	0x01
	.zero		1


	//----- nvinfo : EIATTR_MERCURY_ISA_VERSION
	.align		4
        /*0024*/ 	.byte	0x03, 0x5f
        /*0026*/ 	.short	0x0101


	//----- nvinfo : EIATTR_INT_WARP_WIDE_INSTR_OFFSETS
	.align		4
        /*0028*/ 	.byte	0x04, 0x31
        /*002a*/ 	.short	(.L_1169 - .L_1168)


	//   ....[0]....
.L_1168:
        /*002c*/ 	.word	0x00003500


	//   ....[1]....
        /*0030*/ 	.word	0x00005df0


	//----- nvinfo : EIATTR_COOP_GROUP_MASK_REGIDS
	.align		4
.L_1169:
        /*0034*/ 	.byte	0x04, 0x29
        /*0036*/ 	.short	(.L_1171 - .L_1170)


	//   ....[0]....
.L_1170:
        /*0038*/ 	.word	0xffffffff


	//   ....[1]....
        /*003c*/ 	.word	0xffffffff


	//   ....[2]....
        /*0040*/ 	.word	0xffffffff


	//   ....[3]....
        /*0044*/ 	.word	0xffffffff


	//   ....[4]....
        /*0048*/ 	.word	0xffffffff


	//   ....[5]....
        /*004c*/ 	.word	0xffffffff


	//   ....[6]....
        /*0050*/ 	.word	0xffffffff


	//   ....[7]....
        /*0054*/ 	.word	0xffffffff


	//   ....[8]....
        /*0058*/ 	.word	0xffffffff


	//   ....[9]....
        /*005c*/ 	.word	0xffffffff


	//----- nvinfo : EIATTR_COOP_GROUP_INSTR_OFFSETS
	.align		4
.L_1171:
        /*0060*/ 	.byte	0x04, 0x28
        /*0062*/ 	.short	(.L_1173 - .L_1172)


	//   ....[0]....
.L_1172:
        /*0064*/ 	.word	0x00002480


	//   ....[1]....
        /*0068*/ 	.word	0x000024c0


	//   ....[2]....
        /*006c*/ 	.word	0x00002540


	//   ....[3]....
        /*0070*/ 	.word	0x00002560


	//   ....[4]....
        /*0074*/ 	.word	0x00002590


	//   ....[5]....
        /*0078*/ 	.word	0x000025b0


	//   ....[6]....
        /*007c*/ 	.word	0x000025e0


	//   ....[7]....
        /*0080*/ 	.word	0x00002620


	//   ....[8]....
        /*0084*/ 	.word	0x000026f0


	//   ....[9]....
        /*0088*/ 	.word	0x00002720


	//----- nvinfo : EIATTR_EXIT_INSTR_OFFSETS
	.align		4
.L_1173:
        /*008c*/ 	.byte	0x04, 0x1c
        /*008e*/ 	.short	(.L_1175 - .L_1174)


	//   ....[0]....
.L_1174:
        /*0090*/ 	.word	0x00005ee0


	//   ....[1]....
        /*0094*/ 	.word	0x00006020


	//   ....[2]....
        /*0098*/ 	.word	0x00006280


	//----- nvinfo : EIATTR_MAX_THREADS
	.align		4
.L_1175:
        /*009c*/ 	.byte	0x04, 0x05
        /*009e*/ 	.short	(.L_1177 - .L_1176)
.L_1176:
        /*00a0*/ 	.word	0x000000e0
        /*00a4*/ 	.word	0x00000001
        /*00a8*/ 	.word	0x00000001


	//----- nvinfo : EIATTR_CRS_STACK_SIZE
	.align		4
.L_1177:
        /*00ac*/ 	.byte	0x04, 0x1e
        /*00ae*/ 	.short	(.L_1179 - .L_1178)
.L_1178:
        /*00b0*/ 	.word	0x00000000


	//----- nvinfo : EIATTR_CBANK_PARAM_SIZE
	.align		4
.L_1179:
        /*00b4*/ 	.byte	0x03, 0x19
        /*00b6*/ 	.short	0x00b8


	//----- nvinfo : EIATTR_PARAM_CBANK
	.align		4
        /*00b8*/ 	.byte	0x04, 0x0a
        /*00ba*/ 	.short	(.L_1181 - .L_1180)
	.align		4
.L_1180:
        /*00bc*/ 	.word	index@(.nv.constant0._Z35group_norm_nhwc_bwd_one_pass_kernelI11Fp32IOFp16WLi256ELi14ELi224EEv26Group_norm_nhwc_bwd_params)
        /*00c0*/ 	.short	0x0210
        /*00c2*/ 	.short	0x00b8


	//----- nvinfo : EIATTR_SW_WAR
	.align		4
.L_1181:
        /*00c4*/ 	.byte	0x04, 0x36
        /*00c6*/ 	.short	(.L_1183 - .L_1182)
.L_1182:
        /*00c8*/ 	.word	0x00000008
.L_1183:


//--------------------- .nv.info._Z35group_norm_nhwc_bwd_one_pass_kernelI11Fp32IOFp16WLi512ELi14ELi224EEv26Group_norm_nhwc_bwd_params --------------------------
	.section	.nv.info._Z35group_norm_nhwc_bwd_one_pass_kernelI11Fp32IOFp16WLi512ELi14ELi224EEv26Group_norm_nhwc_bwd_params,"",@"SHT_CUDA_INFO"
	.sectionflags	@""
	.align	4


	//----- nvinfo : EIATTR_CUDA_API_VERSION
	.align		4
        /*0000*/ 	.byte	0x04, 0x37
        /*0002*/ 	.short	(.L_1185 - .L_1184)
.L_1184:
        /*0004*/ 	.word	0x00000082


	//----- nvinfo : EIATTR_KPARAM_INFO
	.align		4
.L_1185:
        /*0008*/ 	.byte	0x04, 0x17
        /*000a*/ 	.short	(.L_1187 - .L_1186)
.L_1186:
        /*000c*/ 	.word	0x00000000
        /*0010*/ 	.short	0x0000
        /*0012*/ 	.short	0x0000
        /*0014*/ 	.byte	0x00, 0xf0, 0xe1, 0x02


	//----- nvinfo : EIATTR_SPARSE_MMA_MASK
	.align		4
.L_1187:
        /*0018*/ 	.byte	0x03, 0x50
        /*001a*/ 	.short	0x0000


	//----- nvinfo : EIATTR_MAXREG_COUNT
	.align		4
        /*001c*/ 	.byte	0x03, 0x1b
        /*001e*/ 	.short	0x00ff


	//----- nvinfo : EIATTR_NUM_BARRIERS
	.align		4
        /*0020*/ 	.byte	0x02, 0x4c
        /*0022*/ 	.byte	0x01
	.zero		1


	//----- nvinfo : EIATTR_MERCURY_ISA_VERSION
	.align		4
        /*0024*/ 	.byte	0x03, 0x5f
        /*0026*/ 	.short	0x0101


	//----- nvinfo : EIATTR_INT_WARP_WIDE_INSTR_OFFSETS
	.align		4
        /*0028*/ 	.byte	0x04, 0x31
        /*002a*/ 	.short	(.L_1189 - .L_1188)


	//   ....[0]....
.L_1188:
        /*002c*/ 	.word	0x00005570


	//   ....[1]....
        /*0030*/ 	.word	0x00009440


	//----- nvinfo : EIATTR_COOP_GROUP_MASK_REGIDS
	.align		4
.L_1189:
        /*0034*/ 	.byte	0x04, 0x29
        /*0036*/ 	.short	(.L_1191 - .L_1190)


	//   ....[0]....
.L_1190:
        /*0038*/ 	.word	0xffffffff


	//   ....[1]....
        /*003c*/ 	.word	0xffffffff


	//   ....[2]....
        /*0040*/ 	.word	0xffffffff


	//   ....[3]....
        /*0044*/ 	.word	0xffffffff


	//   ....[4]....
        /*0048*/ 	.word	0xffffffff


	//   ....[5]....
        /*004c*/ 	.word	0xffffffff


	//   ....[6]....
        /*0050*/ 	.word	0xffffffff


	//   ....[7]....
        /*0054*/ 	.word	0xffffffff


	//   ....[8]....
        /*0058*/ 	.word	0xffffffff


	//   ....[9]....
        /*005c*/ 	.word	0xffffffff


	//----- nvinfo : EIATTR_COOP_GROUP_INSTR_OFFSETS
	.align		4
.L_1191:
        /*0060*/ 	.byte	0x04, 0x28
        /*0062*/ 	.short	(.L_1193 - .L_1192)


	//   ....[0]....
.L_1192:
        /*0064*/ 	.word	0x000044b0


	//   ....[1]....
        /*0068*/ 	.word	0x000044f0


	//   ....[2]....
        /*006c*/ 	.word	0x000045d0


	//   ....[3]....
        /*0070*/ 	.word	0x000045f0


	//   ....[4]....
        /*0074*/ 	.word	0x00004620


	//   ....[5]....
        /*0078*/ 	.word	0x00004640


	//   ....[6]....
        /*007c*/ 	.word	0x00004670


	//   ....[7]....
        /*0080*/ 	.word	0x00004690


	//   ....[8]....
        /*0084*/ 	.word	0x000046c0


	//   ....[9]....
        /*0088*/ 	.word	0x000046e0


	//----- nvinfo : EIATTR_EXIT_INSTR_OFFSETS
	.align		4
.L_1193:
        /*008c*/ 	.byte	0x04, 0x1c
        /*008e*/ 	.short	(.L_1195 - .L_1194)


	//   ....[0]....
.L_1194:
        /*0090*/ 	.word	0x000094d0


	//   ....[1]....
        /*0094*/ 	.word	0x00009610


	//   ....[2]....
        /*0098*/ 	.word	0x00009880


	//----- nvinfo : EIATTR_MAX_THREADS
	.align		4
.L_1195:
        /*009c*/ 	.byte	0x04, 0x05
        /*009e*/ 	.short	(.L_1197 - .L_1196)
.L_1196:
        /*00a0*/ 	.word	0x000000e0
        /*00a4*/ 	.word	0x00000001
        /*00a8*/ 	.word	0x00000001


	//----- nvinfo : EIATTR_CRS_STACK_SIZE
	.align		4
.L_1197:
        /*00ac*/ 	.byte	0x04, 0x1e
        /*00ae*/ 	.short	(.L_1199 - .L_1198)
.L_1198:
        /*00b0*/ 	.word	0x00000000


	//----- nvinfo : EIATTR_CBANK_PARAM_SIZE
	.align		4
.L_1199:
        /*00b4*/ 	.byte	0x03, 0x19
        /*00b6*/ 	.short	0x00b8


	//----- nvinfo : EIATTR_PARAM_CBANK
	.align		4
        /*00b8*/ 	.byte	0x04, 0x0a
        /*00ba*/ 	.short	(.L_1201 - .L_1200)
	.align		4
.L_1200:
        /*00bc*/ 	.word	index@(.nv.constant0._Z35group_norm_nhwc_bwd_one_pass_kernelI11Fp32IOFp16WLi512ELi14ELi224EEv26Group_norm_nhwc_bwd_params)
        /*00c0*/ 	.short	0x0210
        /*00c2*/ 	.short	0x00b8


	//----- nvinfo : EIATTR_SW_WAR
	.align		4
.L_1201:
        /*00c4*/ 	.byte	0x04, 0x36
        /*00c6*/ 	.short	(.L_1203 - .L_1202)
.L_1202:
        /*00c8*/ 	.word	0x00000008
.L_1203:


//--------------------- .nv.info._Z35group_norm_nhwc_fwd_one_pass_kernelI11Bf16IOFp32WLi64ELi14ELi224EEv26Group_norm_nhwc_fwd_params --------------------------
	.section	.nv.info._Z35group_norm_nhwc_fwd_one_pass_kernelI11Bf16IOFp32WLi64ELi14ELi224EEv26Group_norm_nhwc_fwd_params,"",@"SHT_CUDA_INFO"
	.sectionflags	@""
	.align	4


	//----- nvinfo : EIATTR_CUDA_API_VERSION
	.align		4
        /*0000*/ 	.byte	0x04, 0x37
        /*0002*/ 	.short	(.L_1205 - .L_1204)
.L_1204:
        /*0004*/ 	.word	0x00000082


	//----- nvinfo : EIATTR_KPARAM_INFO
	.align		4
.L_1205:
        /*0008*/ 	.byte	0x04, 0x17
        /*000a*/ 	.short	(.L_1207 - .L_1206)
.L_1206:
        /*000c*/ 	.word	0x00000000
        /*0010*/ 	.short	0x0000
        /*0012*/ 	.short	0x0000
        /*0014*/ 	.byte	0x00, 0xf0, 0x81, 0x02


	//----- nvinfo : EIATTR_SPARSE_MMA_MASK
	.align		4
.L_1207:
        /*0018*/ 	.byte	0x03, 0x50
        /*001a*/ 	.short	0x0000


	//----- nvinfo : EIATTR_MAXREG_COUNT
	.align		4
        /*001c*/ 	.byte	0x03, 0x1b
        /*001e*/ 	.short	0x00ff


	//----- nvinfo : EIATTR_NUM_BARRIERS
	.align		4
        /*0020*/ 	.byte	0x02, 0x4c
        /*0022*/ 	.byte	0x01
	.zero		1


	//----- nvinfo : EIATTR_MERCURY_ISA_VERSION
	.align		4
        /*0024*/ 	.byte	0x03, 0x5f
        /*0026*/ 	.short	0x0101


	//----- nvinfo : EIATTR_COOP_GROUP_MASK_REGIDS
	.align		4
        /*0028*/ 	.byte	0x04, 0x29
        /*002a*/ 	.short	(.L_1209 - .L_1208)


	//   ....[0]....
.L_1208:
        /*002c*/ 	.word	0xffffffff


	//   ....[1]....
        /*0030*/ 	.word	0xffffffff


	//   ....[2]....
        /*0034*/ 	.word	0xffffffff


	//   ....[3]....
        /*0038*/ 	.word	0xffffffff


	//   ....[4]....
        /*003c*/ 	.word	0xffffffff


	//   ....[5]....
        /*0040*/ 	.word	0xffffffff


	//   ....[6]....
        /*0044*/ 	.word	0xffffffff


	//   ....[7]....
        /*0048*/ 	.word	0xffffffff


	//   ....[8]....
        /*004c*/ 	.word	0xffffffff


	//   ....[9]....
        /*0050*/ 	.word	0xffffffff


	//----- nvinfo : EIATTR_COOP_GROUP_INSTR_OFFSETS
	.align		4
.L_1209:
        /*0054*/ 	.byte	0x04, 0x28
        /*0056*/ 	.short	(.L_1211 - .L_1210)


	//   ....[0]....
.L_1210:
        /*0058*/ 	.word	0x00000780


	//   ....[1]....
        /*005c*/ 	.word	0x00000790


	//   ....[2]....
        /*0060*/ 	.word	0x000007c0


	//   ....[3]....
        /*0064*/ 	.word	0x000007e0


	//   ....[4]....
        /*0068*/ 	.word	0x00000810


	//   ....[5]....
        /*006c*/ 	.word	0x00000830


	//   ....[6]....
        /*0070*/ 	.word	0x00000860


	//   ....[7]....
        /*0074*/ 	.word	0x00000880


	//   ....[8]....
        /*0078*/ 	.word	0x000008b0


	//   ....[9]....
        /*007c*/ 	.word	0x000008d0


	//----- nvinfo : EIATTR_EXIT_INSTR_OFFSETS
	.align		4
.L_1211:
        /*0080*/ 	.byte	0x04, 0x1c
        /*0082*/ 	.short	(.L_1213 - .L_1212)


	//   ....[0]....
.L_1212:
        /*0084*/ 	.word	0x00000070


	//   ....[1]....
        /*0088*/ 	.word	0x00002390


	//----- nvinfo : EIATTR_MAX_THREADS
	.align		4
.L_1213:
        /*008c*/ 	.byte	0x04, 0x05
        /*008e*/ 	.short	(.L_1215 - .L_1214)
.L_1214:
        /*0090*/ 	.word	0x000000e0
        /*0094*/ 	.word	0x00000001
        /*0098*/ 	.word	0x00000001


	//----- nvinfo : EIATTR_CRS_STACK_SIZE
	.align		4
.L_1215:
        /*009c*/ 	.byte	0x04, 0x1e
        /*009e*/ 	.short	(.L_1217 - .L_1216)
.L_1216:
        /*00a0*/ 	.word	0x00000000


	//----- nvinfo : EIATTR_CBANK_PARAM_SIZE
	.align		4
.L_1217:
        /*00a4*/ 	.byte	0x03, 0x19
        /*00a6*/ 	.short	0x00a0


	//----- nvinfo : EIATTR_PARAM_CBANK
	.align		4
        /*00a8*/ 	.byte	0x04, 0x0a
        /*00aa*/ 	.short	(.L_1219 - .L_1218)
	.align		4
.L_1218:
        /*00ac*/ 	.word	index@(.nv.constant0._Z35group_norm_nhwc_fwd_one_pass_kernelI11Bf16IOFp32WLi64ELi14ELi224EEv26Group_norm_nhwc_fwd_params)
        /*00b0*/ 	.short	0x0210
        /*00b2*/ 	.short	0x00a0


	//----- nvinfo : EIATTR_SW_WAR
	.align		4
.L_1219:
        /*00b4*/ 	.byte	0x04, 0x36
        /*00b6*/ 	.short	(.L_1221 - .L_1220)
.L_1220:
        /*00b8*/ 	.word	0x00000008
.L_1221:


//--------------------- .nv.info._Z35group_norm_nhwc_fwd_one_pass_kernelI11Bf16IOFp32WLi128ELi14ELi224EEv26Group_norm_nhwc_fwd_params --------------------------
	.section	.nv.info._Z35group_norm_nhwc_fwd_one_pass_kernelI11Bf16IOFp32WLi128ELi14ELi224EEv26Group_norm_nhwc_fwd_params,"",@"SHT_CUDA_INFO"
	.sectionflags	@""
	.align	4


	//----- nvinfo : EIATTR_CUDA_API_VERSION
	.align		4
        /*0000*/ 	.byte	0x04, 0x37
        /*0002*/ 	.short	(.L_1223 - .L_1222)
.L_1222:
        /*0004*/ 	.word	0x00000082


	//----- nvinfo : EIATTR_KPARAM_INFO
	.align		4
.L_1223:
        /*0008*/ 	.byte	0x04, 0x17
        /*000a*/ 	.short	(.L_1225 - .L_1224)
.L_1224:
        /*000c*/ 	.word	0x00000000
        /*0010*/ 	.short	0x0000
        /*0012*/ 	.short	0x0000
        /*0014*/ 	.byte	0x00, 0xf0, 0x81, 0x02


	//----- nvinfo : EIATTR_SPARSE_MMA_MASK
	.align		4
.L_1225:
        /*0018*/ 	.byte	0x03, 0x50
        /*001a*/ 	.short	0x0000


	//----- nvinfo : EIATTR_MAXREG_COUNT
	.align		4
        /*001c*/ 	.byte	0x03, 0x1b
        /*001e*/ 	.short	0x00ff


	//----- nvinfo : EIATTR_NUM_BARRIERS
	.align		4
        /*0020*/ 	.byte	0x02, 0x4c
        /*0022*/ 	.byte	0x01
	.zero		1


	//----- nvinfo : EIATTR_MERCURY_ISA_VERSION
	.align		4
        /*0024*/ 	.byte	0x03, 0x5f
        /*0026*/ 	.short	0x0101


	//----- nvinfo : EIATTR_COOP_GROUP_MASK_REGIDS
	.align		4
        /*0028*/ 	.byte	0x04, 0x29
        /*002a*/ 	.short	(.L_1227 - .L_1226)


	//   ....[0]....
.L_1226:
        /*002c*/ 	.word	0xffffffff


	//   ....[1]....
        /*0030*/ 	.word	0xffffffff


	//   ....[2]....
        /*0034*/ 	.word	0xffffffff


	//   ....[3]....
        /*0038*/ 	.word	0xffffffff


	//   ....[4]....
        /*003c*/ 	.word	0xffffffff


	//   ....[5]....
        /*0040*/ 	.word	0xffffffff


	//   ....[6]....
        /*0044*/ 	.word	0xffffffff


	//   ....[7]....
        /*0048*/ 	.word	0xffffffff


	//   ....[8]....
        /*004c*/ 	.word	0xffffffff


	//   ....[9]....
        /*0050*/ 	.word	0xffffffff


	//----- nvinfo : EIATTR_COOP_GROUP_INSTR_OFFSETS
	.align		4
.L_1227:
        /*0054*/ 	.byte	0x04, 0x28
        /*0056*/ 	.short	(.L_1229 - .L_1228)


	//   ....[0]....
.L_1228:
        /*0058*/ 	.word	0x00000a40


	//   ....[1]....
        /*005c*/ 	.word	0x00000a50


	//   ....[2]....
        /*0060*/ 	.word	0x00000a80


	//   ....[3]....
        /*0064*/ 	.word	0x00000a90


	//   ....[4]....
        /*0068*/ 	.word	0x00000ad0


	//   ....[5]....
        /*006c*/ 	.word	0x00000ae0


	//   ....[6]....
        /*0070*/ 	.word	0x00000b20


	//   ....[7]....
        /*0074*/ 	.word	0x00000b30


	//   ....[8]....
        /*0078*/ 	.word	0x00000b80


	//   ....[9]....
        /*007c*/ 	.word	0x00000b90


	//----- nvinfo : EIATTR_EXIT_INSTR_OFFSETS
	.align		4
.L_1229:
        /*0080*/ 	.byte	0x04, 0x1c
        /*0082*/ 	.short	(.L_1231 - .L_1230)


	//   ....[0]....
.L_1230:
        /*0084*/ 	.word	0x00000070


	//   ....[1]....
        /*0088*/ 	.word	0x00002340


	//----- nvinfo : EIATTR_MAX_THREADS
	.align		4
.L_1231:
        /*008c*/ 	.byte	0x04, 0x05
        /*008e*/ 	.short	(.L_1233 - .L_1232)
.L_1232:
        /*0090*/ 	.word	0x000000e0
        /*0094*/ 	.word	0x00000001
        /*0098*/ 	.word	0x00000001


	//----- nvinfo : EIATTR_CRS_STACK_SIZE
	.align		4
.L_1233:
        /*009c*/ 	.byte	0x04, 0x1e
        /*009e*/ 	.short	(.L_1235 - .L_1234)
.L_1234:
        /*00a0*/ 	.word	0x00000000


	//----- nvinfo : EIATTR_CBANK_PARAM_SIZE
	.align		4
.L_1235:
        /*00a4*/ 	.byte	0x03, 0x19
        /*00a6*/ 	.short	0x00a0


	//----- nvinfo : EIATTR_PARAM_CBANK
	.align		4
        /*00a8*/ 	.byte	0x04, 0x0a
        /*00aa*/ 	.short	(.L_1237 - .L_1236)
	.align		4
.L_1236:
        /*00ac*/ 	.word	index@(.nv.constant0._Z35group_norm_nhwc_fwd_one_pass_kernelI11Bf16IOFp32WLi128ELi14ELi224EEv26Group_norm_nhwc_fwd_params)
        /*00b0*/ 	.short	0x0210
        /*00b2*/ 	.short	0x00a0


	//----- nvinfo : EIATTR_SW_WAR
	.align		4
.L_1237:
        /*00b4*/ 	.byte	0x04, 0x36
        /*00b6*/ 	.short	(.L_1239 - .L_1238)
.L_1238:
        /*00b8*/ 	.word	0x00000008
.L_1239:


//--------------------- .nv.info._Z35group_norm_nhwc_fwd_one_pass_kernelI11Bf16IOFp32WLi256ELi14ELi224EEv26Group_norm_nhwc_fwd_params --------------------------
	.section	.nv.info._Z35group_norm_nhwc_fwd_one_pass_kernelI11Bf16IOFp32WLi256ELi14ELi224EEv26Group_norm_nhwc_fwd_params,"",@"SHT_CUDA_INFO"
	.sectionflags	@""
	.align	4


	//----- nvinfo : EIATTR_CUDA_API_VERSION
	.align		4
        /*0000*/ 	.byte	0x04, 0x37
        /*0002*/ 	.short	(.L_1241 - .L_1240)
.L_1240:
        /*0004*/ 	.word	0x00000082


	//----- nvinfo : EIATTR_KPARAM_INFO
	.align		4
.L_1241:
        /*0008*/ 	.byte	0x04, 0x17
        /*000a*/ 	.short	(.L_1243 - .L_1242)
.L_1242:
        /*000c*/ 	.word	0x00000000
        /*0010*/ 	.short	0x0000
        /*0012*/ 	.short	0x0000
        /*0014*/ 	.byte	0x00, 0xf0, 0x81, 0x02


	//----- nvinfo : EIATTR_SPARSE_MMA_MASK
	.align		4
.L_1243:
        /*0018*/ 	.byte	0x03, 0x50
        /*001a*/ 	.short	0x0000


	//----- nvinfo : EIATTR_MAXREG_COUNT
	.align		4
        /*001c*/ 	.byte	0x03, 0x1b
        /*001e*/ 	.short	0x00ff


	//----- nvinfo : EIATTR_NUM_BARRIERS
	.align		4
        /*0020*/ 	.byte	0x02, 0x4c
        /*0022*/ 	.byte	0x01
	.zero		1


	//----- nvinfo : EIATTR_MERCURY_ISA_VERSION
	.align		4
        /*0024*/ 	.byte	0x03, 0x5f
        /*0026*/ 	.short	0x0101


	//----- nvinfo : EIATTR_COOP_GROUP_MASK_REGIDS
	.align		4
        /*0028*/ 	.byte	0x04, 0x29
        /*002a*/ 	.short	(.L_1245 - .L_1244)


	//   ....[0]....
.L_1244:
        /*002c*/ 	.word	0xffffffff


	//   ....[1]....
        /*0030*/ 	.word	0xffffffff


	//   ....[2]....
        /*0034*/ 	.word	0xffffffff


	//   ....[3]....
        /*0038*/ 	.word	0xffffffff


	//   ....[4]....
        /*003c*/ 	.word	0xffffffff


	//   ....[5]....
        /*0040*/ 	.word	0xffffffff


	//   ....[6]....
        /*0044*/ 	.word	0xffffffff


	//   ....[7]....
        /*0048*/ 	.word	0xffffffff


	//   ....[8]....
        /*004c*/ 	.word	0xffffffff


	//   ....[9]....
        /*0050*/ 	.word	0xffffffff


	//----- nvinfo : EIATTR_COOP_GROUP_INSTR_OFFSETS
	.align		4
.L_1245:
        /*0054*/ 	.byte	0x04, 0x28
        /*0056*/ 	.short	(.L_1247 - .L_1246)


	//   ....[0]....
.L_1246:
        /*0058*/ 	.word	0x00001110


	//   ....[1]....
        /*005c*/ 	.word	0x00001120


	//   ....[2]....
        /*0060*/ 	.word	0x00001150


	//   ....[3]....
        /*0064*/ 	.word	0x00001160


	//   ....[4]....
        /*0068*/ 	.word	0x000011a0


	//   ....[5]....
        /*006c*/ 	.word	0x000011b0


	//   ....[6]....
        /*0070*/ 	.word	0x000011f0


	//   ....[7]....
        /*0074*/ 	.word	0x00001200


	//   ....[8]....
        /*0078*/ 	.word	0x00001240


	//   ....[9]....
        /*007c*/ 	.word	0x00001250


	//----- nvinfo : EIATTR_EXIT_INSTR_OFFSETS
	.align		4
.L_1247:
        /*0080*/ 	.byte	0x04, 0x1c
        /*0082*/ 	.short	(.L_1249 - .L_1248)


	//   ....[0]....
.L_1248:
        /*0084*/ 	.word	0x00000080


	//   ....[1]....
        /*0088*/ 	.word	0x00003be0


	//----- nvinfo : EIATTR_MAX_THREADS
	.align		4
.L_1249:
        /*008c*/ 	.byte	0x04, 0x05
        /*008e*/ 	.short	(.L_1251 - .L_1250)
.L_1250:
        /*0090*/ 	.word	0x000000e0
        /*0094*/ 	.word	0x00000001
        /*0098*/ 	.word	0x00000001


	//----- nvinfo : EIATTR_CRS_STACK_SIZE
	.align		4
.L_1251:
        /*009c*/ 	.byte	0x04, 0x1e
        /*009e*/ 	.short	(.L_1253 - .L_1252)
.L_1252:
        /*00a0*/ 	.word	0x00000000


	//----- nvinfo : EIATTR_CBANK_PARAM_SIZE
	.align		4
.L_1253:
        /*00a4*/ 	.byte	0x03, 0x19
        /*00a6*/ 	.short	0x00a0


	//----- nvinfo : EIATTR_PARAM_CBANK
	.align		4
        /*00a8*/ 	.byte	0x04, 0x0a
        /*00aa*/ 	.short	(.L_1255 - .L_1254)
	.align		4
.L_1254:
        /*00ac*/ 	.word	index@(.nv.constant0._Z35group_norm_nhwc_fwd_one_pass_kernelI11Bf16IOFp32WLi256ELi14ELi224EEv26Group_norm_nhwc_fwd_params)
        /*00b0*/ 	.short	0x0210
        /*00b2*/ 	.short	0x00a0


	//----- nvinfo : EIATTR_SW_WAR
	.align		4
.L_1255:
        /*00b4*/ 	.byte	0x04, 0x36
        /*00b6*/ 	.short	(.L_1257 - .L_1256)
.L_1256:
        /*00b8*/ 	.word	0x00000008
.L_1257:


//--------------------- .nv.info._Z35group_norm_nhwc_fwd_one_pass_kernelI11Bf16IOFp32WLi512ELi14ELi224EEv26Group_norm_nhwc_fwd_params --------------------------
	.section	.nv.info._Z35group_norm_nhwc_fwd_one_pass_kernelI11Bf16IOFp32WLi512ELi14ELi224EEv26Group_norm_nhwc_fwd_params,"",@"SHT_CUDA_INFO"
	.sectionflags	@""
	.align	4


	//----- nvinfo : EIATTR_CUDA_API_VERSION
	.align		4
        /*0000*/ 	.byte	0x04, 0x37
        /*0002*/ 	.short	(.L_1259 - .L_1258)
.L_1258:
        /*0004*/ 	.word	0x00000082


	//----- nvinfo : EIATTR_KPARAM_INFO
	.align		4
.L_1259:
        /*0008*/ 	.byte	0x04, 0x17
        /*000a*/ 	.short	(.L_1261 - .L_1260)
.L_1260:
        /*000c*/ 	.word	0x00000000
        /*0010*/ 	.short	0x0000
        /*0012*/ 	.short	0x0000
        /*0014*/ 	.byte	0x00, 0xf0, 0x81, 0x02


	//----- nvinfo : EIATTR_SPARSE_MMA_MASK
	.align		4
.L_1261:
        /*0018*/ 	.byte	0x03, 0x50
        /*001a*/ 	.short	0x0000


	//----- nvinfo : EIATTR_MAXREG_COUNT
	.align		4
        /*001c*/ 	.byte	0x03, 0x1b
        /*001e*/ 	.short	0x00ff


	//----- nvinfo : EIATTR_NUM_BARRIERS
	.align		4
        /*0020*/ 	.byte	0x02, 0x4c
        /*0022*/ 	.byte	0x01
	.zero		1


	//----- nvinfo : EIATTR_MERCURY_ISA_VERSION
	.align		4
        /*0024*/ 	.byte	0x03, 0x5f
        /*0026*/ 	.short	0x0101


	//----- nvinfo : EIATTR_COOP_GROUP_MASK_REGIDS
	.align		4
        /*0028*/ 	.byte	0x04, 0x29
        /*002a*/ 	.short	(.L_1263 - .L_1262)


	//   ....[0]....
.L_1262:
        /*002c*/ 	.word	0xffffffff


	//   ....[1]....
        /*0030*/ 	.word	0xffffffff


	//   ....[2]....
        /*0034*/ 	.word	0xffffffff


	//   ....[3]....
        /*0038*/ 	.word	0xffffffff


	//   ....[4]....
        /*003c*/ 	.word	0xffffffff


	//   ....[5]....
        /*0040*/ 	.word	0xffffffff


	//   ....[6]....
        /*0044*/ 	.word	0xffffffff


	//   ....[7]....
        /*0048*/ 	.word	0xffffffff


	//   ....[8]....
        /*004c*/ 	.word	0xffffffff


	//   ....[9]....
        /*0050*/ 	.word	0xffffffff


	//----- nvinfo : EIATTR_COOP_GROUP_INSTR_OFFSETS
	.align		4
.L_1263:
        /*0054*/ 	.byte	0x04, 0x28
        /*0056*/ 	.short	(.L_1265 - .L_1264)


	//   ....[0]....
.L_1264:
        /*0058*/ 	.word	0x00001cd0


	//   ....[1]....
        /*005c*/ 	.word	0x00001ce0


	//   ....[2]....
        /*0060*/ 	.word	0x00001d10


	//   ....[3]....
        /*0064*/ 	.word	0x00001d20


	//   ....[4]....
        /*0068*/ 	.word	0x00001d60


	//   ....[5]....
        /*006c*/ 	.word	0x00001d70


	//   ....[6]....
        /*0070*/ 	.word	0x00001db0


	//   ....[7]....
        /*0074*/ 	.word	0x00001dc0


	//   ....[8]....
        /*0078*/ 	.word	0x00001e00


	//   ....[9]....
        /*007c*/ 	.word	0x00001e10


	//----- nvinfo : EIATTR_EXIT_INSTR_OFFSETS
	.align		4
.L_1265:
        /*0080*/ 	.byte	0x04, 0x1c
        /*0082*/ 	.short	(.L_1267 - .L_1266)


	//   ....[0]....
.L_1266:
        /*0084*/ 	.word	0x00000080


	//   ....[1]....
        /*0088*/ 	.word	0x00005380


	//----- nvinfo : EIATTR_MAX_THREADS
	.align		4
.L_1267:
        /*008c*/ 	.byte	0x04, 0x05
        /*008e*/ 	.short	(.L_1269 - .L_1268)
.L_1268:
        /*0090*/ 	.word	0x000000e0
        /*0094*/ 	.word	0x00000001
        /*0098*/ 	.word	0x00000001


	//----- nvinfo : EIATTR_CRS_STACK_SIZE
	.align		4
.L_1269:
        /*009c*/ 	.byte	0x04, 0x1e
        /*009e*/ 	.short	(.L_1271 - .L_1270)
.L_1270:
        /*00a0*/ 	.word	0x00000000


	//----- nvinfo : EIATTR_CBANK_PARAM_SIZE
	.align		4
.L_1271:
        /*00a4*/ 	.byte	0x03, 0x19
        /*00a6*/ 	.short	0x00a0


	//----- nvinfo : EIATTR_PARAM_CBANK
	.align		4
        /*00a8*/ 	.byte	0x04, 0x0a
        /*00aa*/ 	.short	(.L_1273 - .L_1272)
	.align		4
.L_1272:
        /*00ac*/ 	.word	index@(.nv.constant0._Z35group_norm_nhwc_fwd_one_pass_kernelI11Bf16IOFp32WLi512ELi14ELi224EEv26Group_norm_nhwc_fwd_params)
        /*00b0*/ 	.short	0x0210
        /*00b2*/ 	.short	0x00a0


	//----- nvinfo : EIATTR_SW_WAR
	.align		4
.L_1273:
        /*00b4*/ 	.byte	0x04, 0x36
        /*00b6*/ 	.short	(.L_1275 - .L_1274)
.L_1274:
        /*00b8*/ 	.word	0x00000008
.L_1275:


//--------------------- .nv.info._Z35group_norm_nhwc_fwd_one_pass_kernelI11Bf16IOBf16WLi64ELi14ELi224EEv26Group_norm_nhwc_fwd_params --------------------------
	.section	.nv.info._Z35group_norm_nhwc_fwd_one_pass_kernelI11Bf16IOBf16WLi64ELi14ELi224EEv26Group_norm_nhwc_fwd_params,"",@"SHT_CUDA_INFO"
	.sectionflags	@""
	.align	4


	//----- nvinfo : EIATTR_CUDA_API_VERSION
	.align		4
        /*0000*/ 	.byte	0x04, 0x37
        /*0002*/ 	.short	(.L_1277 - .L_1276)
.L_1276:
        /*0004*/ 	.word	0x00000082


	//----- nvinfo : EIATTR_KPARAM_INFO
	.align		4
.L_1277:
        /*0008*/ 	.byte	0x04, 0x17
        /*000a*/ 	.short	(.L_1279 - .L_1278)
.L_1278:
        /*000c*/ 	.word	0x00000000
        /*0010*/ 	.short	0x0000
        /*0012*/ 	.short	0x0000
        /*0014*/ 	.byte	0x00, 0xf0, 0x81, 0x02


	//----- nvinfo : EIATTR_SPARSE_MMA_MASK
	.align		4
.L_1279:
        /*0018*/ 	.byte	0x03, 0x50
        /*001a*/ 	.short	0x0000


	//----- nvinfo : EIATTR_MAXREG_COUNT
	.align		4
        /*001c*/ 	.byte	0x03, 0x1b
        /*001e*/ 	.short	0x00ff


	//----- nvinfo : EIATTR_NUM_BARRIERS
	.align		4
        /*0020*/ 	.byte	0x02, 0x4c
        /*0022*/ 	.byte	0x01
	.zero		1


	//----- nvinfo : EIATTR_MERCURY_ISA_VERSION
	.align		4
        /*0024*/ 	.byte	0x03, 0x5f
        /*0026*/ 	.short	0x0101


	//----- nvinfo : EIATTR_COOP_GROUP_MASK_REGIDS
	.align		4
        /*0028*/ 	.byte	0x04, 0x29
        /*002a*/ 	.short	(.L_1281 - .L_1280)


	//   ....[0]....
.L_1280:
        /*002c*/ 	.word	0xffffffff


	//   ....[1]....
        /*0030*/ 	.word	0xffffffff


	//   ....[2]....
        /*0034*/ 	.word	0xffffffff


	//   ....[3]....
        /*0038*/ 	.word	0xffffffff


	//   ....[4]....
        /*003c*/ 	.word	0xffffffff


	//   ....[5]....
        /*0040*/ 	.word	0xffffffff


	//   ....[6]....
        /*0044*/ 	.word	0xffffffff


	//   ....[7]....
        /*0048*/ 	.word	0xffffffff


	//   ....[8]....
        /*004c*/ 	.word	0xffffffff


	//   ....[9]....
        /*0050*/ 	.word	0xffffffff


	//----- nvinfo : EIATTR_COOP_GROUP_INSTR_OFFSETS
	.align		4
.L_1281:
        /*0054*/ 	.byte	0x04, 0x28
        /*0056*/ 	.short	(.L_1283 - .L_1282)


	//   ....[0]....
.L_1282:
        /*0058*/ 	.word	0x00000780


	//   ....[1]....
        /*005c*/ 	.word	0x00000790


	//   ....[2]....
        /*0060*/ 	.word	0x000007c0


	//   ....[3]....
        /*0064*/ 	.word	0x000007e0


	//   ....[4]....
        /*0068*/ 	.word	0x00000810


	//   ....[5]....
        /*006c*/ 	.word	0x00000830


	//   ....[6]....
        /*0070*/ 	.word	0x00000860


	//   ....[7]....
        /*0074*/ 	.word	0x00000880


	//   ....[8]....
        /*0078*/ 	.word	0x000008b0


	//   ....[9]....
        /*007c*/ 	.word	0x000008d0


	//----- nvinfo : EIATTR_EXIT_INSTR_OFFSETS
	.align		4
.L_1283:
        /*0080*/ 	.byte	0x04, 0x1c
        /*0082*/ 	.short	(.L_1285 - .L_1284)


	//   ....[0]....
.L_1284:
        /*0084*/ 	.word	0x00000070


	//   ....[1]....
        /*0088*/ 	.word	0x000023f0


	//----- nvinfo : EIATTR_MAX_THREADS
	.align		4
.L_1285:
        /*008c*/ 	.byte	0x04, 0x05
        /*008e*/ 	.short	(.L_1287 - .L_1286)
.L_1286:
        /*0090*/ 	.word	0x000000e0
        /*0094*/ 	.word	0x00000001
        /*0098*/ 	.word	0x00000001


	//----- nvinfo : EIATTR_CRS_STACK_SIZE
	.align		4
.L_1287:
        /*009c*/ 	.byte	0x04, 0x1e
        /*009e*/ 	.short	(.L_1289 - .L_1288)
.L_1288:
        /*00a0*/ 	.word	0x00000000


	//----- nvinfo : EIATTR_CBANK_PARAM_SIZE
	.align		4
.L_1289:
        /*00a4*/ 	.byte	0x03, 0x19
        /*00a6*/ 	.short	0x00a0


	//----- nvinfo : EIATTR_PARAM_CBANK
	.align		4
        /*00a8*/ 	.byte	0x04, 0x0a
        /*00aa*/ 	.short	(.L_1291 - .L_1290)
	.align		4
.L_1290:
        /*00ac*/ 	.word	index@(.nv.constant0._Z35group_norm_nhwc_fwd_one_pass_kernelI11Bf16IOBf16WLi64ELi14ELi224EEv26Group_norm_nhwc_fwd_params)
        /*00b0*/ 	.short	0x0210
        /*00b2*/ 	.short	0x00a0


	//----- nvinfo : EIATTR_SW_WAR
	.align		4
.L_1291:
        /*00b4*/ 	.byte	0x04, 0x36
        /*00b6*/ 	.short	(.L_1293 - .L_1292)
.L_1292:
        /*00b8*/ 	.word	0x00000008
.L_1293:


//--------------------- .nv.info._Z35group_norm_nhwc_fwd_one_pass_kernelI11Bf16IOBf16WLi128ELi14ELi224EEv26Group_norm_nhwc_fwd_params --------------------------
	.section	.nv.info._Z35group_norm_nhwc_fwd_one_pass_kernelI11Bf16IOBf16WLi128ELi14ELi224EEv26Group_norm_nhwc_fwd_params,"",@"SHT_CUDA_INFO"
	.sectionflags	@""
	.align	4


	//----- nvinfo : EIATTR_CUDA_API_VERSION
	.align		4
        /*0000*/ 	.byte	0x04, 0x37
        /*0002*/ 	.short	(.L_1295 - .L_1294)
.L_1294:
        /*0004*/ 	.word	0x00000082


	//----- nvinfo : EIATTR_KPARAM_INFO
	.align		4
.L_1295:
        /*0008*/ 	.byte	0x04, 0x17
        /*000a*/ 	.short	(.L_1297 - .L_1296)
.L_1296:
        /*000c*/ 	.word	0x00000000
        /*0010*/ 	.short	0x0000
        /*0012*/ 	.short	0x0000
        /*0014*/ 	.byte	0x00, 0xf0, 0x81, 0x02


	//----- nvinfo : EIATTR_SPARSE_MMA_MASK
	.align		4
.L_1297:
        /*0018*/ 	.byte	0x03, 0x50
        /*001a*/ 	.short	0x0000


	//----- nvinfo : EIATTR_MAXREG_COUNT
	.align		4
        /*001c*/ 	.byte	0x03, 0x1b
        /*001e*/ 	.short	0x00ff


	//----- nvinfo : EIATTR_NUM_BARRIERS
	.align		4
        /*0020*/ 	.byte	0x02, 0x4c
        /*0022*/ 	.byte	0x01
	.zero		1


	//----- nvinfo : EIATTR_MERCURY_ISA_VERSION
	.align		4
        /*0024*/ 	.byte	0x03, 0x5f
        /*0026*/ 	.short	0x0101


	//----- nvinfo : EIATTR_COOP_GROUP_MASK_REGIDS
	.align		4
        /*0028*/ 	.byte	0x04, 0x29
        /*002a*/ 	.short	(.L_1299 - .L_1298)


	//   ....[0]....
.L_1298:
        /*002c*/ 	.word	0xffffffff


	//   ....[1]....
        /*0030*/ 	.word	0xffffffff


	//   ....[2]....
        /*0034*/ 	.word	0xffffffff


	//   ....[3]....
        /*0038*/ 	.word	0xffffffff


	//   ....[4]....
        /*003c*/ 	.word	0xffffffff


	//   ....[5]....
        /*0040*/ 	.word	0xffffffff


	//   ....[6]....
        /*0044*/ 	.word	0xffffffff


	//   ....[7]....
        /*0048*/ 	.word	0xffffffff


	//   ....[8]....
        /*004c*/ 	.word	0xffffffff


	//   ....[9]....
        /*0050*/ 	.word	0xffffffff


	//----- nvinfo : EIATTR_COOP_GROUP_INSTR_OFFSETS
	.align		4
.L_1299:
        /*0054*/ 	.byte	0x04, 0x28
        /*0056*/ 	.short	(.L_1301 - .L_1300)


	//   ....[0]....
.L_1300:
        /*0058*/ 	.word	0x00000a80


	//   ....[1]....
        /*005c*/ 	.word	0x00000a90


	//   ....[2]....
        /*0060*/ 	.word	0x00000ac0


	//   ....[3]....
        /*0064*/ 	.word	0x00000ad0


	//   ....[4]....
        /*0068*/ 	.word	0x00000b10


	//   ....[5]....
        /*006c*/ 	.word	0x00000b20


	//   ....[6]....
        /*0070*/ 	.word	0x00000b60


	//   ....[7]....
        /*0074*/ 	.word	0x00000b70


	//   ....[8]....
        /*0078*/ 	.word	0x00000bb0


	//   ....[9]....
        /*007c*/ 	.word	0x00000bc0


	//----- nvinfo : EIATTR_EXIT_INSTR_OFFSETS
	.align		4
.L_1301:
        /*0080*/ 	.byte	0x04, 0x1c
        /*0082*/ 	.short	(.L_1303 - .L_1302)


	//   ....[0]....
.L_1302:
        /*0084*/ 	.word	0x00000070


	//   ....[1]....
        /*0088*/ 	.word	0x000023a0


	//----- nvinfo : EIATTR_MAX_THREADS
	.align		4
.L_1303:
        /*008c*/ 	.byte	0x04, 0x05
        /*008e*/ 	.short	(.L_1305 - .L_1304)
.L_1304:
        /*0090*/ 	.word	0x000000e0
        /*0094*/ 	.word	0x00000001
        /*0098*/ 	.word	0x00000001


	//----- nvinfo : EIATTR_CRS_STACK_SIZE
	.align		4
.L_1305:
        /*009c*/ 	.byte	0x04, 0x1e
        /*009e*/ 	.short	(.L_1307 - .L_1306)
.L_1306:
        /*00a0*/ 	.word	0x00000000


	//----- nvinfo : EIATTR_CBANK_PARAM_SIZE
	.align		4
.L_1307:
        /*00a4*/ 	.byte	0x03, 0x19
        /*00a6*/ 	.short	0x00a0


	//----- nvinfo : EIATTR_PARAM_CBANK
	.align		4
        /*00a8*/ 	.byte	0x04, 0x0a
        /*00aa*/ 	.short	(.L_1309 - .L_1308)
	.align		4
.L_1308:
        /*00ac*/ 	.word	index@(.nv.constant0._Z35group_norm_nhwc_fwd_one_pass_kernelI11Bf16IOBf16WLi128ELi14ELi224EEv26Group_norm_nhwc_fwd_params)
        /*00b0*/ 	.short	0x0210
        /*00b2*/ 	.short	0x00a0


	//----- nvinfo : EIATTR_SW_WAR
	.align		4
.L_1309:
        /*00b4*/ 	.byte	0x04, 0x36
        /*00b6*/ 	.short	(.L_1311 - .L_1310)
.L_1310:
        /*00b8*/ 	.word	0x00000008
.L_1311:


//--------------------- .nv.info._Z35group_norm_nhwc_fwd_one_pass_kernelI11Bf16IOBf16WLi256ELi14ELi224EEv26Group_norm_nhwc_fwd_params --------------------------
	.section	.nv.info._Z35group_norm_nhwc_fwd_one_pass_kernelI11Bf16IOBf16WLi256ELi14ELi224EEv26Group_norm_nhwc_fwd_params,"",@"SHT_CUDA_INFO"
	.sectionflags	@""
	.align	4


	//----- nvinfo : EIATTR_CUDA_API_VERSION
	.align		4
        /*0000*/ 	.byte	0x04, 0x37
        /*0002*/ 	.short	(.L_1313 - .L_1312)
.L_1312:
        /*0004*/ 	.word	0x00000082


	//----- nvinfo : EIATTR_KPARAM_INFO
	.align		4
.L_1313:
        /*0008*/ 	.byte	0x04, 0x17
        /*000a*/ 	.short	(.L_1315 - .L_1314)
.L_1314:
        /*000c*/ 	.word	0x00000000
        /*0010*/ 	.short	0x0000
        /*0012*/ 	.short	0x0000
        /*0014*/ 	.byte	0x00, 0xf0, 0x81, 0x02


	//----- nvinfo : EIATTR_SPARSE_MMA_MASK
	.align		4
.L_1315:
        /*0018*/ 	.byte	0x03, 0x50
        /*001a*/ 	.short	0x0000


	//----- nvinfo : EIATTR_MAXREG_COUNT
	.align		4
        /*001c*/ 	.byte	0x03, 0x1b
        /*001e*/ 	.short	0x00ff


	//----- nvinfo : EIATTR_NUM_BARRIERS
	.align		4
        /*0020*/ 	.byte	0x02, 0x4c
        /*0022*/ 	.byte	0x01
	.zero		1


	//----- nvinfo : EIATTR_MERCURY_ISA_VERSION
	.align		4
        /*0024*/ 	.byte	0x03, 0x5f
        /*0026*/ 	.short	0x0101


	//----- nvinfo : EIATTR_COOP_GROUP_MASK_REGIDS
	.align		4
        /*0028*/ 	.byte	0x04, 0x29
        /*002a*/ 	.short	(.L_1317 - .L_1316)


	//   ....[0]....
.L_1316:
        /*002c*/ 	.word	0xffffffff


	//   ....[1]....
        /*0030*/ 	.word	0xffffffff


	//   ....[2]....
        /*0034*/ 	.word	0xffffffff


	//   ....[3]....
        /*0038*/ 	.word	0xffffffff


	//   ....[4]....
        /*003c*/ 	.word	0xffffffff


	//   ....[5]....
        /*0040*/ 	.word	0xffffffff


	//   ....[6]....
        /*0044*/ 	.word	0xffffffff


	//   ....[7]....
        /*0048*/ 	.word	0xffffffff


	//   ....[8]....
        /*004c*/ 	.word	0xffffffff


	//   ....[9]....
        /*0050*/ 	.word	0xffffffff


	//----- nvinfo : EIATTR_COOP_GROUP_INSTR_OFFSETS
	.align		4
.L_1317:
        /*0054*/ 	.byte	0x04, 0x28
        /*0056*/ 	.short	(.L_1319 - .L_1318)


	//   ....[0]....
.L_1318:
        /*0058*/ 	.word	0x00001110


	//   ....[1]....
        /*005c*/ 	.word	0x00001120


	//   ....[2]....
        /*0060*/ 	.word	0x00001150


	//   ....[3]....
        /*0064*/ 	.word	0x00001160


	//   ....[4]....
        /*0068*/ 	.word	0x000011a0


	//   ....[5]....
        /*006c*/ 	.word	0x000011b0


	//   ....[6]....
        /*0070*/ 	.word	0x000011f0


	//   ....[7]....
        /*0074*/ 	.word	0x00001200


	//   ....[8]....
        /*0078*/ 	.word	0x00001240


	//   ....[9]....
        /*007c*/ 	.word	0x00001250


	//----- nvinfo : EIATTR_EXIT_INSTR_OFFSETS
	.align		4
.L_1319:
        /*0080*/ 	.byte	0x04, 0x1c
        /*0082*/ 	.short	(.L_1321 - .L_1320)


	//   ....[0]....
.L_1320:
        /*0084*/ 	.word	0x00000080


	//   ....[1]....
        /*0088*/ 	.word	0x00003c40


	//----- nvinfo : EIATTR_MAX_THREADS
	.align		4
.L_1321:
        /*008c*/ 	.byte	0x04, 0x05
        /*008e*/ 	.short	(.L_1323 - .L_1322)
.L_1322:
        /*0090*/ 	.word	0x000000e0
        /*0094*/ 	.word	0x00000001
        /*0098*/ 	.word	0x00000001


	//----- nvinfo : EIATTR_CRS_STACK_SIZE
	.align		4
.L_1323:
        /*009c*/ 	.byte	0x04, 0x1e
        /*009e*/ 	.short	(.L_1325 - .L_1324)
.L_1324:
        /*00a0*/ 	.word	0x00000000


	//----- nvinfo : EIATTR_CBANK_PARAM_SIZE
	.align		4
.L_1325:
        /*00a4*/ 	.byte	0x03, 0x19
        /*00a6*/ 	.short	0x00a0


	//----- nvinfo : EIATTR_PARAM_CBANK
	.align		4
        /*00a8*/ 	.byte	0x04, 0x0a
        /*00aa*/ 	.short	(.L_1327 - .L_1326)
	.align		4
.L_1326:
        /*00ac*/ 	.word	index@(.nv.constant0._Z35group_norm_nhwc_fwd_one_pass_kernelI11Bf16IOBf16WLi256ELi14ELi224EEv26Group_norm_nhwc_fwd_params)
        /*00b0*/ 	.short	0x0210
        /*00b2*/ 	.short	0x00a0


	//----- nvinfo : EIATTR_SW_WAR
	.align		4
.L_1327:
        /*00b4*/ 	.byte	0x04, 0x36
        /*00b6*/ 	.short	(.L_1329 - .L_1328)
.L_1328:
        /*00b8*/ 	.word	0x00000008
.L_1329:


//--------------------- .nv.info._Z35group_norm_nhwc_fwd_one_pass_kernelI11Bf16IOBf16WLi512ELi14ELi224EEv26Group_norm_nhwc_fwd_params --------------------------
	.section	.nv.info._Z35group_norm_nhwc_fwd_one_pass_kernelI11Bf16IOBf16WLi512ELi14ELi224EEv26Group_norm_nhwc_fwd_params,"",@"SHT_CUDA_INFO"
	.sectionflags	@""
	.align	4


	//----- nvinfo : EIATTR_CUDA_API_VERSION
	.align		4
        /*0000*/ 	.byte	0x04, 0x37
        /*0002*/ 	.short	(.L_1331 - .L_1330)
.L_1330:
        /*0004*/ 	.word	0x00000082


	//----- nvinfo : EIATTR_KPARAM_INFO
	.align		4
.L_1331:
        /*0008*/ 	.byte	0x04, 0x17
        /*000a*/ 	.short	(.L_1333 - .L_1332)
.L_1332:
        /*000c*/ 	.word	0x00000000
        /*0010*/ 	.short	0x0000
        /*0012*/ 	.short	0x0000
        /*0014*/ 	.byte	0x00, 0xf0, 0x81, 0x02


	//----- nvinfo : EIATTR_SPARSE_MMA_MASK
	.align		4
.L_1333:
        /*0018*/ 	.byte	0x03, 0x50
        /*001a*/ 	.short	0x0000


	//----- nvinfo : EIATTR_MAXREG_COUNT
	.align		4
        /*001c*/ 	.byte	0x03, 0x1b
        /*001e*/ 	.short	0x00ff


	//----- nvinfo : EIATTR_NUM_BARRIERS
	.align		4
        /*0020*/ 	.byte	0x02, 0x4c
        /*0022*/ 	.byte	0x01
	.zero		1


	//----- nvinfo : EIATTR_MERCURY_ISA_VERSION
	.align		4
        /*0024*/ 	.byte	0x03, 0x5f
        /*0026*/ 	.short	0x0101


	//----- nvinfo : EIATTR_COOP_GROUP_MASK_REGIDS
	.align		4
        /*0028*/ 	.byte	0x04, 0x29
        /*002a*/ 	.short	(.L_1335 - .L_1334)


	//   ....[0]....
.L_1334:
        /*002c*/ 	.word	0xffffffff


	//   ....[1]....
        /*0030*/ 	.word	0xffffffff


	//   ....[2]....
        /*0034*/ 	.word	0xffffffff


	//   ....[3]....
        /*0038*/ 	.word	0xffffffff


	//   ....[4]....
        /*003c*/ 	.word	0xffffffff


	//   ....[5]....
        /*0040*/ 	.word	0xffffffff


	//   ....[6]....
        /*0044*/ 	.word	0xffffffff


	//   ....[7]....
        /*0048*/ 	.word	0xffffffff


	//   ....[8]....
        /*004c*/ 	.word	0xffffffff


	//   ....[9]....
        /*0050*/ 	.word	0xffffffff


	//----- nvinfo : EIATTR_COOP_GROUP_INSTR_OFFSETS
	.align		4
.L_1335:
        /*0054*/ 	.byte	0x04, 0x28
        /*0056*/ 	.short	(.L_1337 - .L_1336)


	//   ....[0]....
.L_1336:
        /*0058*/ 	.word	0x00001cd0


	//   ....[1]....
        /*005c*/ 	.word	0x00001ce0


	//   ....[2]....
        /*0060*/ 	.word	0x00001d10


	//   ....[3]....
        /*0064*/ 	.word	0x00001d20


	//   ....[4]....
        /*0068*/ 	.word	0x00001d60


	//   ....[5]....
        /*006c*/ 	.word	0x00001d70


	//   ....[6]....
        /*0070*/ 	.word	0x00001db0


	//   ....[7]....
        /*0074*/ 	.word	0x00001dc0


	//   ....[8]....
        /*0078*/ 	.word	0x00001e00


	//   ....[9]....
        /*007c*/ 	.word	0x00001e10


	//----- nvinfo : EIATTR_EXIT_INSTR_OFFSETS
	.align		4
.L_1337:
        /*0080*/ 	.byte	0x04, 0x1c
        /*0082*/ 	.short	(.L_1339 - .L_1338)


	//   ....[0]....
.L_1338:
        /*0084*/ 	.word	0x00000080


	//   ....[1]....
        /*0088*/ 	.word	0x000053e0


	//----- nvinfo : EIATTR_MAX_THREADS
	.align		4
.L_1339:
        /*008c*/ 	.byte	0x04, 0x05
        /*008e*/ 	.short	(.L_1341 - .L_1340)
.L_1340:
        /*0090*/ 	.word	0x000000e0
        /*0094*/ 	.word	0x00000001
        /*0098*/ 	.word	0x00000001


	//----- nvinfo : EIATTR_CRS_STACK_SIZE
	.align		4
.L_1341:
        /*009c*/ 	.byte	0x04, 0x1e
        /*009e*/ 	.short	(.L_1343 - .L_1342)
.L_1342:
        /*00a0*/ 	.word	0x00000000


	//----- nvinfo : EIATTR_CBANK_PARAM_SIZE
	.align		4
.L_1343:
        /*00a4*/ 	.byte	0x03, 0x19
        /*00a6*/ 	.short	0x00a0


	//----- nvinfo : EIATTR_PARAM_CBANK
	.align		4
        /*00a8*/ 	.byte	0x04, 0x0a
        /*00aa*/ 	.short	(.L_1345 - .L_1344)
	.align		4
.L_1344:
        /*00ac*/ 	.word	index@(.nv.constant0._Z35group_norm_nhwc_fwd_one_pass_kernelI11Bf16IOBf16WLi512ELi14ELi224EEv26Group_norm_nhwc_fwd_params)
        /*00b0*/ 	.short	0x0210
        /*00b2*/ 	.short	0x00a0


	//----- nvinfo : EIATTR_SW_WAR
	.align		4
.L_1345:
        /*00b4*/ 	.byte	0x04, 0x36
        /*00b6*/ 	.short	(.L_1347 - .L_1346)
.L_1346:
        /*00b8*/ 	.word	0x00000008
.L_1347:


//--------------------- .nv.info._Z35group_norm_nhwc_fwd_one_pass_kernelI11Bf16IOFp16WLi64ELi14ELi224EEv26Group_norm_nhwc_fwd_params --------------------------
	.section	.nv.info._Z35group_norm_nhwc_fwd_one_pass_kernelI11Bf16IOFp16WLi64ELi14ELi224EEv26Group_norm_nhwc_fwd_params,"",@"SHT_CUDA_INFO"
	.sectionflags	@""
	.align	4


	//----- nvinfo : EIATTR_CUDA_API_VERSION
	.align		4
        /*0000*/ 	.byte	0x04, 0x37
        /*0002*/ 	.short	(.L_1349 - .L_1348)
.L_1348:
        /*0004*/ 	.word	0x00000082


	//----- nvinfo : EIATTR_KPARAM_INFO
	.align		4
.L_1349:
        /*0008*/ 	.byte	0x04, 0x17
        /*000a*/ 	.short	(.L_1351 - .L_1350)
.L_1350:
        /*000c*/ 	.word	0x00000000
        /*0010*/ 	.short	0x0000
        /*0012*/ 	.short	0x0000
        /*0014*/ 	.byte	0x00, 0xf0, 0x81, 0x02


	//----- nvinfo : EIATTR_SPARSE_MMA_MASK
	.align		4
.L_1351:
        /*0018*/ 	.byte	0x03, 0x50
        /*001a*/ 	.short	0x0000


	//----- nvinfo : EIATTR_MAXREG_COUNT
	.align		4
        /*001c*/ 	.byte	0x03, 0x1b
        /*001e*/ 	.short	0x00ff


	//----- nvinfo : EIATTR_NUM_BARRIERS
	.align		4
        /*0020*/ 	.byte	0x02, 0x4c
        /*0022*/ 	.byte	0x01
	.zero		1


	//----- nvinfo : EIATTR_MERCURY_ISA_VERSION
	.align		4
        /*0024*/ 	.byte	0x03, 0x5f
        /*0026*/ 	.short	0x0101


	//----- nvinfo : EIATTR_COOP_GROUP_MASK_REGIDS
	.align		4
        /*0028*/ 	.byte	0x04, 0x29
        /*002a*/ 	.short	(.L_1353 - .L_1352)


	//   ....[0]....
.L_1352:
        /*002c*/ 	.word	0xffffffff


	//   ....[1]....
        /*0030*/ 	.word	0xffffffff


	//   ....[2]....
        /*0034*/ 	.word	0xffffffff


	//   ....[3]....
        /*0038*/ 	.word	0xffffffff


	//   ....[4]....
        /*003c*/ 	.word	0xffffffff


	//   ....[5]....
        /*0040*/ 	.word	0xffffffff


	//   ....[6]....
        /*0044*/ 	.word	0xffffffff


	//   ....[7]....
        /*0048*/ 	.word	0xffffffff


	//   ....[8]....
        /*004c*/ 	.word	0xffffffff


	//   ....[9]....
        /*0050*/ 	.word	0xffffffff


	//----- nvinfo : EIATTR_COOP_GROUP_INSTR_OFFSETS
	.align		4
.L_1353:
        /*0054*/ 	.byte	0x04, 0x28
        /*0056*/ 	.short	(.L_1355 - .L_1354)


	//   ....[0]....
.L_1354:
        /*0058*/ 	.word	0x00000780


	//   ....[1]....
        /*005c*/ 	.word	0x00000790


	//   ....[2]....
        /*0060*/ 	.word	0x000007c0


	//   ....[3]....
        /*0064*/ 	.word	0x000007e0


	//   ....[4]....
        /*0068*/ 	.word	0x00000810


	//   ....[5]....
        /*006c*/ 	.word	0x00000830


	//   ....[6]....
        /*0070*/ 	.word	0x00000860


	//   ....[7]....
        /*0074*/ 	.word	0x00000880


	//   ....[8]....
        /*0078*/ 	.word	0x000008b0


	//   ....[9]....
        /*007c*/ 	.word	0x000008d0


	//----- nvinfo : EIATTR_EXIT_INSTR_OFFSETS
	.align		4
.L_1355:
        /*0080*/ 	.byte	0x04, 0x1c
        /*0082*/ 	.short	(.L_1357 - .L_1356)


	//   ....[0]....
.L_1356:
        /*0084*/ 	.word	0x00000070


	//   ....[1]....
        /*0088*/ 	.word	0x000023f0


	//----- nvinfo : EIATTR_MAX_THREADS
	.align		4
.L_1357:
        /*008c*/ 	.byte	0x04, 0x05
        /*008e*/ 	.short	(.L_1359 - .L_1358)
.L_1358:
        /*0090*/ 	.word	0x000000e0
        /*0094*/ 	.word	0x00000001
        /*0098*/ 	.word	0x00000001


	//----- nvinfo : EIATTR_CRS_STACK_SIZE
	.align		4
.L_1359:
        /*009c*/ 	.byte	0x04, 0x1e
        /*009e*/ 	.short	(.L_1361 - .L_1360)
.L_1360:
        /*00a0*/ 	.word	0x00000000


	//----- nvinfo : EIATTR_CBANK_PARAM_SIZE
	.align		4
.L_1361:
        /*00a4*/ 	.byte	0x03, 0x19
        /*00a6*/ 	.short	0x00a0


	//----- nvinfo : EIATTR_PARAM_CBANK
	.align		4
        /*00a8*/ 	.byte	0x04, 0x0a
        /*00aa*/ 	.short	(.L_1363 - .L_1362)
	.align		4
.L_1362:
        /*00ac*/ 	.word	index@(.nv.constant0._Z35group_norm_nhwc_fwd_one_pass_kernelI11Bf16IOFp16WLi64ELi14ELi224EEv26Group_norm_nhwc_fwd_params)
        /*00b0*/ 	.short	0x0210
        /*00b2*/ 	.short	0x00a0


	//----- nvinfo : EIATTR_SW_WAR
	.align		4
.L_1363:
        /*00b4*/ 	.byte	0x04, 0x36
        /*00b6*/ 	.short	(.L_1365 - .L_1364)
.L_1364:
        /*00b8*/ 	.word	0x00000008
.L_1365:


//--------------------- .nv.info._Z35group_norm_nhwc_fwd_one_pass_kernelI11Bf16IOFp16WLi128ELi14ELi224EEv26Group_norm_nhwc_fwd_params --------------------------
	.section	.nv.info._Z35group_norm_nhwc_fwd_one_pass_kernelI11Bf16IOFp16WLi128ELi14ELi224EEv26Group_norm_nhwc_fwd_params,"",@"SHT_CUDA_INFO"
	.sectionflags	@""
	.align	4


	//----- nvinfo : EIATTR_CUDA_API_VERSION
	.align		4
        /*0000*/ 	.byte	0x04, 0x37
        /*0002*/ 	.short	(.L_1367 - .L_1366)
.L_1366:
        /*0004*/ 	.word	0x00000082


	//----- nvinfo : EIATTR_KPARAM_INFO
	.align		4
.L_1367:
        /*0008*/ 	.byte	0x04, 0x17
        /*000a*/ 	.short	(.L_1369 - .L_1368)
.L_1368:
        /*000c*/ 	.word	0x00000000
        /*0010*/ 	.short	0x0000
        /*0012*/ 	.short	0x0000
        /*0014*/ 	.byte	0x00, 0xf0, 0x81, 0x02


	//----- nvinfo : EIATTR_SPARSE_MMA_MASK
	.align		4
.L_1369:
        /*0018*/ 	.byte	0x03, 0x50
        /*001a*/ 	.short	0x0000


	//----- nvinfo : EIATTR_MAXREG_COUNT
	.align		4
        /*001c*/ 	.byte	0x03, 0x1b
        /*001e*/ 	.short	0x00ff


	//----- nvinfo : EIATTR_NUM_BARRIERS
	.align		4
        /*0020*/ 	.byte	0x02, 0x4c
        /*0022*/ 	.byte	0x01
	.zero		1


	//----- nvinfo : EIATTR_MERCURY_ISA_VERSION
	.align		4
        /*0024*/ 	.byte	0x03, 0x5f
        /*0026*/ 	.short	0x0101


	//----- nvinfo : EIATTR_COOP_GROUP_MASK_REGIDS
	.align		4
        /*0028*/ 	.byte	0x04, 0x29
        /*002a*/ 	.short	(.L_1371 - .L_1370)


	//   ....[0]....
.L_1370:
        /*002c*/ 	.word	0xffffffff


	//   ....[1]....
        /*0030*/ 	.word	0xffffffff


	//   ....[2]....
        /*0034*/ 	.word	0xffffffff


	//   ....[3]....
        /*0038*/ 	.word	0xffffffff


	//   ....[4]....
        /*003c*/ 	.word	0xffffffff


	//   ....[5]....
        /*0040*/ 	.word	0xffffffff


	//   ....[6]....
        /*0044*/ 	.word	0xffffffff


	//   ....[7]....
        /*0048*/ 	.word	0xffffffff


	//   ....[8]....
        /*004c*/ 	.word	0xffffffff


	//   ....[9]....
        /*0050*/ 	.word	0xffffffff


	//----- nvinfo : EIATTR_COOP_GROUP_INSTR_OFFSETS
	.align		4
.L_1371:
        /*0054*/ 	.byte	0x04, 0x28
        /*0056*/ 	.short	(.L_1373 - .L_1372)


	//   ....[0]....
.L_1372:
        /*0058*/ 	.word	0x00000a80


	//   ....[1]....
        /*005c*/ 	.word	0x00000a90


	//   ....[2]....
        /*0060*/ 	.word	0x00000ac0


	//   ....[3]....
        /*0064*/ 	.word	0x00000ad0


	//   ....[4]....
        /*0068*/ 	.word	0x00000b10


	//   ....[5]....
        /*006c*/ 	.word	0x00000b20


	//   ....[6]....
        /*0070*/ 	.word	0x00000b60


	//   ....[7]....
        /*0074*/ 	.word	0x00000b70


	//   ....[8]....
        /*0078*/ 	.word	0x00000bb0


	//   ....[9]....
        /*007c*/ 	.word	0x00000bc0


	//----- nvinfo : EIATTR_EXIT_INSTR_OFFSETS
	.align		4
.L_1373:
        /*0080*/ 	.byte	0x04, 0x1c
        /*0082*/ 	.short	(.L_1375 - .L_1374)


	//   ....[0]....
.L_1374:
        /*0084*/ 	.word	0x00000070


	//   ....[1]....
        /*0088*/ 	.word	0x000023a0


	//----- nvinfo : EIATTR_MAX_THREADS
	.align		4
.L_1375:
        /*008c*/ 	.byte	0x04, 0x05
        /*008e*/ 	.short	(.L_1377 - .L_1376)
.L_1376:
        /*0090*/ 	.word	0x000000e0
        /*0094*/ 	.word	0x00000001
        /*0098*/ 	.word	0x00000001


	//----- nvinfo : EIATTR_CRS_STACK_SIZE
	.align		4
.L_1377:
        /*009c*/ 	.byte	0x04, 0x1e
        /*009e*/ 	.short	(.L_1379 - .L_1378)
.L_1378:
        /*00a0*/ 	.word	0x00000000


	//----- nvinfo : EIATTR_CBANK_PARAM_SIZE
	.align		4
.L_1379:
        /*00a4*/ 	.byte	0x03, 0x19
        /*00a6*/ 	.short	0x00a0


	//----- nvinfo : EIATTR_PARAM_CBANK
	.align		4
        /*00a8*/ 	.byte	0x04, 0x0a
        /*00aa*/ 	.short	(.L_1381 - .L_1380)
	.align		4
.L_1380:
        /*00ac*/ 	.word	index@(.nv.constant0._Z35group_norm_nhwc_fwd_one_pass_kernelI11Bf16IOFp16WLi128ELi14ELi224EEv26Group_norm_nhwc_fwd_params)
        /*00b0*/ 	.short	0x0210
        /*00b2*/ 	.short	0x00a0


	//----- nvinfo : EIATTR_SW_WAR
	.align		4
.L_1381:
        /*00b4*/ 	.byte	0x04, 0x36
        /*00b6*/ 	.short	(.L_1383 - .L_1382)
.L_1382:
        /*00b8*/ 	.word	0x00000008
.L_1383:


//--------------------- .nv.info._Z35group_norm_nhwc_fwd_one_pass_kernelI11Bf16IOFp16WLi256ELi14ELi224EEv26Group_norm_nhwc_fwd_params --------------------------
	.section	.nv.info._Z35group_norm_nhwc_fwd_one_pass_kernelI11Bf16IOFp16WLi256ELi14ELi224EEv26Group_norm_nhwc_fwd_params,"",@"SHT_CUDA_INFO"
	.sectionflags	@""
	.align	4


	//----- nvinfo : EIATTR_CUDA_API_VERSION
	.align		4
        /*0000*/ 	.byte	0x04, 0x37
        /*0002*/ 	.short	(.L_1385 - .L_1384)
.L_1384:
        /*0004*/ 	.word	0x00000082


	//----- nvinfo : EIATTR_KPARAM_INFO
	.align		4
.L_1385:
        /*0008*/ 	.byte	0x04, 0x17
        /*000a*/ 	.short	(.L_1387 - .L_1386)
.L_1386:
        /*000c*/ 	.word	0x00000000
        /*0010*/ 	.short	0x0000
        /*0012*/ 	.short	0x0000
        /*0014*/ 	.byte	0x00, 0xf0, 0x81, 0x02


	//----- nvinfo : EIATTR_SPARSE_MMA_MASK
	.align		4
.L_1387:
        /*0018*/ 	.byte	0x03, 0x50
        /*001a*/ 	.short	0x0000


	//----- nvinfo : EIATTR_MAXREG_COUNT
	.align		4
        /*001c*/ 	.byte	0x03, 0x1b
        /*001e*/ 	.short	0x00ff


	//----- nvinfo : EIATTR_NUM_BARRIERS
	.align		4
        /*0020*/ 	.byte	0x02, 0x4c
        /*0022*/ 	.byte	0x01
	.zero		1


	//----- nvinfo : EIATTR_MERCURY_ISA_VERSION
	.align		4
        /*0024*/ 	.byte	0x03, 0x5f
        /*0026*/ 	.short	0x0101


	//----- nvinfo : EIATTR_COOP_GROUP_MASK_REGIDS
	.align		4
        /*0028*/ 	.byte	0x04, 0x29
        /*002a*/ 	.short	(.L_1389 - .L_1388)


	//   ....[0]....
.L_1388:
        /*002c*/ 	.word	0xffffffff


	//   ....[1]....
        /*0030*/ 	.word	0xffffffff


	//   ....[2]....
        /*0034*/ 	.word	0xffffffff


	//   ....[3]....
        /*0038*/ 	.word	0xffffffff


	//   ....[4]....
        /*003c*/ 	.word	0xffffffff


	//   ....[5]....
        /*0040*/ 	.word	0xffffffff


	//   ....[6]....
        /*0044*/ 	.word	0xffffffff


	//   ....[7]....
        /*0048*/ 	.word	0xffffffff


	//   ....[8]....
        /*004c*/ 	.word	0xffffffff


	//   ....[9]....
        /*0050*/ 	.word	0xffffffff


	//----- nvinfo : EIATTR_COOP_GROUP_INSTR_OFFSETS
	.align		4
.L_1389:
        /*0054*/ 	.byte	0x04, 0x28
        /*0056*/ 	.short	(.L_1391 - .L_1390)


	//   ....[0]....
.L_1390:
        /*0058*/ 	.word	0x00001110


	//   ....[1]....
        /*005c*/ 	.word	0x00001120


	//   ....[2]....
        /*0060*/ 	.word	0x00001150


	//   ....[3]....
        /*0064*/ 	.word	0x00001160


	//   ....[4]....
        /*0068*/ 	.word	0x000011a0


	//   ....[5]....
        /*006c*/ 	.word	0x000011b0


	//   ....[6]....
        /*0070*/ 	.word	0x000011f0


	//   ....[7]....
        /*0074*/ 	.word	0x00001200


	//   ....[8]....
        /*0078*/ 	.word	0x00001240


	//   ....[9]....
        /*007c*/ 	.word	0x00001250


	//----- nvinfo : EIATTR_EXIT_INSTR_OFFSETS
	.align		4
.L_1391:
        /*0080*/ 	.byte	0x04, 0x1c
        /*0082*/ 	.short	(.L_1393 - .L_1392)


	//   ....[0]....
.L_1392:
        /*0084*/ 	.word	0x00000080


	//   ....[1]....
        /*0088*/ 	.word	0x00003c40


	//----- nvinfo : EIATTR_MAX_THREADS
	.align		4
.L_1393:
        /*008c*/ 	.byte	0x04, 0x05
        /*008e*/ 	.short	(.L_1395 - .L_1394)
.L_1394:
        /*0090*/ 	.word	0x000000e0
        /*0094*/ 	.word	0x00000001
        /*0098*/ 	.word	0x00000001


	//----- nvinfo : EIATTR_CRS_STACK_SIZE
	.align		4
.L_1395:
        /*009c*/ 	.byte	0x04, 0x1e
        /*009e*/ 	.short	(.L_1397 - .L_1396)
.L_1396:
        /*00a0*/ 	.word	0x00000000


	//----- nvinfo : EIATTR_CBANK_PARAM_SIZE
	.align		4
.L_1397:
        /*00a4*/ 	.byte	0x03, 0x19
        /*00a6*/ 	.short	0x00a0


	//----- nvinfo : EIATTR_PARAM_CBANK
	.align		4
        /*00a8*/ 	.byte	0x04, 0x0a
        /*00aa*/ 	.short	(.L_1399 - .L_1398)
	.align		4
.L_1398:
        /*00ac*/ 	.word	index@(.nv.constant0._Z35group_norm_nhwc_fwd_one_pass_kernelI11Bf16IOFp16WLi256ELi14ELi224EEv26Group_norm_nhwc_fwd_params)
        /*00b0*/ 	.short	0x0210
        /*00b2*/ 	.short	0x00a0


	//----- nvinfo : EIATTR_SW_WAR
	.align		4
.L_1399:
        /*00b4*/ 	.byte	0x04, 0x36
        /*00b6*/ 	.short	(.L_1401 - .L_1400)
.L_1400:
        /*00b8*/ 	.word	0x00000008
.L_1401:


//--------------------- .nv.info._Z35group_norm_nhwc_fwd_one_pass_kernelI11Bf16IOFp16WLi512ELi14ELi224EEv26Group_norm_nhwc_fwd_params --------------------------
	.section	.nv.info._Z35group_norm_nhwc_fwd_one_pass_kernelI11Bf16IOFp16WLi512ELi14ELi224EEv26Group_norm_nhwc_fwd_params,"",@"SHT_CUDA_INFO"
	.sectionflags	@""
	.align	4


	//----- nvinfo : EIATTR_CUDA_API_VERSION
	.align		4
        /*0000*/ 	.byte	0x04, 0x37
        /*0002*/ 	.short	(.L_1403 - .L_1402)
.L_1402:
        /*0004*/ 	.word	0x00000082


	//----- nvinfo : EIATTR_KPARAM_INFO
	.align		4
.L_1403:
        /*0008*/ 	.byte	0x04, 0x17
        /*000a*/ 	.short	(.L_1405 - .L_1404)
.L_1404:
        /*000c*/ 	.word	0x00000000
        /*0010*/ 	.short	0x0000
        /*0012*/ 	.short	0x0000
        /*0014*/ 	.byte	0x00, 0xf0, 0x81, 0x02


	//----- nvinfo : EIATTR_SPARSE_MMA_MASK
	.align		4
.L_1405:
        /*0018*/ 	.byte	0x03, 0x50
        /*001a*/ 	.short	0x0000


	//----- nvinfo : EIATTR_MAXREG_COUNT
	.align		4
        /*001c*/ 	.byte	0x03, 0x1b
        /*001e*/ 	.short	0x00ff


	//----- nvinfo : EIATTR_NUM_BARRIERS
	.align		4
        /*0020*/ 	.byte	0x02, 0x4c
        /*0022*/ 	.byte	0x01
	.zero		1


	//----- nvinfo : EIATTR_MERCURY_ISA_VERSION
	.align		4
        /*0024*/ 	.byte	0x03, 0x5f
        /*0026*/ 	.short	0x0101


	//----- nvinfo : EIATTR_COOP_GROUP_MASK_REGIDS
	.align		4
        /*0028*/ 	.byte	0x04, 0x29
        /*002a*/ 	.short	(.L_1407 - .L_1406)


	//   ....[0]....
.L_1406:
        /*002c*/ 	.word	0xffffffff


	//   ....[1]....
        /*0030*/ 	.word	0xffffffff


	//   ....[2]....
        /*0034*/ 	.word	0xffffffff


	//   ....[3]....
        /*0038*/ 	.word	0xffffffff


	//   ....[4]....
        /*003c*/ 	.word	0xffffffff


	//   ....[5]....
        /*0040*/ 	.word	0xffffffff


	//   ....[6]....
        /*0044*/ 	.word	0xffffffff


	//   ....[7]....
        /*0048*/ 	.word	0xffffffff


	//   ....[8]....
        /*004c*/ 	.word	0xffffffff


	//   ....[9]....
        /*0050*/ 	.word	0xffffffff


	//----- nvinfo : EIATTR_COOP_GROUP_INSTR_OFFSETS
	.align		4
.L_1407:
        /*0054*/ 	.byte	0x04, 0x28
        /*0056*/ 	.short	(.L_1409 - .L_1408)


	//   ....[0]....
.L_1408:
        /*0058*/ 	.word	0x00001cd0


	//   ....[1]....
        /*005c*/ 	.word	0x00001ce0


	//   ....[2]....
        /*0060*/ 	.word	0x00001d10


	//   ....[3]....
        /*0064*/ 	.word	0x00001d20


	//   ....[4]....
        /*0068*/ 	.word	0x00001d60


	//   ....[5]....
        /*006c*/ 	.word	0x00001d70


	//   ....[6]....
        /*0070*/ 	.word	0x00001db0


	//   ....[7]....
        /*0074*/ 	.word	0x00001dc0


	//   ....[8]....
        /*0078*/ 	.word	0x00001e00


	//   ....[9]....
        /*007c*/ 	.word	0x00001e10


	//----- nvinfo : EIATTR_EXIT_INSTR_OFFSETS
	.align		4
.L_1409:
        /*0080*/ 	.byte	0x04, 0x1c
        /*0082*/ 	.short	(.L_1411 - .L_1410)


	//   ....[0]....
.L_1410:
        /*0084*/ 	.word	0x00000080


	//   ....[1]....
        /*0088*/ 	.word	0x000053e0


	//----- nvinfo : EIATTR_MAX_THREADS
	.align		4
.L_1411:
        /*008c*/ 	.byte	0x04, 0x05
        /*008e*/ 	.short	(.L_1413 - .L_1412)
.L_1412:
        /*0090*/ 	.word	0x000000e0
        /*0094*/ 	.word	0x00000001
        /*0098*/ 	.word	0x00000001


	//----- nvinfo : EIATTR_CRS_STACK_SIZE
	.align		4
.L_1413:
        /*009c*/ 	.byte	0x04, 0x1e
        /*009e*/ 	.short	(.L_1415 - .L_1414)
.L_1414:
        /*00a0*/ 	.word	0x00000000


	//----- nvinfo : EIATTR_CBANK_PARAM_SIZE
	.align		4
.L_1415:
        /*00a4*/ 	.byte	0x03, 0x19
        /*00a6*/ 	.short	0x00a0


	//----- nvinfo : EIATTR_PARAM_CBANK
	.align		4
        /*00a8*/ 	.byte	0x04, 0x0a
        /*00aa*/ 	.short	(.L_1417 - .L_1416)
	.align		4
.L_1416:
        /*00ac*/ 	.word	index@(.nv.constant0._Z35group_norm_nhwc_fwd_one_pass_kernelI11Bf16IOFp16WLi512ELi14ELi224EEv26Group_norm_nhwc_fwd_params)
        /*00b0*/ 	.short	0x0210
        /*00b2*/ 	.short	0x00a0


	//----- nvinfo : EIATTR_SW_WAR
	.align		4
.L_1417:
        /*00b4*/ 	.byte	0x04, 0x36
        /*00b6*/ 	.short	(.L_1419 - .L_1418)
.L_1418:
        /*00b8*/ 	.word	0x00000008
.L_1419:


//--------------------- .nv.info._Z35group_norm_nhwc_fwd_one_pass_kernelI11Fp16IOFp32WLi64ELi14ELi224EEv26Group_norm_nhwc_fwd_params --------------------------
	.section	.nv.info._Z35group_norm_nhwc_fwd_one_pass_kernelI11Fp16IOFp32WLi64ELi14ELi224EEv26Group_norm_nhwc_fwd_params,"",@"SHT_CUDA_INFO"
	.sectionflags	@""
	.align	4


	//----- nvinfo : EIATTR_CUDA_API_VERSION
	.align		4
        /*0000*/ 	.byte	0x04, 0x37
        /*0002*/ 	.short	(.L_1421 - .L_1420)
.L_1420:
        /*0004*/ 	.word	0x00000082


	//----- nvinfo : EIATTR_KPARAM_INFO
	.align		4
.L_1421:
        /*0008*/ 	.byte	0x04, 0x17
        /*000a*/ 	.short	(.L_1423 - .L_1422)
.L_1422:
        /*000c*/ 	.word	0x00000000
        /*0010*/ 	.short	0x0000
        /*0012*/ 	.short	0x0000
        /*0014*/ 	.byte	0x00, 0xf0, 0x81, 0x02


	//----- nvinfo : EIATTR_SPARSE_MMA_MASK
	.align		4
.L_1423:
        /*0018*/ 	.byte	0x03, 0x50
        /*001a*/ 	.short	0x0000


	//----- nvinfo : EIATTR_MAXREG_COUNT
	.align		4
        /*001c*/ 	.byte	0x03, 0x1b
        /*001e*/ 	.short	0x00ff


	//----- nvinfo : EIATTR_NUM_BARRIERS
	.align		4
        /*0020*/ 	.byte	0x02, 0x4c
        /*0022*/ 	.byte	0x01
	.zero		1


	//----- nvinfo : EIATTR_MERCURY_ISA_VERSION
	.align		4
        /*0024*/ 	.byte	0x03, 0x5f
        /*0026*/ 	.short	0x0101


	//----- nvinfo : EIATTR_COOP_GROUP_MASK_REGIDS
	.align		4
        /*0028*/ 	.byte	0x04, 0x29
        /*002a*/ 	.short	(.L_1425 - .L_1424)


	//   ....[0]....
.L_1424:
        /*002c*/ 	.word	0xffffffff


	//   ....[1]....
        /*0030*/ 	.word	0xffffffff


	//   ....[2]....
        /*0034*/ 	.word	0xffffffff


	//   ....[3]....
        /*0038*/ 	.word	0xffffffff


	//   ....[4]....
        /*003c*/ 	.word	0xffffffff


	//   ....[5]....
        /*0040*/ 	.word	0xffffffff


	//   ....[6]....
        /*0044*/ 	.word	0xffffffff


	//   ....[7]....
        /*0048*/ 	.word	0xffffffff


	//   ....[8]....
        /*004c*/ 	.word	0xffffffff


	//   ....[9]....
        /*0050*/ 	.word	0xffffffff


	//----- nvinfo : EIATTR_COOP_GROUP_INSTR_OFFSETS
	.align		4
.L_1425:
        /*0054*/ 	.byte	0x04, 0x28
        /*0056*/ 	.short	(.L_1427 - .L_1426)


	//   ....[0]....
.L_1426:
        /*0058*/ 	.word	0x00000760


	//   ....[1]....
        /*005c*/ 	.word	0x00000770


	//   ....[2]....
        /*0060*/ 	.word	0x000007a0


	//   ....[3]....
        /*0064*/ 	.word	0x000007c0


	//   ....[4]....
        /*0068*/ 	.word	0x000007f0


	//   ....[5]....
        /*006c*/ 	.word	0x00000810


	//   ....[6]....
        /*0070*/ 	.word	0x00000840


	//   ....[7]....
        /*0074*/ 	.word	0x00000860


	//   ....[8]....
        /*0078*/ 	.word	0x00000890


	//   ....[9]....
        /*007c*/ 	.word	0x000008b0


	//----- nvinfo : EIATTR_EXIT_INSTR_OFFSETS
	.align		4
.L_1427:
        /*0080*/ 	.byte	0x04, 0x1c
        /*0082*/ 	.short	(.L_1429 - .L_1428)


	//   ....[0]....
.L_1428:
        /*0084*/ 	.word	0x00000070


	//   ....[1]....
        /*0088*/ 	.word	0x00002350


	//----- nvinfo : EIATTR_MAX_THREADS
	.align		4
.L_1429:
        /*008c*/ 	.byte	0x04, 0x05
        /*008e*/ 	.short	(.L_1431 - .L_1430)
.L_1430:
        /*0090*/ 	.word	0x000000e0
        /*0094*/ 	.word	0x00000001
        /*0098*/ 	.word	0x00000001


	//----- nvinfo : EIATTR_CRS_STACK_SIZE
	.align		4
.L_1431:
        /*009c*/ 	.byte	0x04, 0x1e
        /*009e*/ 	.short	(.L_1433 - .L_1432)
.L_1432:
        /*00a0*/ 	.word	0x00000000


	//----- nvinfo : EIATTR_CBANK_PARAM_SIZE
	.align		4
.L_1433:
        /*00a4*/ 	.byte	0x03, 0x19
        /*00a6*/ 	.short	0x00a0


	//----- nvinfo : EIATTR_PARAM_CBANK
	.align		4
        /*00a8*/ 	.byte	0x04, 0x0a
        /*00aa*/ 	.short	(.L_1435 - .L_1434)
	.align		4
.L_1434:
        /*00ac*/ 	.word	index@(.nv.constant0._Z35group_norm_nhwc_fwd_one_pass_kernelI11Fp16IOFp32WLi64ELi14ELi224EEv26Group_norm_nhwc_fwd_params)
        /*00b0*/ 	.short	0x0210
        /*00b2*/ 	.short	0x00a0


	//----- nvinfo : EIATTR_SW_WAR
	.align		4
.L_1435:
        /*00b4*/ 	.byte	0x04, 0x36
        /*00b6*/ 	.short	(.L_1437 - .L_1436)
.L_1436:
        /*00b8*/ 	.word	0x00000008
.L_1437:


//--------------------- .nv.info._Z35group_norm_nhwc_fwd_one_pass_kernelI11Fp16IOFp32WLi128ELi14ELi224EEv26Group_norm_nhwc_fwd_params --------------------------
	.section	.nv.info._Z35group_norm_nhwc_fwd_one_pass_kernelI11Fp16IOFp32WLi128ELi14ELi224EEv26Group_norm_nhwc_fwd_params,"",@"SHT_CUDA_INFO"
	.sectionflags	@""
	.align	4


	//----- nvinfo : EIATTR_CUDA_API_VERSION
	.align		4
        /*0000*/ 	.byte	0x04, 0x37
        /*0002*/ 	.short	(.L_1439 - .L_1438)
.L_1438:
        /*0004*/ 	.word	0x00000082


	//----- nvinfo : EIATTR_KPARAM_INFO
	.align		4
.L_1439:
        /*0008*/ 	.byte	0x04, 0x17
        /*000a*/ 	.short	(.L_1441 - .L_1440)
.L_1440:
        /*000c*/ 	.word	0x00000000
        /*0010*/ 	.short	0x0000
        /*0012*/ 	.short	0x0000
        /*0014*/ 	.byte	0x00, 0xf0, 0x81, 0x02


	//----- nvinfo : EIATTR_SPARSE_MMA_MASK
	.align		4
.L_1441:
        /*0018*/ 	.byte	0x03, 0x50
        /*001a*/ 	.short	0x0000


	//----- nvinfo : EIATTR_MAXREG_COUNT
	.align		4
        /*001c*/ 	.byte	0x03, 0x1b
        /*001e*/ 	.short	0x00ff


	//----- nvinfo : EIATTR_NUM_BARRIERS
	.align		4
        /*0020*/ 	.byte	0x02, 0x4c
        /*0022*/ 	.byte	0x01
	.zero		1


	//----- nvinfo : EIATTR_MERCURY_ISA_VERSION
	.align		4
        /*0024*/ 	.byte	0x03, 0x5f
        /*0026*/ 	.short	0x0101


	//----- nvinfo : EIATTR_COOP_GROUP_MASK_REGIDS
	.align		4
        /*0028*/ 	.byte	0x04, 0x29
        /*002a*/ 	.short	(.L_1443 - .L_1442)


	//   ....[0]....
.L_1442:
        /*002c*/ 	.word	0xffffffff


	//   ....[1]....
        /*0030*/ 	.word	0xffffffff


	//   ....[2]....
        /*0034*/ 	.word	0xffffffff


	//   ....[3]....
        /*0038*/ 	.word	0xffffffff


	//   ....[4]....
        /*003c*/ 	.word	0xffffffff


	//   ....[5]....
        /*0040*/ 	.word	0xffffffff


	//   ....[6]....
        /*0044*/ 	.word	0xffffffff


	//   ....[7]....
        /*0048*/ 	.word	0xffffffff


	//   ....[8]....
        /*004c*/ 	.word	0xffffffff


	//   ....[9]....
        /*0050*/ 	.word	0xffffffff


	//----- nvinfo : EIATTR_COOP_GROUP_INSTR_OFFSETS
	.align		4
.L_1443:
        /*0054*/ 	.byte	0x04, 0x28
        /*0056*/ 	.short	(.L_1445 - .L_1444)


	//   ....[0]....
.L_1444:
        /*0058*/ 	.word	0x00000a60


	//   ....[1]....
        /*005c*/ 	.word	0x00000a70


	//   ....[2]....
        /*0060*/ 	.word	0x00000aa0


	//   ....[3]....
        /*0064*/ 	.word	0x00000ac0


	//   ....[4]....
        /*0068*/ 	.word	0x00000af0


	//   ....[5]....
        /*006c*/ 	.word	0x00000b10


	//   ....[6]....
        /*0070*/ 	.word	0x00000b40


	//   ....[7]....
        /*0074*/ 	.word	0x00000b60


	//   ....[8]....
        /*0078*/ 	.word	0x00000b90


	//   ....[9]....
        /*007c*/ 	.word	0x00000bb0


	//----- nvinfo : EIATTR_EXIT_INSTR_OFFSETS
	.align		4
.L_1445:
        /*0080*/ 	.byte	0x04, 0x1c
        /*0082*/ 	.short	(.L_1447 - .L_1446)


	//   ....[0]....
.L_1446:
        /*0084*/ 	.word	0x00000070


	//   ....[1]....
        /*0088*/ 	.word	0x000022f0


	//----- nvinfo : EIATTR_MAX_THREADS
	.align		4
.L_1447:
        /*008c*/ 	.byte	0x04, 0x05
        /*008e*/ 	.short	(.L_1449 - .L_1448)
.L_1448:
        /*0090*/ 	.word	0x000000e0
        /*0094*/ 	.word	0x00000001
        /*0098*/ 	.word	0x00000001


	//----- nvinfo : EIATTR_CRS_STACK_SIZE
	.align		4
.L_1449:
        /*009c*/ 	.byte	0x04, 0x1e
        /*009e*/ 	.short	(.L_1451 - .L_1450)
.L_1450:
        /*00a0*/ 	.word	0x00000000


	//----- nvinfo : EIATTR_CBANK_PARAM_SIZE
	.align		4
.L_1451:
        /*00a4*/ 	.byte	0x03, 0x19
        /*00a6*/ 	.short	0x00a0


	//----- nvinfo : EIATTR_PARAM_CBANK
	.align		4
        /*00a8*/ 	.byte	0x04, 0x0a
        /*00aa*/ 	.short	(.L_1453 - .L_1452)
	.align		4
.L_1452:
        /*00ac*/ 	.word	index@(.nv.constant0._Z35group_norm_nhwc_fwd_one_pass_kernelI11Fp16IOFp32WLi128ELi14ELi224EEv26Group_norm_nhwc_fwd_params)
        /*00b0*/ 	.short	0x0210
        /*00b2*/ 	.short	0x00a0


	//----- nvinfo : EIATTR_SW_WAR
	.align		4
.L_1453:
        /*00b4*/ 	.byte	0x04, 0x36
        /*00b6*/ 	.short	(.L_1455 - .L_1454)
.L_1454:
        /*00b8*/ 	.word	0x00000008
.L_1455:


//--------------------- .nv.info._Z35group_norm_nhwc_fwd_one_pass_kernelI11Fp16IOFp32WLi256ELi14ELi224EEv26Group_norm_nhwc_fwd_params --------------------------
	.section	.nv.info._Z35group_norm_nhwc_fwd_one_pass_kernelI11Fp16IOFp32WLi256ELi14ELi224EEv26Group_norm_nhwc_fwd_params,"",@"SHT_CUDA_INFO"
	.sectionflags	@""
	.align	4


	//----- nvinfo : EIATTR_CUDA_API_VERSION
	.align		4
        /*0000*/ 	.byte	0x04, 0x37
        /*0002*/ 	.short	(.L_1457 - .L_1456)
.L_1456:
        /*0004*/ 	.word	0x00000082


	//----- nvinfo : EIATTR_KPARAM_INFO
	.align		4
.L_1457:
        /*0008*/ 	.byte	0x04, 0x17
        /*000a*/ 	.short	(.L_1459 - .L_1458)
.L_1458:
        /*000c*/ 	.word	0x00000000
        /*0010*/ 	.short	0x0000
        /*0012*/ 	.short	0x0000
        /*0014*/ 	.byte	0x00, 0xf0, 0x81, 0x02


	//----- nvinfo : EIATTR_SPARSE_MMA_MASK
	.align		4
.L_1459:
        /*0018*/ 	.byte	0x03, 0x50
        /*001a*/ 	.short	0x0000


	//----- nvinfo : EIATTR_MAXREG_COUNT
	.align		4
        /*001c*/ 	.byte	0x03, 0x1b
        /*001e*/ 	.short	0x00ff


	//----- nvinfo : EIATTR_NUM_BARRIERS
	.align		4
        /*0020*/ 	.byte	0x02, 0x4c
        /*0022*/ 	.byte	0x01
	.zero		1


	//----- nvinfo : EIATTR_MERCURY_ISA_VERSION
	.align		4
        /*0024*/ 	.byte	0x03, 0x5f
        /*0026*/ 	.short	0x0101


	//----- nvinfo : EIATTR_COOP_GROUP_MASK_REGIDS
	.align		4
        /*0028*/ 	.byte	0x04, 0x29
        /*002a*/ 	.short	(.L_1461 - .L_1460)


	//   ....[0]....
.L_1460:
        /*002c*/ 	.word	0xffffffff


	//   ....[1]....
        /*0030*/ 	.word	0xffffffff


	//   ....[2]....
        /*0034*/ 	.word	0xffffffff


	//   ....[3]....
        /*0038*/ 	.word	0xffffffff


	//   ....[4]....
        /*003c*/ 	.word	0xffffffff


	//   ....[5]....
        /*0040*/ 	.word	0xffffffff


	//   ....[6]....
        /*0044*/ 	.word	0xffffffff


	//   ....[7]....
        /*0048*/ 	.word	0xffffffff


	//   ....[8]....
        /*004c*/ 	.word	0xffffffff


	//   ....[9]....
        /*0050*/ 	.word	0xffffffff


	//----- nvinfo : EIATTR_COOP_GROUP_INSTR_OFFSETS
	.align		4
.L_1461:
        /*0054*/ 	.byte	0x04, 0x28
        /*0056*/ 	.short	(.L_1463 - .L_1462)


	//   ....[0]....
.L_1462:
        /*0058*/ 	.word	0x000010a0


	//   ....[1]....
        /*005c*/ 	.word	0x000010b0


	//   ....[2]....
        /*0060*/ 	.word	0x000010e0


	//   ....[3]....
        /*0064*/ 	.word	0x000010f0


	//   ....[4]....
        /*0068*/ 	.word	0x00001130


	//   ....[5]....
        /*006c*/ 	.word	0x00001140


	//   ....[6]....
        /*0070*/ 	.word	0x00001180


	//   ....[7]....
        /*0074*/ 	.word	0x00001190


	//   ....[8]....
        /*0078*/ 	.word	0x000011d0


	//   ....[9]....
        /*007c*/ 	.word	0x000011e0


	//----- nvinfo : EIATTR_EXIT_INSTR_OFFSETS
	.align		4
.L_1463:
        /*0080*/ 	.byte	0x04, 0x1c
        /*0082*/ 	.short	(.L_1465 - .L_1464)


	//   ....[0]....
.L_1464:
        /*0084*/ 	.word	0x00000080


	//   ....[1]....
        /*0088*/ 	.word	0x00003ae0


	//----- nvinfo : EIATTR_MAX_THREADS
	.align		4
.L_1465:
        /*008c*/ 	.byte	0x04, 0x05
        /*008e*/ 	.short	(.L_1467 - .L_1466)
.L_1466:
        /*0090*/ 	.word	0x000000e0
        /*0094*/ 	.word	0x00000001
        /*0098*/ 	.word	0x00000001


	//----- nvinfo : EIATTR_CRS_STACK_SIZE
	.align		4
.L_1467:
        /*009c*/ 	.byte	0x04, 0x1e
        /*009e*/ 	.short	(.L_1469 - .L_1468)
.L_1468:
        /*00a0*/ 	.word	0x00000000


	//----- nvinfo : EIATTR_CBANK_PARAM_SIZE
	.align		4
.L_1469:
        /*00a4*/ 	.byte	0x03, 0x19
        /*00a6*/ 	.short	0x00a0


	//----- nvinfo : EIATTR_PARAM_CBANK
	.align		4
        /*00a8*/ 	.byte	0x04, 0x0a
        /*00aa*/ 	.short	(.L_1471 - .L_1470)
	.align		4
.L_1470:
        /*00ac*/ 	.word	index@(.nv.constant0._Z35group_norm_nhwc_fwd_one_pass_kernelI11Fp16IOFp32WLi256ELi14ELi224EEv26Group_norm_nhwc_fwd_params)
        /*00b0*/ 	.short	0x0210
        /*00b2*/ 	.short	0x00a0


	//----- nvinfo : EIATTR_SW_WAR
	.align		4
.L_1471:
        /*00b4*/ 	.byte	0x04, 0x36
        /*00b6*/ 	.short	(.L_1473 - .L_1472)
.L_1472:
        /*00b8*/ 	.word	0x00000008
.L_1473:


//--------------------- .nv.info._Z35group_norm_nhwc_fwd_one_pass_kernelI11Fp16IOFp32WLi512ELi14ELi224EEv26Group_norm_nhwc_fwd_params --------------------------
	.section	.nv.info._Z35group_norm_nhwc_fwd_one_pass_kernelI11Fp16IOFp32WLi512ELi14ELi224EEv26Group_norm_nhwc_fwd_params,"",@"SHT_CUDA_INFO"
	.sectionflags	@""
	.align	4


	//----- nvinfo : EIATTR_CUDA_API_VERSION
	.align		4
        /*0000*/ 	.byte	0x04, 0x37
        /*0002*/ 	.short	(.L_1475 - .L_1474)
.L_1474:
        /*0004*/ 	.word	0x00000082


	//----- nvinfo : EIATTR_KPARAM_INFO
	.align		4
.L_1475:
        /*0008*/ 	.byte	0x04, 0x17
        /*000a*/ 	.short	(.L_1477 - .L_1476)
.L_1476:
        /*000c*/ 	.word	0x00000000
        /*0010*/ 	.short	0x0000
        /*0012*/ 	.short	0x0000
        /*0014*/ 	.byte	0x00, 0xf0, 0x81, 0x02


	//----- nvinfo : EIATTR_SPARSE_MMA_MASK
	.align		4
.L_1477:
        /*0018*/ 	.byte	0x03, 0x50
        /*001a*/ 	.short	0x0000


	//----- nvinfo : EIATTR_MAXREG_COUNT
	.align		4
        /*001c*/ 	.byte	0x03, 0x1b
        /*001e*/ 	.short	0x00ff


	//----- nvinfo : EIATTR_NUM_BARRIERS
	.align		4
        /*0020*/ 	.byte	0x02, 0x4c
        /*0022*/ 	.byte	0x01
	.zero		1


	//----- nvinfo : EIATTR_MERCURY_ISA_VERSION
	.align		4
        /*0024*/ 	.byte	0x03, 0x5f
        /*0026*/ 	.short	0x0101


	//----- nvinfo : EIATTR_COOP_GROUP_MASK_REGIDS
	.align		4
        /*0028*/ 	.byte	0x04, 0x29
        /*002a*/ 	.short	(.L_1479 - .L_1478)


	//   ....[0]....
.L_1478:
        /*002c*/ 	.word	0xffffffff


	//   ....[1]....
        /*0030*/ 	.word	0xffffffff


	//   ....[2]....
        /*0034*/ 	.word	0xffffffff


	//   ....[3]....
        /*0038*/ 	.word	0xffffffff


	//   ....[4]....
        /*003c*/ 	.word	0xffffffff


	//   ....[5]....
        /*0040*/ 	.word	0xffffffff


	//   ....[6]....
        /*0044*/ 	.word	0xffffffff


	//   ....[7]....
        /*0048*/ 	.word	0xffffffff


	//   ....[8]....
        /*004c*/ 	.word	0xffffffff


	//   ....[9]....
        /*0050*/ 	.word	0xffffffff


	//----- nvinfo : EIATTR_COOP_GROUP_INSTR_OFFSETS
	.align		4
.L_1479:
        /*0054*/ 	.byte	0x04, 0x28
        /*0056*/ 	.short	(.L_1481 - .L_1480)


	//   ....[0]....
.L_1480:
        /*0058*/ 	.word	0x00001bc0


	//   ....[1]....
        /*005c*/ 	.word	0x00001bd0


	//   ....[2]....
        /*0060*/ 	.word	0x00001c00


	//   ....[3]....
        /*0064*/ 	.word	0x00001c10


	//   ....[4]....
        /*0068*/ 	.word	0x00001c50


	//   ....[5]....
        /*006c*/ 	.word	0x00001c60


	//   ....[6]....
        /*0070*/ 	.word	0x00001ca0


	//   ....[7]....
        /*0074*/ 	.word	0x00001cb0


	//   ....[8]....
        /*0078*/ 	.word	0x00001cf0


	//   ....[9]....
        /*007c*/ 	.word	0x00001d00


	//----- nvinfo : EIATTR_EXIT_INSTR_OFFSETS
	.align		4
.L_1481:
        /*0080*/ 	.byte	0x04, 0x1c
        /*0082*/ 	.short	(.L_1483 - .L_1482)


	//   ....[0]....
.L_1482:
        /*0084*/ 	.word	0x00000080


	//   ....[1]....
        /*0088*/ 	.word	0x00005120


	//----- nvinfo : EIATTR_MAX_THREADS
	.align		4
.L_1483:
        /*008c*/ 	.byte	0x04, 0x05
        /*008e*/ 	.short	(.L_1485 - .L_1484)
.L_1484:
        /*0090*/ 	.word	0x000000e0
        /*0094*/ 	.word	0x00000001
        /*0098*/ 	.word	0x00000001


	//----- nvinfo : EIATTR_CRS_STACK_SIZE
	.align		4
.L_1485:
        /*009c*/ 	.byte	0x04, 0x1e
        /*009e*/ 	.short	(.L_1487 - .L_1486)
.L_1486:
        /*00a0*/ 	.word	0x00000000


	//----- nvinfo : EIATTR_CBANK_PARAM_SIZE
	.align		4
.L_1487:
        /*00a4*/ 	.byte	0x03, 0x19
        /*00a6*/ 	.short	0x00a0


	//----- nvinfo : EIATTR_PARAM_CBANK
	.align		4
        /*00a8*/ 	.byte	0x04, 0x0a
        /*00aa*/ 	.short	(.L_1489 - .L_1488)
	.align		4
.L_1488:
        /*00ac*/ 	.word	index@(.nv.constant0._Z35group_norm_nhwc_fwd_one_pass_kernelI11Fp16IOFp32WLi512ELi14ELi224EEv26Group_norm_nhwc_fwd_params)
        /*00b0*/ 	.short	0x0210
        /*00b2*/ 	.short	0x00a0


	//----- nvinfo : EIATTR_SW_WAR
	.align		4
.L_1489:
        /*00b4*/ 	.byte	0x04, 0x36
        /*00b6*/ 	.short	(.L_1491 - .L_1490)
.L_1490:
        /*00b8*/ 	.word	0x00000008
.L_1491:


//--------------------- .nv.info._Z35group_norm_nhwc_fwd_one_pass_kernelI11Fp16IOBf16WLi64ELi14ELi224EEv26Group_norm_nhwc_fwd_params --------------------------
	.section	.nv.info._Z35group_norm_nhwc_fwd_one_pass_kernelI11Fp16IOBf16WLi64ELi14ELi224EEv26Group_norm_nhwc_fwd_params,"",@"SHT_CUDA_INFO"
	.sectionflags	@""
	.align	4


	//----- nvinfo : EIATTR_CUDA_API_VERSION
	.align		4
        /*0000*/ 	.byte	0x04, 0x37
        /*0002*/ 	.short	(.L_1493 - .L_1492)
.L_1492:
        /*0004*/ 	.word	0x00000082


	//----- nvinfo : EIATTR_KPARAM_INFO
	.align		4
.L_1493:
        /*0008*/ 	.byte	0x04, 0x17
        /*000a*/ 	.short	(.L_1495 - .L_1494)
.L_1494:
        /*000c*/ 	.word	0x00000000
        /*0010*/ 	.short	0x0000
        /*0012*/ 	.short	0x0000
        /*0014*/ 	.byte	0x00, 0xf0, 0x81, 0x02


	//----- nvinfo : EIATTR_SPARSE_MMA_MASK
	.align		4
.L_1495:
        /*0018*/ 	.byte	0x03, 0x50
        /*001a*/ 	.short	0x0000


	//----- nvinfo : EIATTR_MAXREG_COUNT
	.align		4
        /*001c*/ 	.byte	0x03, 0x1b
        /*001e*/ 	.short	0x00ff


	//----- nvinfo : EIATTR_NUM_BARRIERS
	.align		4
        /*0020*/ 	.byte	0x02, 0x4c
        /*0022*/ 	.byte	0x01
	.zero		1


	//----- nvinfo : EIATTR_MERCURY_ISA_VERSION
	.align		4
        /*0024*/ 	.byte	0x03, 0x5f
        /*0026*/ 	.short	0x0101


	//----- nvinfo : EIATTR_COOP_GROUP_MASK_REGIDS
	.align		4
        /*0028*/ 	.byte	0x04, 0x29
        /*002a*/ 	.short	(.L_1497 - .L_1496)


	//   ....[0]....
.L_1496:
        /*002c*/ 	.word	0xffffffff


	//   ....[1]....
        /*0030*/ 	.word	0xffffffff


	//   ....[2]....
        /*0034*/ 	.word	0xffffffff


	//   ....[3]....
        /*0038*/ 	.word	0xffffffff


	//   ....[4]....
        /*003c*/ 	.word	0xffffffff


	//   ....[5]....
        /*0040*/ 	.word	0xffffffff


	//   ....[6]....
        /*0044*/ 	.word	0xffffffff


	//   ....[7]....
        /*0048*/ 	.word	0xffffffff


	//   ....[8]....
        /*004c*/ 	.word	0xffffffff


	//   ....[9]....
        /*0050*/ 	.word	0xffffffff


	//----- nvinfo : EIATTR_COOP_GROUP_INSTR_OFFSETS
	.align		4
.L_1497:
        /*0054*/ 	.byte	0x04, 0x28
        /*0056*/ 	.short	(.L_1499 - .L_1498)


	//   ....[0]....
.L_1498:
        /*0058*/ 	.word	0x00000760


	//   ....[1]....
        /*005c*/ 	.word	0x00000770


	//   ....[2]....
        /*0060*/ 	.word	0x000007a0


	//   ....[3]....
        /*0064*/ 	.word	0x000007c0


	//   ....[4]....
        /*0068*/ 	.word	0x000007f0


	//   ....[5]....
        /*006c*/ 	.word	0x00000810


	//   ....[6]....
        /*0070*/ 	.word	0x00000840


	//   ....[7]....
        /*0074*/ 	.word	0x00000860


	//   ....[8]....
        /*0078*/ 	.word	0x00000890


	//   ....[9]....
        /*007c*/ 	.word	0x000008b0


	//----- nvinfo : EIATTR_EXIT_INSTR_OFFSETS
	.align		4
.L_1499:
        /*0080*/ 	.byte	0x04, 0x1c
        /*0082*/ 	.short	(.L_1501 - .L_1500)


	//   ....[0]....
.L_1500:
        /*0084*/ 	.word	0x00000070


	//   ....[1]....
        /*0088*/ 	.word	0x000023b0


	//----- nvinfo : EIATTR_MAX_THREADS
	.align		4
.L_1501:
        /*008c*/ 	.byte	0x04, 0x05
        /*008e*/ 	.short	(.L_1503 - .L_1502)
.L_1502:
        /*0090*/ 	.word	0x000000e0
        /*0094*/ 	.word	0x00000001
        /*0098*/ 	.word	0x00000001


	//----- nvinfo : EIATTR_CRS_STACK_SIZE
	.align		4
.L_1503:
        /*009c*/ 	.byte	0x04, 0x1e
        /*009e*/ 	.short	(.L_1505 - .L_1504)
.L_1504:
        /*00a0*/ 	.word	0x00000000


	//----- nvinfo : EIATTR_CBANK_PARAM_SIZE
	.align		4
.L_1505:
        /*00a4*/ 	.byte	0x03, 0x19
        /*00a6*/ 	.short	0x00a0


	//----- nvinfo : EIATTR_PARAM_CBANK
	.align		4
        /*00a8*/ 	.byte	0x04, 0x0a
        /*00aa*/ 	.short	(.L_1507 - .L_1506)
	.align		4
.L_1506:
        /*00ac*/ 	.word	index@(.nv.constant0._Z35group_norm_nhwc_fwd_one_pass_kernelI11Fp16IOBf16WLi64ELi14ELi224EEv26Group_norm_nhwc_fwd_params)
        /*00b0*/ 	.short	0x0210
        /*00b2*/ 	.short	0x00a0


	//----- nvinfo : EIATTR_SW_WAR
	.align		4
.L_1507:
        /*00b4*/ 	.byte	0x04, 0x36
        /*00b6*/ 	.short	(.L_1509 - .L_1508)
.L_1508:
        /*00b8*/ 	.word	0x00000008
.L_1509:


//--------------------- .nv.info._Z35group_norm_nhwc_fwd_one_pass_kernelI11Fp16IOBf16WLi128ELi14ELi224EEv26Group_norm_nhwc_fwd_params --------------------------
	.section	.nv.info._Z35group_norm_nhwc_fwd_one_pass_kernelI11Fp16IOBf16WLi128ELi14ELi224EEv26Group_norm_nhwc_fwd_params,"",@"SHT_CUDA_INFO"
	.sectionflags	@""
	.align	4


	//----- nvinfo : EIATTR_CUDA_API_VERSION
	.align		4
        /*0000*/ 	.byte	0x04, 0x37
        /*0002*/ 	.short	(.L_1511 - .L_1510)
.L_1510:
        /*0004*/ 	.word	0x00000082


	//----- nvinfo : EIATTR_KPARAM_INFO
	.align		4
.L_1511:
        /*0008*/ 	.byte	0x04, 0x17
        /*000a*/ 	.short	(.L_1513 - .L_1512)
.L_1512:
        /*000c*/ 	.word	0x00000000
        /*0010*/ 	.short	0x0000
        /*0012*/ 	.short	0x0000
        /*0014*/ 	.byte	0x00, 0xf0, 0x81, 0x02


	//----- nvinfo : EIATTR_SPARSE_MMA_MASK
	.align		4
.L_1513:
        /*0018*/ 	.byte	0x03, 0x50
        /*001a*/ 	.short	0x0000


	//----- nvinfo : EIATTR_MAXREG_COUNT
	.align		4
        /*001c*/ 	.byte	0x03, 0x1b
        /*001e*/ 	.short	0x00ff


	//----- nvinfo : EIATTR_NUM_BARRIERS
	.align		4
        /*0020*/ 	.byte	0x02, 0x4c
        /*0022*/ 	.byte	0x01
	.zero		1


	//----- nvinfo : EIATTR_MERCURY_ISA_VERSION
	.align		4
        /*0024*/ 	.byte	0x03, 0x5f
        /*0026*/ 	.short	0x0101


	//----- nvinfo : EIATTR_COOP_GROUP_MASK_REGIDS
	.align		4
        /*0028*/ 	.byte	0x04, 0x29
        /*002a*/ 	.short	(.L_1515 - .L_1514)


	//   ....[0]....
.L_1514:
        /*002c*/ 	.word	0xffffffff


	//   ....[1]....
        /*0030*/ 	.word	0xffffffff


	//   ....[2]....
        /*0034*/ 	.word	0xffffffff


	//   ....[3]....
        /*0038*/ 	.word	0xffffffff


	//   ....[4]....
        /*003c*/ 	.word	0xffffffff


	//   ....[5]....
        /*0040*/ 	.word	0xffffffff


	//   ....[6]....
        /*0044*/ 	.word	0xffffffff


	//   ....[7]....
        /*0048*/ 	.word	0xffffffff


	//   ....[8]....
        /*004c*/ 	.word	0xffffffff


	//   ....[9]....
        /*0050*/ 	.word	0xffffffff


	//----- nvinfo : EIATTR_COOP_GROUP_INSTR_OFFSETS
	.align		4
.L_1515:
        /*0054*/ 	.byte	0x04, 0x28
        /*0056*/ 	.short	(.L_1517 - .L_1516)


	//   ....[0]....
.L_1516:
        /*0058*/ 	.word	0x00000a60


	//   ....[1]....
        /*005c*/ 	.word	0x00000a70


	//   ....[2]....
        /*0060*/ 	.word	0x00000aa0


	//   ....[3]....
        /*0064*/ 	.word	0x00000ab0


	//   ....[4]....
        /*0068*/ 	.word	0x00000af0


	//   ....[5]....
        /*006c*/ 	.word	0x00000b00


	//   ....[6]....
        /*0070*/ 	.word	0x00000b40


	//   ....[7]....
        /*0074*/ 	.word	0x00000b50


	//   ....[8]....
        /*0078*/ 	.word	0x00000b90


	//   ....[9]....
        /*007c*/ 	.word	0x00000ba0


	//----- nvinfo : EIATTR_EXIT_INSTR_OFFSETS
	.align		4
.L_1517:
        /*0080*/ 	.byte	0x04, 0x1c
        /*0082*/ 	.short	(.L_1519 - .L_1518)


	//   ....[0]....
.L_1518:
        /*0084*/ 	.word	0x00000070


	//   ....[1]....
        /*0088*/ 	.word	0x00002350


	//----- nvinfo : EIATTR_MAX_THREADS
	.align		4
.L_1519:
        /*008c*/ 	.byte	0x04, 0x05
        /*008e*/ 	.short	(.L_1521 - .L_1520)
.L_1520:
        /*0090*/ 	.word	0x000000e0
        /*0094*/ 	.word	0x00000001
        /*0098*/ 	.word	0x00000001


	//----- nvinfo : EIATTR_CRS_STACK_SIZE
	.align		4
.L_1521:
        /*009c*/ 	.byte	0x04, 0x1e
        /*009e*/ 	.short	(.L_1523 - .L_1522)
.L_1522:
        /*00a0*/ 	.word	0x00000000


	//----- nvinfo : EIATTR_CBANK_PARAM_SIZE
	.align		4
.L_1523:
        /*00a4*/ 	.byte	0x03, 0x19
        /*00a6*/ 	.short	0x00a0


	//----- nvinfo : EIATTR_PARAM_CBANK
	.align		4
        /*00a8*/ 	.byte	0x04, 0x0a
        /*00aa*/ 	.short	(.L_1525 - .L_1524)
	.align		4
.L_1524:
        /*00ac*/ 	.word	index@(.nv.constant0._Z35group_norm_nhwc_fwd_one_pass_kernelI11Fp16IOBf16WLi128ELi14ELi224EEv26Group_norm_nhwc_fwd_params)
        /*00b0*/ 	.short	0x0210
        /*00b2*/ 	.short	0x00a0


	//----- nvinfo : EIATTR_SW_WAR
	.align		4
.L_1525:
        /*00b4*/ 	.byte	0x04, 0x36
        /*00b6*/ 	.short	(.L_1527 - .L_1526)
.L_1526:
        /*00b8*/ 	.word	0x00000008
.L_1527:


//--------------------- .nv.info._Z35group_norm_nhwc_fwd_one_pass_kernelI11Fp16IOBf16WLi256ELi14ELi224EEv26Group_norm_nhwc_fwd_params --------------------------
	.section	.nv.info._Z35group_norm_nhwc_fwd_one_pass_kernelI11Fp16IOBf16WLi256ELi14ELi224EEv26Group_norm_nhwc_fwd_params,"",@"SHT_CUDA_INFO"
	.sectionflags	@""
	.align	4


	//----- nvinfo : EIATTR_CUDA_API_VERSION
	.align		4
        /*0000*/ 	.byte	0x04, 0x37
        /*0002*/ 	.short	(.L_1529 - .L_1528)
.L_1528:
        /*0004*/ 	.word	0x00000082


	//----- nvinfo : EIATTR_KPARAM_INFO
	.align		4
.L_1529:
        /*0008*/ 	.byte	0x04, 0x17
        /*000a*/ 	.short	(.L_1531 - .L_1530)
.L_1530:
        /*000c*/ 	.word	0x00000000
        /*0010*/ 	.short	0x0000
        /*0012*/ 	.short	0x0000
        /*0014*/ 	.byte	0x00, 0xf0, 0x81, 0x02


	//----- nvinfo : EIATTR_SPARSE_MMA_MASK
	.align		4
.L_1531:
        /*0018*/ 	.byte	0x03, 0x50
        /*001a*/ 	.short	0x0000


	//----- nvinfo : EIATTR_MAXREG_COUNT
	.align		4
        /*001c*/ 	.byte	0x03, 0x1b
        /*001e*/ 	.short	0x00ff


	//----- nvinfo : EIATTR_NUM_BARRIERS
	.align		4
        /*0020*/ 	.byte	0x02, 0x4c
        /*0022*/ 	.byte	0x01
	.zero		1


	//----- nvinfo : EIATTR_MERCURY_ISA_VERSION
	.align		4
        /*0024*/ 	.byte	0x03, 0x5f
        /*0026*/ 	.short	0x0101


	//----- nvinfo : EIATTR_COOP_GROUP_MASK_REGIDS
	.align		4
        /*0028*/ 	.byte	0x04, 0x29
        /*002a*/ 	.short	(.L_1533 - .L_1532)


	//   ....[0]....
.L_1532:
        /*002c*/ 	.word	0xffffffff


	//   ....[1]....
        /*0030*/ 	.word	0xffffffff


	//   ....[2]....
        /*0034*/ 	.word	0xffffffff


	//   ....[3]....
        /*0038*/ 	.word	0xffffffff


	//   ....[4]....
        /*003c*/ 	.word	0xffffffff


	//   ....[5]....
        /*0040*/ 	.word	0xffffffff


	//   ....[6]....
        /*0044*/ 	.word	0xffffffff


	//   ....[7]....
        /*0048*/ 	.word	0xffffffff


	//   ....[8]....
        /*004c*/ 	.word	0xffffffff


	//   ....[9]....
        /*0050*/ 	.word	0xffffffff


	//----- nvinfo : EIATTR_COOP_GROUP_INSTR_OFFSETS
	.align		4
.L_1533:
        /*0054*/ 	.byte	0x04, 0x28
        /*0056*/ 	.short	(.L_1535 - .L_1534)


	//   ....[0]....
.L_1534:
        /*0058*/ 	.word	0x000010a0


	//   ....[1]....
        /*005c*/ 	.word	0x000010b0


	//   ....[2]....
        /*0060*/ 	.word	0x000010e0


	//   ....[3]....
        /*0064*/ 	.word	0x000010f0


	//   ....[4]....
        /*0068*/ 	.word	0x00001130


	//   ....[5]....
        /*006c*/ 	.word	0x00001140


	//   ....[6]....
        /*0070*/ 	.word	0x00001180


	//   ....[7]....
        /*0074*/ 	.word	0x00001190


	//   ....[8]....
        /*0078*/ 	.word	0x000011d0


	//   ....[9]....
        /*007c*/ 	.word	0x000011e0


	//----- nvinfo : EIATTR_EXIT_INSTR_OFFSETS
	.align		4
.L_1535:
        /*0080*/ 	.byte	0x04, 0x1c
        /*0082*/ 	.short	(.L_1537 - .L_1536)


	//   ....[0]....
.L_1536:
        /*0084*/ 	.word	0x00000080


	//   ....[1]....
        /*0088*/ 	.word	0x00003b40


	//----- nvinfo : EIATTR_MAX_THREADS
	.align		4
.L_1537:
        /*008c*/ 	.byte	0x04, 0x05
        /*008e*/ 	.short	(.L_1539 - .L_1538)
.L_1538:
        /*0090*/ 	.word	0x000000e0
        /*0094*/ 	.word	0x00000001
        /*0098*/ 	.word	0x00000001


	//----- nvinfo : EIATTR_CRS_STACK_SIZE
	.align		4
.L_1539:
        /*009c*/ 	.byte	0x04, 0x1e
        /*009e*/ 	.short	(.L_1541 - .L_1540)
.L_1540:
        /*00a0*/ 	.word	0x00000000


	//----- nvinfo : EIATTR_CBANK_PARAM_SIZE
	.align		4
.L_1541:
        /*00a4*/ 	.byte	0x03, 0x19
        /*00a6*/ 	.short	0x00a0


	//----- nvinfo : EIATTR_PARAM_CBANK
	.align		4
        /*00a8*/ 	.byte	0x04, 0x0a
        /*00aa*/ 	.short	(.L_1543 - .L_1542)
	.align		4
.L_1542:
        /*00ac*/ 	.word	index@(.nv.constant0._Z35group_norm_nhwc_fwd_one_pass_kernelI11Fp16IOBf16WLi256ELi14ELi224EEv26Group_norm_nhwc_fwd_params)
        /*00b0*/ 	.short	0x0210
        /*00b2*/ 	.short	0x00a0


	//----- nvinfo : EIATTR_SW_WAR
	.align		4
.L_1543:
        /*00b4*/ 	.byte	0x04, 0x36
        /*00b6*/ 	.short	(.L_1545 - .L_1544)
.L_1544:
        /*00b8*/ 	.word	0x00000008
.L_1545:


//--------------------- .nv.info._Z35group_norm_nhwc_fwd_one_pass_kernelI11Fp16IOBf16WLi512ELi14ELi224EEv26Group_norm_nhwc_fwd_params --------------------------
	.section	.nv.info._Z35group_norm_nhwc_fwd_one_pass_kernelI11Fp16IOBf16WLi512ELi14ELi224EEv26Group_norm_nhwc_fwd_params,"",@"SHT_CUDA_INFO"
	.sectionflags	@""
	.align	4


	//----- nvinfo : EIATTR_CUDA_API_VERSION
	.align		4
        /*0000*/ 	.byte	0x04, 0x37
        /*0002*/ 	.short	(.L_1547 - .L_1546)
.L_1546:
        /*0004*/ 	.word	0x00000082


	//----- nvinfo : EIATTR_KPARAM_INFO
	.align		4
.L_1547:
        /*0008*/ 	.byte	0x04, 0x17
        /*000a*/ 	.short	(.L_1549 - .L_1548)
.L_1548:
        /*000c*/ 	.word	0x00000000
        /*0010*/ 	.short	0x0000
        /*0012*/ 	.short	0x0000
        /*0014*/ 	.byte	0x00, 0xf0, 0x81, 0x02


	//----- nvinfo : EIATTR_SPARSE_MMA_MASK
	.align		4
.L_1549:
        /*0018*/ 	.byte	0x03, 0x50
        /*001a*/ 	.short	0x0000


	//----- nvinfo : EIATTR_MAXREG_COUNT
	.align		4
        /*001c*/ 	.byte	0x03, 0x1b
        /*001e*/ 	.short	0x00ff


	//----- nvinfo : EIATTR_NUM_BARRIERS
	.align		4
        /*0020*/ 	.byte	0x02, 0x4c
        /*0022*/ 	.byte	0x01
	.zero		1


	//----- nvinfo : EIATTR_MERCURY_ISA_VERSION
	.align		4
        /*0024*/ 	.byte	0x03, 0x5f
        /*0026*/ 	.short	0x0101


	//----- nvinfo : EIATTR_COOP_GROUP_MASK_REGIDS
	.align		4
        /*0028*/ 	.byte	0x04, 0x29
        /*002a*/ 	.short	(.L_1551 - .L_1550)


	//   ....[0]....
.L_1550:
        /*002c*/ 	.word	0xffffffff


	//   ....[1]....
        /*0030*/ 	.word	0xffffffff


	//   ....[2]....
        /*0034*/ 	.word	0xffffffff


	//   ....[3]....
        /*0038*/ 	.word	0xffffffff


	//   ....[4]....
        /*003c*/ 	.word	0xffffffff


	//   ....[5]....
        /*0040*/ 	.word	0xffffffff


	//   ....[6]....
        /*0044*/ 	.word	0xffffffff


	//   ....[7]....
        /*0048*/ 	.word	0xffffffff


	//   ....[8]....
        /*004c*/ 	.word	0xffffffff


	//   ....[9]....
        /*0050*/ 	.word	0xffffffff


	//----- nvinfo : EIATTR_COOP_GROUP_INSTR_OFFSETS
	.align		4
.L_1551:
        /*0054*/ 	.byte	0x04, 0x28
        /*0056*/ 	.short	(.L_1553 - .L_1552)


	//   ....[0]....
.L_1552:
        /*0058*/ 	.word	0x00001bc0


	//   ....[1]....
        /*005c*/ 	.word	0x00001bd0


	//   ....[2]....
        /*0060*/ 	.word	0x00001c00


	//   ....[3]....
        /*0064*/ 	.word	0x00001c10


	//   ....[4]....
        /*0068*/ 	.word	0x00001c50


	//   ....[5]....
        /*006c*/ 	.word	0x00001c60


	//   ....[6]....
        /*0070*/ 	.word	0x00001ca0


	//   ....[7]....
        /*0074*/ 	.word	0x00001cb0


	//   ....[8]....
        /*0078*/ 	.word	0x00001cf0


	//   ....[9]....
        /*007c*/ 	.word	0x00001d00


	//----- nvinfo : EIATTR_EXIT_INSTR_OFFSETS
	.align		4
.L_1553:
        /*0080*/ 	.byte	0x04, 0x1c
        /*0082*/ 	.short	(.L_1555 - .L_1554)


	//   ....[0]....
.L_1554:
        /*0084*/ 	.word	0x00000080


	//   ....[1]....
        /*0088*/ 	.word	0x00005180


	//----- nvinfo : EIATTR_MAX_THREADS
	.align		4
.L_1555:
        /*008c*/ 	.byte	0x04, 0x05
        /*008e*/ 	.short	(.L_1557 - .L_1556)
.L_1556:
        /*0090*/ 	.word	0x000000e0
        /*0094*/ 	.word	0x00000001
        /*0098*/ 	.word	0x00000001


	//----- nvinfo : EIATTR_CRS_STACK_SIZE
	.align		4
.L_1557:
        /*009c*/ 	.byte	0x04, 0x1e
        /*009e*/ 	.short	(.L_1559 - .L_1558)
.L_1558:
        /*00a0*/ 	.word	0x00000000


	//----- nvinfo : EIATTR_CBANK_PARAM_SIZE
	.align		4
.L_1559:
        /*00a4*/ 	.byte	0x03, 0x19
        /*00a6*/ 	.short	0x00a0


	//----- nvinfo : EIATTR_PARAM_CBANK
	.align		4
        /*00a8*/ 	.byte	0x04, 0x0a
        /*00aa*/ 	.short	(.L_1561 - .L_1560)
	.align		4
.L_1560:
        /*00ac*/ 	.word	index@(.nv.constant0._Z35group_norm_nhwc_fwd_one_pass_kernelI11Fp16IOBf16WLi512ELi14ELi224EEv26Group_norm_nhwc_fwd_params)
        /*00b0*/ 	.short	0x0210
        /*00b2*/ 	.short	0x00a0


	//----- nvinfo : EIATTR_SW_WAR
	.align		4
.L_1561:
        /*00b4*/ 	.byte	0x04, 0x36
        /*00b6*/ 	.short	(.L_1563 - .L_1562)
.L_1562:
        /*00b8*/ 	.word	0x00000008
.L_1563:


//--------------------- .nv.info._Z35group_norm_nhwc_fwd_one_pass_kernelI11Fp16IOFp16WLi64ELi14ELi224EEv26Group_norm_nhwc_fwd_params --------------------------
	.section	.nv.info._Z35group_norm_nhwc_fwd_one_pass_kernelI11Fp16IOFp16WLi64ELi14ELi224EEv26Group_norm_nhwc_fwd_params,"",@"SHT_CUDA_INFO"
	.sectionflags	@""
	.align	4


	//----- nvinfo : EIATTR_CUDA_API_VERSION
	.align		4
        /*0000*/ 	.byte	0x04, 0x37
        /*0002*/ 	.short	(.L_1565 - .L_1564)
.L_1564:
        /*0004*/ 	.word	0x00000082


	//----- nvinfo : EIATTR_KPARAM_INFO
	.align		4
.L_1565:
        /*0008*/ 	.byte	0x04, 0x17
        /*000a*/ 	.short	(.L_1567 - .L_1566)
.L_1566:
        /*000c*/ 	.word	0x00000000
        /*0010*/ 	.short	0x0000
        /*0012*/ 	.short	0x0000
        /*0014*/ 	.byte	0x00, 0xf0, 0x81, 0x02


	//----- nvinfo : EIATTR_SPARSE_MMA_MASK
	.align		4
.L_1567:
        /*0018*/ 	.byte	0x03, 0x50
        /*001a*/ 	.short	0x0000


	//----- nvinfo : EIATTR_MAXREG_COUNT
	.align		4
        /*001c*/ 	.byte	0x03, 0x1b
        /*001e*/ 	.short	0x00ff


	//----- nvinfo : EIATTR_NUM_BARRIERS
	.align		4
        /*0020*/ 	.byte	0x02, 0x4c
        /*0022*/ 	.byte	0x01
	.zero		1


	//----- nvinfo : EIATTR_MERCURY_ISA_VERSION
	.align		4
        /*0024*/ 	.byte	0x03, 0x5f
        /*0026*/ 	.short	0x0101


	//----- nvinfo : EIATTR_COOP_GROUP_MASK_REGIDS
	.align		4
        /*0028*/ 	.byte	0x04, 0x29
        /*002a*/ 	.short	(.L_1569 - .L_1568)


	//   ....[0]....
.L_1568:
        /*002c*/ 	.word	0xffffffff


	//   ....[1]....
        /*0030*/ 	.word	0xffffffff


	//   ....[2]....
        /*0034*/ 	.word	0xffffffff


	//   ....[3]....
        /*0038*/ 	.word	0xffffffff


	//   ....[4]....
        /*003c*/ 	.word	0xffffffff


	//   ....[5]....
        /*0040*/ 	.word	0xffffffff


	//   ....[6]....
        /*0044*/ 	.word	0xffffffff


	//   ....[7]....
        /*0048*/ 	.word	0xffffffff


	//   ....[8]....
        /*004c*/ 	.word	0xffffffff


	//   ....[9]....
        /*0050*/ 	.word	0xffffffff


	//----- nvinfo : EIATTR_COOP_GROUP_INSTR_OFFSETS
	.align		4
.L_1569:
        /*0054*/ 	.byte	0x04, 0x28
        /*0056*/ 	.short	(.L_1571 - .L_1570)


	//   ....[0]....
.L_1570:
        /*0058*/ 	.word	0x00000760


	//   ....[1]....
        /*005c*/ 	.word	0x00000770


	//   ....[2]....
        /*0060*/ 	.word	0x000007a0


	//   ....[3]....
        /*0064*/ 	.word	0x000007c0


	//   ....[4]....
        /*0068*/ 	.word	0x000007f0


	//   ....[5]....
        /*006c*/ 	.word	0x00000810


	//   ....[6]....
        /*0070*/ 	.word	0x00000840


	//   ....[7]....
        /*0074*/ 	.word	0x00000860


	//   ....[8]....
        /*0078*/ 	.word	0x00000890


	//   ....[9]....
        /*007c*/ 	.word	0x000008b0


	//----- nvinfo : EIATTR_EXIT_INSTR_OFFSETS
	.align		4
.L_1571:
        /*0080*/ 	.byte	0x04, 0x1c
        /*0082*/ 	.short	(.L_1573 - .L_1572)


	//   ....[0]....
.L_1572:
        /*0084*/ 	.word	0x00000070


	//   ....[1]....
        /*0088*/ 	.word	0x000023b0


	//----- nvinfo : EIATTR_MAX_THREADS
	.align		4
.L_1573:
        /*008c*/ 	.byte	0x04, 0x05
        /*008e*/ 	.short	(.L_1575 - .L_1574)
.L_1574:
        /*0090*/ 	.word	0x000000e0
        /*0094*/ 	.word	0x00000001
        /*0098*/ 	.word	0x00000001


	//----- nvinfo : EIATTR_CRS_STACK_SIZE
	.align		4
.L_1575:
        /*009c*/ 	.byte	0x04, 0x1e
        /*009e*/ 	.short	(.L_1577 - .L_1576)
.L_1576:
        /*00a0*/ 	.word	0x00000000


	//----- nvinfo : EIATTR_CBANK_PARAM_SIZE
	.align		4
.L_1577:
        /*00a4*/ 	.byte	0x03, 0x19
        /*00a6*/ 	.short	0x00a0


	//----- nvinfo : EIATTR_PARAM_CBANK
	.align		4
        /*00a8*/ 	.byte	0x04, 0x0a
        /*00aa*/ 	.short	(.L_1579 - .L_1578)
	.align		4
.L_1578:
        /*00ac*/ 	.word	index@(.nv.constant0._Z35group_norm_nhwc_fwd_one_pass_kernelI11Fp16IOFp16WLi64ELi14ELi224EEv26Group_norm_nhwc_fwd_params)
        /*00b0*/ 	.short	0x0210
        /*00b2*/ 	.short	0x00a0


	//----- nvinfo : EIATTR_SW_WAR
	.align		4
.L_1579:
        /*00b4*/ 	.byte	0x04, 0x36
        /*00b6*/ 	.short	(.L_1581 - .L_1580)
.L_1580:
        /*00b8*/ 	.word	0x00000008
.L_1581:


//--------------------- .nv.info._Z35group_norm_nhwc_fwd_one_pass_kernelI11Fp16IOFp16WLi128ELi14ELi224EEv26Group_norm_nhwc_fwd_params --------------------------
	.section	.nv.info._Z35group_norm_nhwc_fwd_one_pass_kernelI11Fp16IOFp16WLi128ELi14ELi224EEv26Group_norm_nhwc_fwd_params,"",@"SHT_CUDA_INFO"
	.sectionflags	@""
	.align	4


	//----- nvinfo : EIATTR_CUDA_API_VERSION
	.align		4
        /*0000*/ 	.byte	0x04, 0x37
        /*0002*/ 	.short	(.L_1583 - .L_1582)
.L_1582:
        /*0004*/ 	.word	0x00000082


	//----- nvinfo : EIATTR_KPARAM_INFO
	.align		4
.L_1583:
        /*0008*/ 	.byte	0x04, 0x17
        /*000a*/ 	.short	(.L_1585 - .L_1584)
.L_1584:
        /*000c*/ 	.word	0x00000000
        /*0010*/ 	.short	0x0000
        /*0012*/ 	.short	0x0000
        /*0014*/ 	.byte	0x00, 0xf0, 0x81, 0x02


	//----- nvinfo : EIATTR_SPARSE_MMA_MASK
	.align		4
.L_1585:
        /*0018*/ 	.byte	0x03, 0x50
        /*001a*/ 	.short	0x0000


	//----- nvinfo : EIATTR_MAXREG_COUNT
	.align		4
        /*001c*/ 	.byte	0x03, 0x1b
        /*001e*/ 	.short	0x00ff


	//----- nvinfo : EIATTR_NUM_BARRIERS
	.align		4
        /*0020*/ 	.byte	0x02, 0x4c
        /*0022*/ 	.byte	0x01
	.zero		1


	//----- nvinfo : EIATTR_MERCURY_ISA_VERSION
	.align		4
        /*0024*/ 	.byte	0x03, 0x5f
        /*0026*/ 	.short	0x0101


	//----- nvinfo : EIATTR_COOP_GROUP_MASK_REGIDS
	.align		4
        /*0028*/ 	.byte	0x04, 0x29
        /*002a*/ 	.short	(.L_1587 - .L_1586)


	//   ....[0]....
.L_1586:
        /*002c*/ 	.word	0xffffffff


	//   ....[1]....
        /*0030*/ 	.word	0xffffffff


	//   ....[2]....
        /*0034*/ 	.word	0xffffffff


	//   ....[3]....
        /*0038*/ 	.word	0xffffffff


	//   ....[4]....
        /*003c*/ 	.word	0xffffffff


	//   ....[5]....
        /*0040*/ 	.word	0xffffffff


	//   ....[6]....
        /*0044*/ 	.word	0xffffffff


	//   ....[7]....
        /*0048*/ 	.word	0xffffffff


	//   ....[8]....
        /*004c*/ 	.word	0xffffffff


	//   ....[9]....
        /*0050*/ 	.word	0xffffffff


	//----- nvinfo : EIATTR_COOP_GROUP_INSTR_OFFSETS
	.align		4
.L_1587:
        /*0054*/ 	.byte	0x04, 0x28
        /*0056*/ 	.short	(.L_1589 - .L_1588)


	//   ....[0]....
.L_1588:
        /*0058*/ 	.word	0x00000a60


	//   ....[1]....
        /*005c*/ 	.word	0x00000a70


	//   ....[2]....
        /*0060*/ 	.word	0x00000aa0


	//   ....[3]....
        /*0064*/ 	.word	0x00000ab0


	//   ....[4]....
        /*0068*/ 	.word	0x00000af0


	//   ....[5]....
        /*006c*/ 	.word	0x00000b00


	//   ....[6]....
        /*0070*/ 	.word	0x00000b40


	//   ....[7]....
        /*0074*/ 	.word	0x00000b50


	//   ....[8]....
        /*0078*/ 	.word	0x00000b90


	//   ....[9]....
        /*007c*/ 	.word	0x00000ba0


	//----- nvinfo : EIATTR_EXIT_INSTR_OFFSETS
	.align		4
.L_1589:
        /*0080*/ 	.byte	0x04, 0x1c
        /*0082*/ 	.short	(.L_1591 - .L_1590)


	//   ....[0]....
.L_1590:
        /*0084*/ 	.word	0x00000070


	//   ....[1]....
        /*0088*/ 	.word	0x00002350


	//----- nvinfo : EIATTR_MAX_THREADS
	.align		4
.L_1591:
        /*008c*/ 	.byte	0x04, 0x05
        /*008e*/ 	.short	(.L_1593 - .L_1592)
.L_1592:
        /*0090*/ 	.word	0x000000e0
        /*0094*/ 	.word	0x00000001
        /*0098*/ 	.word	0x00000001


	//----- nvinfo : EIATTR_CRS_STACK_SIZE
	.align		4
.L_1593:
        /*009c*/ 	.byte	0x04, 0x1e
        /*009e*/ 	.short	(.L_1595 - .L_1594)
.L_1594:
        /*00a0*/ 	.word	0x00000000


	//----- nvinfo : EIATTR_CBANK_PARAM_SIZE
	.align		4
.L_1595:
        /*00a4*/ 	.byte	0x03, 0x19
        /*00a6*/ 	.short	0x00a0


	//----- nvinfo : EIATTR_PARAM_CBANK
	.align		4
        /*00a8*/ 	.byte	0x04, 0x0a
        /*00aa*/ 	.short	(.L_1597 - .L_1596)
	.align		4
.L_1596:
        /*00ac*/ 	.word	index@(.nv.constant0._Z35group_norm_nhwc_fwd_one_pass_kernelI11Fp16IOFp16WLi128ELi14ELi224EEv26Group_norm_nhwc_fwd_params)
        /*00b0*/ 	.short	0x0210
        /*00b2*/ 	.short	0x00a0


	//----- nvinfo : EIATTR_SW_WAR
	.align		4
.L_1597:
        /*00b4*/ 	.byte	0x04, 0x36
        /*00b6*/ 	.short	(.L_1599 - .L_1598)
.L_1598:
        /*00b8*/ 	.word	0x00000008
.L_1599:


//--------------------- .nv.info._Z35group_norm_nhwc_fwd_one_pass_kernelI11Fp16IOFp16WLi256ELi14ELi224EEv26Group_norm_nhwc_fwd_params --------------------------
	.section	.nv.info._Z35group_norm_nhwc_fwd_one_pass_kernelI11Fp16IOFp16WLi256ELi14ELi224EEv26Group_norm_nhwc_fwd_params,"",@"SHT_CUDA_INFO"
	.sectionflags	@""
	.align	4


	//----- nvinfo : EIATTR_CUDA_API_VERSION
	.align		4
        /*0000*/ 	.byte	0x04, 0x37
        /*0002*/ 	.short	(.L_1601 - .L_1600)
.L_1600:
        /*0004*/ 	.word	0x00000082


	//----- nvinfo : EIATTR_KPARAM_INFO
	.align		4
.L_1601:
        /*0008*/ 	.byte	0x04, 0x17
        /*000a*/ 	.short	(.L_1603 - .L_1602)
.L_1602:
        /*000c*/ 	.word	0x00000000
        /*0010*/ 	.short	0x0000
        /*0012*/ 	.short	0x0000
        /*0014*/ 	.byte	0x00, 0xf0, 0x81, 0x02


	//----- nvinfo : EIATTR_SPARSE_MMA_MASK
	.align		4
.L_1603:
        /*0018*/ 	.byte	0x03, 0x50
        /*001a*/ 	.short	0x0000


	//----- nvinfo : EIATTR_MAXREG_COUNT
	.align		4
        /*001c*/ 	.byte	0x03, 0x1b
        /*001e*/ 	.short	0x00ff


	//----- nvinfo : EIATTR_NUM_BARRIERS
	.align		4
        /*0020*/ 	.byte	0x02, 0x4c
        /*0022*/ 	.byte	0x01
	.zero		1


	//----- nvinfo : EIATTR_MERCURY_ISA_VERSION
	.align		4
        /*0024*/ 	.byte	0x03, 0x5f
        /*0026*/ 	.short	0x0101


	//----- nvinfo : EIATTR_COOP_GROUP_MASK_REGIDS
	.align		4
        /*0028*/ 	.byte	0x04, 0x29
        /*002a*/ 	.short	(.L_1605 - .L_1604)


	//   ....[0]....
.L_1604:
        /*002c*/ 	.word	0xffffffff


	//   ....[1]....
        /*0030*/ 	.word	0xffffffff


	//   ....[2]....
        /*0034*/ 	.word	0xffffffff


	//   ....[3]....
        /*0038*/ 	.word	0xffffffff


	//   ....[4]....
        /*003c*/ 	.word	0xffffffff


	//   ....[5]....
        /*0040*/ 	.word	0xffffffff


	//   ....[6]....
        /*0044*/ 	.word	0xffffffff


	//   ....[7]....
        /*0048*/ 	.word	0xffffffff


	//   ....[8]....
        /*004c*/ 	.word	0xffffffff


	//   ....[9]....
        /*0050*/ 	.word	0xffffffff


	//----- nvinfo : EIATTR_COOP_GROUP_INSTR_OFFSETS
	.align		4
.L_1605:
        /*0054*/ 	.byte	0x04, 0x28
        /*0056*/ 	.short	(.L_1607 - .L_1606)


	//   ....[0]....
.L_1606:
        /*0058*/ 	.word	0x000010a0


	//   ....[1]....
        /*005c*/ 	.word	0x000010b0


	//   ....[2]....
        /*0060*/ 	.word	0x000010e0


	//   ....[3]....
        /*0064*/ 	.word	0x000010f0


	//   ....[4]....
        /*0068*/ 	.word	0x00001130


	//   ....[5]....
        /*006c*/ 	.word	0x00001140


	//   ....[6]....
        /*0070*/ 	.word	0x00001180


	//   ....[7]....
        /*0074*/ 	.word	0x00001190


	//   ....[8]....
        /*0078*/ 	.word	0x000011d0


	//   ....[9]....
        /*007c*/ 	.word	0x000011e0


	//----- nvinfo : EIATTR_EXIT_INSTR_OFFSETS
	.align		4
.L_1607:
        /*0080*/ 	.byte	0x04, 0x1c
        /*0082*/ 	.short	(.L_1609 - .L_1608)


	//   ....[0]....
.L_1608:
        /*0084*/ 	.word	0x00000080


	//   ....[1]....
        /*0088*/ 	.word	0x00003b40


	//----- nvinfo : EIATTR_MAX_THREADS
	.align		4
.L_1609:
        /*008c*/ 	.byte	0x04, 0x05
        /*008e*/ 	.short	(.L_1611 - .L_1610)
.L_1610:
        /*0090*/ 	.word	0x000000e0
        /*0094*/ 	.word	0x00000001
        /*0098*/ 	.word	0x00000001


	//----- nvinfo : EIATTR_CRS_STACK_SIZE
	.align		4
.L_1611:
        /*009c*/ 	.byte	0x04, 0x1e
        /*009e*/ 	.short	(.L_1613 - .L_1612)
.L_1612:
        /*00a0*/ 	.word	0x00000000


	//----- nvinfo : EIATTR_CBANK_PARAM_SIZE
	.align		4
.L_1613:
        /*00a4*/ 	.byte	0x03, 0x19
        /*00a6*/ 	.short	0x00a0


	//----- nvinfo : EIATTR_PARAM_CBANK
	.align		4
        /*00a8*/ 	.byte	0x04, 0x0a
        /*00aa*/ 	.short	(.L_1615 - .L_1614)
	.align		4
.L_1614:
        /*00ac*/ 	.word	index@(.nv.constant0._Z35group_norm_nhwc_fwd_one_pass_kernelI11Fp16IOFp16WLi256ELi14ELi224EEv26Group_norm_nhwc_fwd_params)
        /*00b0*/ 	.short	0x0210
        /*00b2*/ 	.short	0x00a0


	//----- nvinfo : EIATTR_SW_WAR
	.align		4
.L_1615:
        /*00b4*/ 	.byte	0x04, 0x36
        /*00b6*/ 	.short	(.L_1617 - .L_1616)
.L_1616:
        /*00b8*/ 	.word	0x00000008
.L_1617:


//--------------------- .nv.info._Z35group_norm_nhwc_fwd_one_pass_kernelI11Fp16IOFp16WLi512ELi14ELi224EEv26Group_norm_nhwc_fwd_params --------------------------
	.section	.nv.info._Z35group_norm_nhwc_fwd_one_pass_kernelI11Fp16IOFp16WLi512ELi14ELi224EEv26Group_norm_nhwc_fwd_params,"",@"SHT_CUDA_INFO"
	.sectionflags	@""
	.align	4


	//----- nvinfo : EIATTR_CUDA_API_VERSION
	.align		4
        /*0000*/ 	.byte	0x04, 0x37
        /*0002*/ 	.short	(.L_1619 - .L_1618)
.L_1618:
        /*0004*/ 	.word	0x00000082


	//----- nvinfo : EIATTR_KPARAM_INFO
	.align		4
.L_1619:
        /*0008*/ 	.byte	0x04, 0x17
        /*000a*/ 	.short	(.L_1621 - .L_1620)
.L_1620:
        /*000c*/ 	.word	0x00000000
        /*0010*/ 	.short	0x0000
        /*0012*/ 	.short	0x0000
        /*0014*/ 	.byte	0x00, 0xf0, 0x81, 0x02


	//----- nvinfo : EIATTR_SPARSE_MMA_MASK
	.align		4
.L_1621:
        /*0018*/ 	.byte	0x03, 0x50
        /*001a*/ 	.short	0x0000


	//----- nvinfo : EIATTR_MAXREG_COUNT
	.align		4
        /*001c*/ 	.byte	0x03, 0x1b
        /*001e*/ 	.short	0x00ff


	//----- nvinfo : EIATTR_NUM_BARRIERS
	.align		4
        /*0020*/ 	.byte	0x02, 0x4c
        /*0022*/ 	.byte	0x01
	.zero		1


	//----- nvinfo : EIATTR_MERCURY_ISA_VERSION
	.align		4
        /*0024*/ 	.byte	0x03, 0x5f
        /*0026*/ 	.short	0x0101


	//----- nvinfo : EIATTR_COOP_GROUP_MASK_REGIDS
	.align		4
        /*0028*/ 	.byte	0x04, 0x29
        /*002a*/ 	.short	(.L_1623 - .L_1622)


	//   ....[0]....
.L_1622:
        /*002c*/ 	.word	0xffffffff


	//   ....[1]....
        /*0030*/ 	.word	0xffffffff


	//   ....[2]....
        /*0034*/ 	.word	0xffffffff


	//   ....[3]....
        /*0038*/ 	.word	0xffffffff


	//   ....[4]....
        /*003c*/ 	.word	0xffffffff


	//   ....[5]....
        /*0040*/ 	.word	0xffffffff


	//   ....[6]....
        /*0044*/ 	.word	0xffffffff


	//   ....[7]....
        /*0048*/ 	.word	0xffffffff


	//   ....[8]....
        /*004c*/ 	.word	0xffffffff


	//   ....[9]....
        /*0050*/ 	.word	0xffffffff


	//----- nvinfo : EIATTR_COOP_GROUP_INSTR_OFFSETS
	.align		4
.L_1623:
        /*0054*/ 	.byte	0x04, 0x28
        /*0056*/ 	.short	(.L_1625 - .L_1624)


	//   ....[0]....
.L_1624:
        /*0058*/ 	.word	0x00001bc0


	//   ....[1]....
        /*005c*/ 	.word	0x00001bd0


	//   ....[2]....
        /*0060*/ 	.word	0x00001c00


	//   ....[3]....
        /*0064*/ 	.word	0x00001c10


	//   ....[4]....
        /*0068*/ 	.word	0x00001c50


	//   ....[5]....
        /*006c*/ 	.word	0x00001c60


	//   ....[6]....
        /*0070*/ 	.word	0x00001ca0


	//   ....[7]....
        /*0074*/ 	.word	0x00001cb0


	//   ....[8]....
        /*0078*/ 	.word	0x00001cf0


	//   ....[9]....
        /*007c*/ 	.word	0x00001d00


	//----- nvinfo : EIATTR_EXIT_INSTR_OFFSETS
	.align		4
.L_1625:
        /*0080*/ 	.byte	0x04, 0x1c
        /*0082*/ 	.short	(.L_1627 - .L_1626)


	//   ....[0]....
.L_1626:
        /*0084*/ 	.word	0x00000080


	//   ....[1]....
        /*0088*/ 	.word	0x00005180


	//----- nvinfo : EIATTR_MAX_THREADS
	.align		4
.L_1627:
        /*008c*/ 	.byte	0x04, 0x05
        /*008e*/ 	.short	(.L_1629 - .L_1628)
.L_1628:
        /*0090*/ 	.word	0x000000e0
        /*0094*/ 	.word	0x00000001
        /*0098*/ 	.word	0x00000001


	//----- nvinfo : EIATTR_CRS_STACK_SIZE
	.align		4
.L_1629:
        /*009c*/ 	.byte	0x04, 0x1e
        /*009e*/ 	.short	(.L_1631 - .L_1630)
.L_1630:
        /*00a0*/ 	.word	0x00000000


	//----- nvinfo : EIATTR_CBANK_PARAM_SIZE
	.align		4
.L_1631:
        /*00a4*/ 	.byte	0x03, 0x19
        /*00a6*/ 	.short	0x00a0


	//----- nvinfo : EIATTR_PARAM_CBANK
	.align		4
        /*00a8*/ 	.byte	0x04, 0x0a
        /*00aa*/ 	.short	(.L_1633 - .L_1632)
	.align		4
.L_1632:
        /*00ac*/ 	.word	index@(.nv.constant0._Z35group_norm_nhwc_fwd_one_pass_kernelI11Fp16IOFp16WLi512ELi14ELi224EEv26Group_norm_nhwc_fwd_params)
        /*00b0*/ 	.short	0x0210
        /*00b2*/ 	.short	0x00a0


	//----- nvinfo : EIATTR_SW_WAR
	.align		4
.L_1633:
        /*00b4*/ 	.byte	0x04, 0x36
        /*00b6*/ 	.short	(.L_1635 - .L_1634)
.L_1634:
        /*00b8*/ 	.word	0x00000008
.L_1635:


//--------------------- .nv.info._Z35group_norm_nhwc_fwd_one_pass_kernelI11Fp32IOFp32WLi64ELi14ELi224EEv26Group_norm_nhwc_fwd_params --------------------------
	.section	.nv.info._Z35group_norm_nhwc_fwd_one_pass_kernelI11Fp32IOFp32WLi64ELi14ELi224EEv26Group_norm_nhwc_fwd_params,"",@"SHT_CUDA_INFO"
	.sectionflags	@""
	.align	4


	//----- nvinfo : EIATTR_CUDA_API_VERSION
	.align		4
        /*0000*/ 	.byte	0x04, 0x37
        /*0002*/ 	.short	(.L_1637 - .L_1636)
.L_1636:
        /*0004*/ 	.word	0x00000082


	//----- nvinfo : EIATTR_KPARAM_INFO
	.align		4
.L_1637:
        /*0008*/ 	.byte	0x04, 0x17
        /*000a*/ 	.short	(.L_1639 - .L_1638)
.L_1638:
        /*000c*/ 	.word	0x00000000
        /*0010*/ 	.short	0x0000
        /*0012*/ 	.short	0x0000
        /*0014*/ 	.byte	0x00, 0xf0, 0x81, 0x02


	//----- nvinfo : EIATTR_SPARSE_MMA_MASK
	.align		4
.L_1639:
        /*0018*/ 	.byte	0x03, 0x50
        /*001a*/ 	.short	0x0000


	//----- nvinfo : EIATTR_MAXREG_COUNT
	.align		4
        /*001c*/ 	.byte	0x03, 0x1b
        /*001e*/ 	.short	0x00ff


	//----- nvinfo : EIATTR_NUM_BARRIERS
	.align		4
        /*0020*/ 	.byte	0x02, 0x4c
        /*0022*/ 	.byte	0x01
	.zero		1


	//----- nvinfo : EIATTR_MERCURY_ISA_VERSION
	.align		4
        /*0024*/ 	.byte	0x03, 0x5f
        /*0026*/ 	.short	0x0101


	//----- nvinfo : EIATTR_COOP_GROUP_MASK_REGIDS
	.align		4
        /*0028*/ 	.byte	0x04, 0x29
        /*002a*/ 	.short	(.L_1641 - .L_1640)


	//   ....[0]....
.L_1640:
        /*002c*/ 	.word	0xffffffff


	//   ....[1]....
        /*0030*/ 	.word	0xffffffff


	//   ....[2]....
        /*0034*/ 	.word	0xffffffff


	//   ....[3]....
        /*0038*/ 	.word	0xffffffff


	//   ....[4]....
        /*003c*/ 	.word	0xffffffff


	//   ....[5]....
        /*0040*/ 	.word	0xffffffff


	//   ....[6]....
        /*0044*/ 	.word	0xffffffff


	//   ....[7]....
        /*0048*/ 	.word	0xffffffff


	//   ....[8]....
        /*004c*/ 	.word	0xffffffff


	//   ....[9]....
        /*0050*/ 	.word	0xffffffff


	//----- nvinfo : EIATTR_COOP_GROUP_INSTR_OFFSETS
	.align		4
.L_1641:
        /*0054*/ 	.byte	0x04, 0x28
        /*0056*/ 	.short	(.L_1643 - .L_1642)


	//   ....[0]....
.L_1642:
        /*0058*/ 	.word	0x00000770


	//   ....[1]....
        /*005c*/ 	.word	0x00000780


	//   ....[2]....
        /*0060*/ 	.word	0x000007b0


	//   ....[3]....
        /*0064*/ 	.word	0x000007c0


	//   ....[4]....
        /*0068*/ 	.word	0x00000800


	//   ....[5]....
        /*006c*/ 	.word	0x00000810


	//   ....[6]....
        /*0070*/ 	.word	0x00000850


	//   ....[7]....
        /*0074*/ 	.word	0x00000860


	//   ....[8]....
        /*0078*/ 	.word	0x000008a0


	//   ....[9]....
        /*007c*/ 	.word	0x000008b0


	//----- nvinfo : EIATTR_EXIT_INSTR_OFFSETS
	.align		4
.L_1643:
        /*0080*/ 	.byte	0x04, 0x1c
        /*0082*/ 	.short	(.L_1645 - .L_1644)


	//   ....[0]....
.L_1644:
        /*0084*/ 	.word	0x00000070


	//   ....[1]....
        /*0088*/ 	.word	0x00002350


	//----- nvinfo : EIATTR_MAX_THREADS
	.align		4
.L_1645:
        /*008c*/ 	.byte	0x04, 0x05
        /*008e*/ 	.short	(.L_1647 - .L_1646)
.L_1646:
        /*0090*/ 	.word	0x000000e0
        /*0094*/ 	.word	0x00000001
        /*0098*/ 	.word	0x00000001


	//----- nvinfo : EIATTR_CRS_STACK_SIZE
	.align		4
.L_1647:
        /*009c*/ 	.byte	0x04, 0x1e
        /*009e*/ 	.short	(.L_1649 - .L_1648)
.L_1648:
        /*00a0*/ 	.word	0x00000000


	//----- nvinfo : EIATTR_CBANK_PARAM_SIZE
	.align		4
.L_1649:
        /*00a4*/ 	.byte	0x03, 0x19
        /*00a6*/ 	.short	0x00a0


	//----- nvinfo : EIATTR_PARAM_CBANK
	.align		4
        /*00a8*/ 	.byte	0x04, 0x0a
        /*00aa*/ 	.short	(.L_1651 - .L_1650)
	.align		4
.L_1650:
        /*00ac*/ 	.word	index@(.nv.constant0._Z35group_norm_nhwc_fwd_one_pass_kernelI11Fp32IOFp32WLi64ELi14ELi224EEv26Group_norm_nhwc_fwd_params)
        /*00b0*/ 	.short	0x0210
        /*00b2*/ 	.short	0x00a0


	//----- nvinfo : EIATTR_SW_WAR
	.align		4
.L_1651:
        /*00b4*/ 	.byte	0x04, 0x36
        /*00b6*/ 	.short	(.L_1653 - .L_1652)
.L_1652:
        /*00b8*/ 	.word	0x00000008
.L_1653:


//--------------------- .nv.info._Z35group_norm_nhwc_fwd_one_pass_kernelI11Fp32IOFp32WLi128ELi14ELi224EEv26Group_norm_nhwc_fwd_params --------------------------
	.section	.nv.info._Z35group_norm_nhwc_fwd_one_pass_kernelI11Fp32IOFp32WLi128ELi14ELi224EEv26Group_norm_nhwc_fwd_params,"",@"SHT_CUDA_INFO"
	.sectionflags	@""
	.align	4


	//----- nvinfo : EIATTR_CUDA_API_VERSION
	.align		4
        /*0000*/ 	.byte	0x04, 0x37
        /*0002*/ 	.short	(.L_1655 - .L_1654)
.L_1654:
        /*0004*/ 	.word	0x00000082


	//----- nvinfo : EIATTR_KPARAM_INFO
	.align		4
.L_1655:
        /*0008*/ 	.byte	0x04, 0x17
        /*000a*/ 	.short	(.L_1657 - .L_1656)
.L_1656:
        /*000c*/ 	.word	0x00000000
        /*0010*/ 	.short	0x0000
        /*0012*/ 	.short	0x0000
        /*0014*/ 	.byte	0x00, 0xf0, 0x81, 0x02


	//----- nvinfo : EIATTR_SPARSE_MMA_MASK
	.align		4
.L_1657:
        /*0018*/ 	.byte	0x03, 0x50
        /*001a*/ 	.short	0x0000


	//----- nvinfo : EIATTR_MAXREG_COUNT
	.align		4
        /*001c*/ 	.byte	0x03, 0x1b
        /*001e*/ 	.short	0x00ff


	//----- nvinfo : EIATTR_NUM_BARRIERS
	.align		4
        /*0020*/ 	.byte	0x02, 0x4c
        /*0022*/ 	.byte	0x01
	.zero		1


	//----- nvinfo : EIATTR_MERCURY_ISA_VERSION
	.align		4
        /*0024*/ 	.byte	0x03, 0x5f
        /*0026*/ 	.short	0x0101


	//----- nvinfo : EIATTR_COOP_GROUP_MASK_REGIDS
	.align		4
        /*0028*/ 	.byte	0x04, 0x29
        /*002a*/ 	.short	(.L_1659 - .L_1658)


	//   ....[0]....
.L_1658:
        /*002c*/ 	.word	0xffffffff


	//   ....[1]....
        /*0030*/ 	.word	0xffffffff


	//   ....[2]....
        /*0034*/ 	.word	0xffffffff


	//   ....[3]....
        /*0038*/ 	.word	0xffffffff


	//   ....[4]....
        /*003c*/ 	.word	0xffffffff


	//   ....[5]....
        /*0040*/ 	.word	0xffffffff


	//   ....[6]....
        /*0044*/ 	.word	0xffffffff


	//   ....[7]....
        /*0048*/ 	.word	0xffffffff


	//   ....[8]....
        /*004c*/ 	.word	0xffffffff


	//   ....[9]....
        /*0050*/ 	.word	0xffffffff


	//----- nvinfo : EIATTR_COOP_GROUP_INSTR_OFFSETS
	.align		4
.L_1659:
        /*0054*/ 	.byte	0x04, 0x28
        /*0056*/ 	.short	(.L_1661 - .L_1660)


	//   ....[0]....
.L_1660:
        /*0058*/ 	.word	0x00000980


	//   ....[1]....
        /*005c*/ 	.word	0x00000990


	//   ....[2]....
        /*0060*/ 	.word	0x000009c0


	//   ....[3]....
        /*0064*/ 	.word	0x000009d0


	//   ....[4]....
        /*0068*/ 	.word	0x00000a10


	//   ....[5]....
        /*006c*/ 	.word	0x00000a20


	//   ....[6]....
        /*0070*/ 	.word	0x00000a60


	//   ....[7]....
        /*0074*/ 	.word	0x00000a70


	//   ....[8]....
        /*0078*/ 	.word	0x00000ac0


	//   ....[9]....
        /*007c*/ 	.word	0x00000ad0


	//----- nvinfo : EIATTR_EXIT_INSTR_OFFSETS
	.align		4
.L_1661:
        /*0080*/ 	.byte	0x04, 0x1c
        /*0082*/ 	.short	(.L_1663 - .L_1662)


	//   ....[0]....
.L_1662:
        /*0084*/ 	.word	0x00000070


	//   ....[1]....
        /*0088*/ 	.word	0x000021a0


	//----- nvinfo : EIATTR_MAX_THREADS
	.align		4
.L_1663:
        /*008c*/ 	.byte	0x04, 0x05
        /*008e*/ 	.short	(.L_1665 - .L_1664)
.L_1664:
        /*0090*/ 	.word	0x000000e0
        /*0094*/ 	.word	0x00000001
        /*0098*/ 	.word	0x00000001


	//----- nvinfo : EIATTR_CRS_STACK_SIZE
	.align		4
.L_1665:
        /*009c*/ 	.byte	0x04, 0x1e
        /*009e*/ 	.short	(.L_1667 - .L_1666)
.L_1666:
        /*00a0*/ 	.word	0x00000000


	//----- nvinfo : EIATTR_CBANK_PARAM_SIZE
	.align		4
.L_1667:
        /*00a4*/ 	.byte	0x03, 0x19
        /*00a6*/ 	.short	0x00a0


	//----- nvinfo : EIATTR_PARAM_CBANK
	.align		4
        /*00a8*/ 	.byte	0x04, 0x0a
        /*00aa*/ 	.short	(.L_1669 - .L_1668)
	.align		4
.L_1668:
        /*00ac*/ 	.word	index@(.nv.constant0._Z35group_norm_nhwc_fwd_one_pass_kernelI11Fp32IOFp32WLi128ELi14ELi224EEv26Group_norm_nhwc_fwd_params)
        /*00b0*/ 	.short	0x0210
        /*00b2*/ 	.short	0x00a0


	//----- nvinfo : EIATTR_SW_WAR
	.align		4
.L_1669:
        /*00b4*/ 	.byte	0x04, 0x36
        /*00b6*/ 	.short	(.L_1671 - .L_1670)
.L_1670:
        /*00b8*/ 	.word	0x00000008
.L_1671:


//--------------------- .nv.info._Z35group_norm_nhwc_fwd_one_pass_kernelI11Fp32IOFp32WLi256ELi14ELi224EEv26Group_norm_nhwc_fwd_params --------------------------
	.section	.nv.info._Z35group_norm_nhwc_fwd_one_pass_kernelI11Fp32IOFp32WLi256ELi14ELi224EEv26Group_norm_nhwc_fwd_params,"",@"SHT_CUDA_INFO"
	.sectionflags	@""
	.align	4


	//----- nvinfo : EIATTR_CUDA_API_VERSION
	.align		4
        /*0000*/ 	.byte	0x04, 0x37
        /*0002*/ 	.short	(.L_1673 - .L_1672)
.L_1672:
        /*0004*/ 	.word	0x00000082


	//----- nvinfo : EIATTR_KPARAM_INFO
	.align		4
.L_1673:
        /*0008*/ 	.byte	0x04, 0x17
        /*000a*/ 	.short	(.L_1675 - .L_1674)
.L_1674:
        /*000c*/ 	.word	0x00000000
        /*0010*/ 	.short	0x0000
        /*0012*/ 	.short	0x0000
        /*0014*/ 	.byte	0x00, 0xf0, 0x81, 0x02


	//----- nvinfo : EIATTR_SPARSE_MMA_MASK
	.align		4
.L_1675:
        /*0018*/ 	.byte	0x03, 0x50
        /*001a*/ 	.short	0x0000


	//----- nvinfo : EIATTR_MAXREG_COUNT
	.align		4
        /*001c*/ 	.byte	0x03, 0x1b
        /*001e*/ 	.short	0x00ff


	//----- nvinfo : EIATTR_NUM_BARRIERS
	.align		4
        /*0020*/ 	.byte	0x02, 0x4c
        /*0022*/ 	.byte	0x01
	.zero		1


	//----- nvinfo : EIATTR_MERCURY_ISA_VERSION
	.align		4
        /*0024*/ 	.byte	0x03, 0x5f
        /*0026*/ 	.short	0x0101


	//----- nvinfo : EIATTR_COOP_GROUP_MASK_REGIDS
	.align		4
        /*0028*/ 	.byte	0x04, 0x29
        /*002a*/ 	.short	(.L_1677 - .L_1676)


	//   ....[0]....
.L_1676:
        /*002c*/ 	.word	0xffffffff


	//   ....[1]....
        /*0030*/ 	.word	0xffffffff


	//   ....[2]....
        /*0034*/ 	.word	0xffffffff


	//   ....[3]....
        /*0038*/ 	.word	0xffffffff


	//   ....[4]....
        /*003c*/ 	.word	0xffffffff


	//   ....[5]....
        /*0040*/ 	.word	0xffffffff


	//   ....[6]....
        /*0044*/ 	.word	0xffffffff


	//   ....[7]....
        /*0048*/ 	.word	0xffffffff


	//   ....[8]....
        /*004c*/ 	.word	0xffffffff


	//   ....[9]....
        /*0050*/ 	.word	0xffffffff


	//----- nvinfo : EIATTR_COOP_GROUP_INSTR_OFFSETS
	.align		4
.L_1677:
        /*0054*/ 	.byte	0x04, 0x28
        /*0056*/ 	.short	(.L_1679 - .L_1678)


	//   ....[0]....
.L_1678:
        /*0058*/ 	.word	0x00001010


	//   ....[1]....
        /*005c*/ 	.word	0x00001020


	//   ....[2]....
        /*0060*/ 	.word	0x00001050


	//   ....[3]....
        /*0064*/ 	.word	0x00001060


	//   ....[4]....
        /*0068*/ 	.word	0x000010a0


	//   ....[5]....
        /*006c*/ 	.word	0x000010b0


	//   ....[6]....
        /*0070*/ 	.word	0x000010f0


	//   ....[7]....
        /*0074*/ 	.word	0x00001100


	//   ....[8]....
        /*0078*/ 	.word	0x00001140


	//   ....[9]....
        /*007c*/ 	.word	0x00001150


	//----- nvinfo : EIATTR_EXIT_INSTR_OFFSETS
	.align		4
.L_1679:
        /*0080*/ 	.byte	0x04, 0x1c
        /*0082*/ 	.short	(.L_1681 - .L_1680)


	//   ....[0]....
.L_1680:
        /*0084*/ 	.word	0x00000080


	//   ....[1]....
        /*0088*/ 	.word	0x00003950


	//----- nvinfo : EIATTR_MAX_THREADS
	.align		4
.L_1681:
        /*008c*/ 	.byte	0x04, 0x05
        /*008e*/ 	.short	(.L_1683 - .L_1682)
.L_1682:
        /*0090*/ 	.word	0x000000e0
        /*0094*/ 	.word	0x00000001
        /*0098*/ 	.word	0x00000001


	//----- nvinfo : EIATTR_CRS_STACK_SIZE
	.align		4
.L_1683:
        /*009c*/ 	.byte	0x04, 0x1e
        /*009e*/ 	.short	(.L_1685 - .L_1684)
.L_1684:
        /*00a0*/ 	.word	0x00000000


	//----- nvinfo : EIATTR_CBANK_PARAM_SIZE
	.align		4
.L_1685:
        /*00a4*/ 	.byte	0x03, 0x19
        /*00a6*/ 	.short	0x00a0


	//----- nvinfo : EIATTR_PARAM_CBANK
	.align		4
        /*00a8*/ 	.byte	0x04, 0x0a
        /*00aa*/ 	.short	(.L_1687 - .L_1686)
	.align		4
.L_1686:
        /*00ac*/ 	.word	index@(.nv.constant0._Z35group_norm_nhwc_fwd_one_pass_kernelI11Fp32IOFp32WLi256ELi14ELi224EEv26Group_norm_nhwc_fwd_params)
        /*00b0*/ 	.short	0x0210
        /*00b2*/ 	.short	0x00a0


	//----- nvinfo : EIATTR_SW_WAR
	.align		4
.L_1687:
        /*00b4*/ 	.byte	0x04, 0x36
        /*00b6*/ 	.short	(.L_1689 - .L_1688)
.L_1688:
        /*00b8*/ 	.word	0x00000008
.L_1689:


//--------------------- .nv.info._Z35group_norm_nhwc_fwd_one_pass_kernelI11Fp32IOFp32WLi512ELi14ELi224EEv26Group_norm_nhwc_fwd_params --------------------------
	.section	.nv.info._Z35group_norm_nhwc_fwd_one_pass_kernelI11Fp32IOFp32WLi512ELi14ELi224EEv26Group_norm_nhwc_fwd_params,"",@"SHT_CUDA_INFO"
	.sectionflags	@""
	.align	4


	//----- nvinfo : EIATTR_CUDA_API_VERSION
	.align		4
        /*0000*/ 	.byte	0x04, 0x37
        /*0002*/ 	.short	(.L_1691 - .L_1690)
.L_1690:
        /*0004*/ 	.word	0x00000082


	//----- nvinfo : EIATTR_KPARAM_INFO
	.align		4
.L_1691:
        /*0008*/ 	.byte	0x04, 0x17
        /*000a*/ 	.short	(.L_1693 - .L_1692)
.L_1692:
        /*000c*/ 	.word	0x00000000
        /*0010*/ 	.short	0x0000
        /*0012*/ 	.short	0x0000
        /*0014*/ 	.byte	0x00, 0xf0, 0x81, 0x02


	//----- nvinfo : EIATTR_SPARSE_MMA_MASK
	.align		4
.L_1693:
        /*0018*/ 	.byte	0x03, 0x50
        /*001a*/ 	.short	0x0000


	//----- nvinfo : EIATTR_MAXREG_COUNT
	.align		4
        /*001c*/ 	.byte	0x03, 0x1b
        /*001e*/ 	.short	0x00ff


	//----- nvinfo : EIATTR_NUM_BARRIERS
	.align		4
        /*0020*/ 	.byte	0x02, 0x4c
        /*0022*/ 	.byte	0x01
	.zero		1


	//----- nvinfo : EIATTR_MERCURY_ISA_VERSION
	.align		4
        /*0024*/ 	.byte	0x03, 0x5f
        /*0026*/ 	.short	0x0101


	//----- nvinfo : EIATTR_COOP_GROUP_MASK_REGIDS
	.align		4
        /*0028*/ 	.byte	0x04, 0x29
        /*002a*/ 	.short	(.L_1695 - .L_1694)


	//   ....[0]....
.L_1694:
        /*002c*/ 	.word	0xffffffff


	//   ....[1]....
        /*0030*/ 	.word	0xffffffff


	//   ....[2]....
        /*0034*/ 	.word	0xffffffff


	//   ....[3]....
        /*0038*/ 	.word	0xffffffff


	//   ....[4]....
        /*003c*/ 	.word	0xffffffff


	//   ....[5]....
        /*0040*/ 	.word	0xffffffff


	//   ....[6]....
        /*0044*/ 	.word	0xffffffff


	//   ....[7]....
        /*0048*/ 	.word	0xffffffff


	//   ....[8]....
        /*004c*/ 	.word	0xffffffff


	//   ....[9]....
        /*0050*/ 	.word	0xffffffff


	//----- nvinfo : EIATTR_COOP_GROUP_INSTR_OFFSETS
	.align		4
.L_1695:
        /*0054*/ 	.byte	0x04, 0x28
        /*0056*/ 	.short	(.L_1697 - .L_1696)


	//   ....[0]....
.L_1696:
        /*0058*/ 	.word	0x00001a10


	//   ....[1]....
        /*005c*/ 	.word	0x00001a20


	//   ....[2]....
        /*0060*/ 	.word	0x00001a50


	//   ....[3]....
        /*0064*/ 	.word	0x00001a60


	//   ....[4]....
        /*0068*/ 	.word	0x00001aa0


	//   ....[5]....
        /*006c*/ 	.word	0x00001ab0


	//   ....[6]....
        /*0070*/ 	.word	0x00001af0


	//   ....[7]....
        /*0074*/ 	.word	0x00001b00


	//   ....[8]....
        /*0078*/ 	.word	0x00001b50


	//   ....[9]....
        /*007c*/ 	.word	0x00001b60


	//----- nvinfo : EIATTR_EXIT_INSTR_OFFSETS
	.align		4
.L_1697:
        /*0080*/ 	.byte	0x04, 0x1c
        /*0082*/ 	.short	(.L_1699 - .L_1698)


	//   ....[0]....
.L_1698:
        /*0084*/ 	.word	0x00000080


	//   ....[1]....
        /*0088*/ 	.word	0x00004d20


	//----- nvinfo : EIATTR_MAX_THREADS
	.align		4
.L_1699:
        /*008c*/ 	.byte	0x04, 0x05
        /*008e*/ 	.short	(.L_1701 - .L_1700)
.L_1700:
        /*0090*/ 	.word	0x000000e0
        /*0094*/ 	.word	0x00000001
        /*0098*/ 	.word	0x00000001


	//----- nvinfo : EIATTR_CRS_STACK_SIZE
	.align		4
.L_1701:
        /*009c*/ 	.byte	0x04, 0x1e
        /*009e*/ 	.short	(.L_1703 - .L_1702)
.L_1702:
        /*00a0*/ 	.word	0x00000000


	//----- nvinfo : EIATTR_CBANK_PARAM_SIZE
	.align		4
.L_1703:
        /*00a4*/ 	.byte	0x03, 0x19
        /*00a6*/ 	.short	0x00a0


	//----- nvinfo : EIATTR_PARAM_CBANK
	.align		4
        /*00a8*/ 	.byte	0x04, 0x0a
        /*00aa*/ 	.short	(.L_1705 - .L_1704)
	.align		4
.L_1704:
        /*00ac*/ 	.word	index@(.nv.constant0._Z35group_norm_nhwc_fwd_one_pass_kernelI11Fp32IOFp32WLi512ELi14ELi224EEv26Group_norm_nhwc_fwd_params)
        /*00b0*/ 	.short	0x0210
        /*00b2*/ 	.short	0x00a0


	//----- nvinfo : EIATTR_SW_WAR
	.align		4
.L_1705:
        /*00b4*/ 	.byte	0x04, 0x36
        /*00b6*/ 	.short	(.L_1707 - .L_1706)
.L_1706:
        /*00b8*/ 	.word	0x00000008
.L_1707:


//--------------------- .nv.info._Z35group_norm_nhwc_fwd_one_pass_kernelI11Fp32IOBf16WLi64ELi14ELi224EEv26Group_norm_nhwc_fwd_params --------------------------
	.section	.nv.info._Z35group_norm_nhwc_fwd_one_pass_kernelI11Fp32IOBf16WLi64ELi14ELi224EEv26Group_norm_nhwc_fwd_params,"",@"SHT_CUDA_INFO"
	.sectionflags	@""
	.align	4


	//----- nvinfo : EIATTR_CUDA_API_VERSION
	.align		4
        /*0000*/ 	.byte	0x04, 0x37
        /*0002*/ 	.short	(.L_1709 - .L_1708)
.L_1708:
        /*0004*/ 	.word	0x00000082


	//----- nvinfo : EIATTR_KPARAM_INFO
	.align		4
.L_1709:
        /*0008*/ 	.byte	0x04, 0x17
        /*000a*/ 	.short	(.L_1711 - .L_1710)
.L_1710:
        /*000c*/ 	.word	0x00000000
        /*0010*/ 	.short	0x0000
        /*0012*/ 	.short	0x0000
        /*0014*/ 	.byte	0x00, 0xf0, 0x81, 0x02


	//----- nvinfo : EIATTR_SPARSE_MMA_MASK
	.align		4
.L_1711:
        /*0018*/ 	.byte	0x03, 0x50
        /*001a*/ 	.short	0x0000


	//----- nvinfo : EIATTR_MAXREG_COUNT
	.align		4
        /*001c*/ 	.byte	0x03, 0x1b
        /*001e*/ 	.short	0x00ff


	//----- nvinfo : EIATTR_NUM_BARRIERS
	.align		4
        /*0020*/ 	.byte	0x02, 0x4c
        /*0022*/ 	.byte	0x01
	.zero		1


	//----- nvinfo : EIATTR_MERCURY_ISA_VERSION
	.align		4
        /*0024*/ 	.byte	0x03, 0x5f
        /*0026*/ 	.short	0x0101


	//----- nvinfo : EIATTR_COOP_GROUP_MASK_REGIDS
	.align		4
        /*0028*/ 	.byte	0x04, 0x29
        /*002a*/ 	.short	(.L_1713 - .L_1712)


	//   ....[0]....
.L_1712:
        /*002c*/ 	.word	0xffffffff


	//   ....[1]....
        /*0030*/ 	.word	0xffffffff


	//   ....[2]....
        /*0034*/ 	.word	0xffffffff


	//   ....[3]....
        /*0038*/ 	.word	0xffffffff


	//   ....[4]....
        /*003c*/ 	.word	0xffffffff


	//   ....[5]....
        /*0040*/ 	.word	0xffffffff


	//   ....[6]....
        /*0044*/ 	.word	0xffffffff


	//   ....[7]....
        /*0048*/ 	.word	0xffffffff


	//   ....[8]....
        /*004c*/ 	.word	0xffffffff


	//   ....[9]....
        /*0050*/ 	.word	0xffffffff


	//----- nvinfo : EIATTR_COOP_GROUP_INSTR_OFFSETS
	.align		4
.L_1713:
        /*0054*/ 	.byte	0x04, 0x28
        /*0056*/ 	.short	(.L_1715 - .L_1714)


	//   ....[0]....
.L_1714:
        /*0058*/ 	.word	0x00000770


	//   ....[1]....
        /*005c*/ 	.word	0x00000780


	//   ....[2]....
        /*0060*/ 	.word	0x000007b0


	//   ....[3]....
        /*0064*/ 	.word	0x000007c0


	//   ....[4]....
        /*0068*/ 	.word	0x00000800


	//   ....[5]....
        /*006c*/ 	.word	0x00000810


	//   ....[6]....
        /*0070*/ 	.word	0x00000850


	//   ....[7]....
        /*0074*/ 	.word	0x00000860


	//   ....[8]....
        /*0078*/ 	.word	0x000008a0


	//   ....[9]....
        /*007c*/ 	.word	0x000008b0


	//----- nvinfo : EIATTR_EXIT_INSTR_OFFSETS
	.align		4
.L_1715:
        /*0080*/ 	.byte	0x04, 0x1c
        /*0082*/ 	.short	(.L_1717 - .L_1716)


	//   ....[0]....
.L_1716:
        /*0084*/ 	.word	0x00000070


	//   ....[1]....
        /*0088*/ 	.word	0x000023b0


	//----- nvinfo : EIATTR_MAX_THREADS
	.align		4
.L_1717:
        /*008c*/ 	.byte	0x04, 0x05
        /*008e*/ 	.short	(.L_1719 - .L_1718)
.L_1718:
        /*0090*/ 	.word	0x000000e0
        /*0094*/ 	.word	0x00000001
        /*0098*/ 	.word	0x00000001


	//----- nvinfo : EIATTR_CRS_STACK_SIZE
	.align		4
.L_1719:
        /*009c*/ 	.byte	0x04, 0x1e
        /*009e*/ 	.short	(.L_1721 - .L_1720)
.L_1720:
        /*00a0*/ 	.word	0x00000000


	//----- nvinfo : EIATTR_CBANK_PARAM_SIZE
	.align		4
.L_1721:
        /*00a4*/ 	.byte	0x03, 0x19
        /*00a6*/ 	.short	0x00a0


	//----- nvinfo : EIATTR_PARAM_CBANK
	.align		4
        /*00a8*/ 	.byte	0x04, 0x0a
        /*00aa*/ 	.short	(.L_1723 - .L_1722)
	.align		4
.L_1722:
        /*00ac*/ 	.word	index@(.nv.constant0._Z35group_norm_nhwc_fwd_one_pass_kernelI11Fp32IOBf16WLi64ELi14ELi224EEv26Group_norm_nhwc_fwd_params)
        /*00b0*/ 	.short	0x0210
        /*00b2*/ 	.short	0x00a0


	//----- nvinfo : EIATTR_SW_WAR
	.align		4
.L_1723:
        /*00b4*/ 	.byte	0x04, 0x36
        /*00b6*/ 	.short	(.L_1725 - .L_1724)
.L_1724:
        /*00b8*/ 	.word	0x00000008
.L_1725:


//--------------------- .nv.info._Z35group_norm_nhwc_fwd_one_pass_kernelI11Fp32IOBf16WLi128ELi14ELi224EEv26Group_norm_nhwc_fwd_params --------------------------
	.section	.nv.info._Z35group_norm_nhwc_fwd_one_pass_kernelI11Fp32IOBf16WLi128ELi14ELi224EEv26Group_norm_nhwc_fwd_params,"",@"SHT_CUDA_INFO"
	.sectionflags	@""
	.align	4


	//----- nvinfo : EIATTR_CUDA_API_VERSION
	.align		4
        /*0000*/ 	.byte	0x04, 0x37
        /*0002*/ 	.short	(.L_1727 - .L_1726)
.L_1726:
        /*0004*/ 	.word	0x00000082


	//----- nvinfo : EIATTR_KPARAM_INFO
	.align		4
.L_1727:
        /*0008*/ 	.byte	0x04, 0x17
        /*000a*/ 	.short	(.L_1729 - .L_1728)
.L_1728:
        /*000c*/ 	.word	0x00000000
        /*0010*/ 	.short	0x0000
        /*0012*/ 	.short	0x0000
        /*0014*/ 	.byte	0x00, 0xf0, 0x81, 0x02


	//----- nvinfo : EIATTR_SPARSE_MMA_MASK
	.align		4
.L_1729:
        /*0018*/ 	.byte	0x03, 0x50
        /*001a*/ 	.short	0x0000


	//----- nvinfo : EIATTR_MAXREG_COUNT
	.align		4
        /*001c*/ 	.byte	0x03, 0x1b
        /*001e*/ 	.short	0x00ff


	//----- nvinfo : EIATTR_NUM_BARRIERS
	.align		4
        /*0020*/ 	.byte	0x02, 0x4c
        /*0022*/ 	.byte	0x01
	.zero		1


	//----- nvinfo : EIATTR_MERCURY_ISA_VERSION
	.align		4
        /*0024*/ 	.byte	0x03, 0x5f
        /*0026*/ 	.short	0x0101


	//----- nvinfo : EIATTR_COOP_GROUP_MASK_REGIDS
	.align		4
        /*0028*/ 	.byte	0x04, 0x29
        /*002a*/ 	.short	(.L_1731 - .L_1730)


	//   ....[0]....
.L_1730:
        /*002c*/ 	.word	0xffffffff


	//   ....[1]....
        /*0030*/ 	.word	0xffffffff


	//   ....[2]....
        /*0034*/ 	.word	0xffffffff


	//   ....[3]....
        /*0038*/ 	.word	0xffffffff


	//   ....[4]....
        /*003c*/ 	.word	0xffffffff


	//   ....[5]....
        /*0040*/ 	.word	0xffffffff


	//   ....[6]....
        /*0044*/ 	.word	0xffffffff


	//   ....[7]....
        /*0048*/ 	.word	0xffffffff


	//   ....[8]....
        /*004c*/ 	.word	0xffffffff


	//   ....[9]....
        /*0050*/ 	.word	0xffffffff


	//----- nvinfo : EIATTR_COOP_GROUP_INSTR_OFFSETS
	.align		4
.L_1731:
        /*0054*/ 	.byte	0x04, 0x28
        /*0056*/ 	.short	(.L_1733 - .L_1732)


	//   ....[0]....
.L_1732:
        /*0058*/ 	.word	0x00000990


	//   ....[1]....
        /*005c*/ 	.word	0x000009a0


	//   ....[2]....
        /*0060*/ 	.word	0x000009d0


	//   ....[3]....
        /*0064*/ 	.word	0x000009e0


	//   ....[4]....
        /*0068*/ 	.word	0x00000a20


	//   ....[5]....
        /*006c*/ 	.word	0x00000a30


	//   ....[6]....
        /*0070*/ 	.word	0x00000a70


	//   ....[7]....
        /*0074*/ 	.word	0x00000a80


	//   ....[8]....
        /*0078*/ 	.word	0x00000ad0


	//   ....[9]....
        /*007c*/ 	.word	0x00000ae0


	//----- nvinfo : EIATTR_EXIT_INSTR_OFFSETS
	.align		4
.L_1733:
        /*0080*/ 	.byte	0x04, 0x1c
        /*0082*/ 	.short	(.L_1735 - .L_1734)


	//   ....[0]....
.L_1734:
        /*0084*/ 	.word	0x00000070


	//   ....[1]....
        /*0088*/ 	.word	0x000021e0


	//----- nvinfo : EIATTR_MAX_THREADS
	.align		4
.L_1735:
        /*008c*/ 	.byte	0x04, 0x05
        /*008e*/ 	.short	(.L_1737 - .L_1736)
.L_1736:
        /*0090*/ 	.word	0x000000e0
        /*0094*/ 	.word	0x00000001
        /*0098*/ 	.word	0x00000001


	//----- nvinfo : EIATTR_CRS_STACK_SIZE
	.align		4
.L_1737:
        /*009c*/ 	.byte	0x04, 0x1e
        /*009e*/ 	.short	(.L_1739 - .L_1738)
.L_1738:
        /*00a0*/ 	.word	0x00000000


	//----- nvinfo : EIATTR_CBANK_PARAM_SIZE
	.align		4
.L_1739:
        /*00a4*/ 	.byte	0x03, 0x19
        /*00a6*/ 	.short	0x00a0


	//----- nvinfo : EIATTR_PARAM_CBANK
	.align		4
        /*00a8*/ 	.byte	0x04, 0x0a
        /*00aa*/ 	.short	(.L_1741 - .L_1740)
	.align		4
.L_1740:
        /*00ac*/ 	.word	index@(.nv.constant0._Z35group_norm_nhwc_fwd_one_pass_kernelI11Fp32IOBf16WLi128ELi14ELi224EEv26Group_norm_nhwc_fwd_params)
        /*00b0*/ 	.short	0x0210
        /*00b2*/ 	.short	0x00a0


	//----- nvinfo : EIATTR_SW_WAR
	.align		4
.L_1741:
        /*00b4*/ 	.byte	0x04, 0x36
        /*00b6*/ 	.short	(.L_1743 - .L_1742)
.L_1742:
        /*00b8*/ 	.word	0x00000008
.L_1743:


//--------------------- .nv.info._Z35group_norm_nhwc_fwd_one_pass_kernelI11Fp32IOBf16WLi256ELi14ELi224EEv26Group_norm_nhwc_fwd_params --------------------------
	.section	.nv.info._Z35group_norm_nhwc_fwd_one_pass_kernelI11Fp32IOBf16WLi256ELi14ELi224EEv26Group_norm_nhwc_fwd_params,"",@"SHT_CUDA_INFO"
	.sectionflags	@""
	.align	4


	//----- nvinfo : EIATTR_CUDA_API_VERSION
	.align		4
        /*0000*/ 	.byte	0x04, 0x37
        /*0002*/ 	.short	(.L_1745 - .L_1744)
.L_1744:
        /*0004*/ 	.word	0x00000082


	//----- nvinfo : EIATTR_KPARAM_INFO
	.align		4
.L_1745:
        /*0008*/ 	.byte	0x04, 0x17
        /*000a*/ 	.short	(.L_1747 - .L_1746)
.L_1746:
        /*000c*/ 	.word	0x00000000
        /*0010*/ 	.short	0x0000
        /*0012*/ 	.short	0x0000
        /*0014*/ 	.byte	0x00, 0xf0, 0x81, 0x02


	//----- nvinfo : EIATTR_SPARSE_MMA_MASK
	.align		4
.L_1747:
        /*0018*/ 	.byte	0x03, 0x50
        /*001a*/ 	.short	0x0000


	//----- nvinfo : EIATTR_MAXREG_COUNT
	.align		4
        /*001c*/ 	.byte	0x03, 0x1b
        /*001e*/ 	.short	0x00ff


	//----- nvinfo : EIATTR_NUM_BARRIERS
	.align		4
        /*0020*/ 	.byte	0x02, 0x4c
        /*0022*/ 	.byte	0x01
	.zero		1


	//----- nvinfo : EIATTR_MERCURY_ISA_VERSION
	.align		4
        /*0024*/ 	.byte	0x03, 0x5f
        /*0026*/ 	.short	0x0101


	//----- nvinfo : EIATTR_COOP_GROUP_MASK_REGIDS
	.align		4
        /*0028*/ 	.byte	0x04, 0x29
        /*002a*/ 	.short	(.L_1749 - .L_1748)


	//   ....[0]....
.L_1748:
        /*002c*/ 	.word	0xffffffff


	//   ....[1]....
        /*0030*/ 	.word	0xffffffff


	//   ....[2]....
        /*0034*/ 	.word	0xffffffff


	//   ....[3]....
        /*0038*/ 	.word	0xffffffff


	//   ....[4]....
        /*003c*/ 	.word	0xffffffff


	//   ....[5]....
        /*0040*/ 	.word	0xffffffff


	//   ....[6]....
        /*0044*/ 	.word	0xffffffff


	//   ....[7]....
        /*0048*/ 	.word	0xffffffff


	//   ....[8]....
        /*004c*/ 	.word	0xffffffff


	//   ....[9]....
        /*0050*/ 	.word	0xffffffff


	//----- nvinfo : EIATTR_COOP_GROUP_INSTR_OFFSETS
	.align		4
.L_1749:
        /*0054*/ 	.byte	0x04, 0x28
        /*0056*/ 	.short	(.L_1751 - .L_1750)


	//   ....[0]....
.L_1750:
        /*0058*/ 	.word	0x00001010


	//   ....[1]....
        /*005c*/ 	.word	0x00001020


	//   ....[2]....
        /*0060*/ 	.word	0x00001050


	//   ....[3]....
        /*0064*/ 	.word	0x00001060


	//   ....[4]....
        /*0068*/ 	.word	0x000010a0


	//   ....[5]....
        /*006c*/ 	.word	0x000010b0


	//   ....[6]....
        /*0070*/ 	.word	0x000010f0


	//   ....[7]....
        /*0074*/ 	.word	0x00001100


	//   ....[8]....
        /*0078*/ 	.word	0x00001140


	//   ....[9]....
        /*007c*/ 	.word	0x00001150


	//----- nvinfo : EIATTR_EXIT_INSTR_OFFSETS
	.align		4
.L_1751:
        /*0080*/ 	.byte	0x04, 0x1c
        /*0082*/ 	.short	(.L_1753 - .L_1752)


	//   ....[0]....
.L_1752:
        /*0084*/ 	.word	0x00000080


	//   ....[1]....
        /*0088*/ 	.word	0x000039b0


	//----- nvinfo : EIATTR_MAX_THREADS
	.align		4
.L_1753:
        /*008c*/ 	.byte	0x04, 0x05
        /*008e*/ 	.short	(.L_1755 - .L_1754)
.L_1754:
        /*0090*/ 	.word	0x000000e0
        /*0094*/ 	.word	0x00000001
        /*0098*/ 	.word	0x00000001


	//----- nvinfo : EIATTR_CRS_STACK_SIZE
	.align		4
.L_1755:
        /*009c*/ 	.byte	0x04, 0x1e
        /*009e*/ 	.short	(.L_1757 - .L_1756)
.L_1756:
        /*00a0*/ 	.word	0x00000000


	//----- nvinfo : EIATTR_CBANK_PARAM_SIZE
	.align		4
.L_1757:
        /*00a4*/ 	.byte	0x03, 0x19
        /*00a6*/ 	.short	0x00a0


	//----- nvinfo : EIATTR_PARAM_CBANK
	.align		4
        /*00a8*/ 	.byte	0x04, 0x0a
        /*00aa*/ 	.short	(.L_1759 - .L_1758)
	.align		4
.L_1758:
        /*00ac*/ 	.word	index@(.nv.constant0._Z35group_norm_nhwc_fwd_one_pass_kernelI11Fp32IOBf16WLi256ELi14ELi224EEv26Group_norm_nhwc_fwd_params)
        /*00b0*/ 	.short	0x0210
        /*00b2*/ 	.short	0x00a0


	//----- nvinfo : EIATTR_SW_WAR
	.align		4
.L_1759:
        /*00b4*/ 	.byte	0x04, 0x36
        /*00b6*/ 	.short	(.L_1761 - .L_1760)
.L_1760:
        /*00b8*/ 	.word	0x00000008
.L_1761:


//--------------------- .nv.info._Z35group_norm_nhwc_fwd_one_pass_kernelI11Fp32IOBf16WLi512ELi14ELi224EEv26Group_norm_nhwc_fwd_params --------------------------
	.section	.nv.info._Z35group_norm_nhwc_fwd_one_pass_kernelI11Fp32IOBf16WLi512ELi14ELi224EEv26Group_norm_nhwc_fwd_params,"",@"SHT_CUDA_INFO"
	.sectionflags	@""
	.align	4


	//----- nvinfo : EIATTR_CUDA_API_VERSION
	.align		4
        /*0000*/ 	.byte	0x04, 0x37
        /*0002*/ 	.short	(.L_1763 - .L_1762)
.L_1762:
        /*0004*/ 	.word	0x00000082


	//----- nvinfo : EIATTR_KPARAM_INFO
	.align		4
.L_1763:
        /*0008*/ 	.byte	0x04, 0x17
        /*000a*/ 	.short	(.L_1765 - .L_1764)
.L_1764:
        /*000c*/ 	.word	0x00000000
        /*0010*/ 	.short	0x0000
        /*0012*/ 	.short	0x0000
        /*0014*/ 	.byte	0x00, 0xf0, 0x81, 0x02


	//----- nvinfo : EIATTR_SPARSE_MMA_MASK
	.align		4
.L_1765:
        /*0018*/ 	.byte	0x03, 0x50
        /*001a*/ 	.short	0x0000


	//----- nvinfo : EIATTR_MAXREG_COUNT
	.align		4
        /*001c*/ 	.byte	0x03, 0x1b
        /*001e*/ 	.short	0x00ff


	//----- nvinfo : EIATTR_NUM_BARRIERS
	.align		4
        /*0020*/ 	.byte	0x02, 0x4c
        /*0022*/ 	.byte	0x01
	.zero		1


	//----- nvinfo : EIATTR_MERCURY_ISA_VERSION
	.align		4
        /*0024*/ 	.byte	0x03, 0x5f
        /*0026*/ 	.short	0x0101


	//----- nvinfo : EIATTR_COOP_GROUP_MASK_REGIDS
	.align		4
        /*0028*/ 	.byte	0x04, 0x29
        /*002a*/ 	.short	(.L_1767 - .L_1766)


	//   ....[0]....
.L_1766:
        /*002c*/ 	.word	0xffffffff


	//   ....[1]....
        /*0030*/ 	.word	0xffffffff


	//   ....[2]....
        /*0034*/ 	.word	0xffffffff


	//   ....[3]....
        /*0038*/ 	.word	0xffffffff


	//   ....[4]....
        /*003c*/ 	.word	0xffffffff


	//   ....[5]....
        /*0040*/ 	.word	0xffffffff


	//   ....[6]....
        /*0044*/ 	.word	0xffffffff


	//   ....[7]....
        /*0048*/ 	.word	0xffffffff


	//   ....[8]....
        /*004c*/ 	.word	0xffffffff


	//   ....[9]....
        /*0050*/ 	.word	0xffffffff


	//----- nvinfo : EIATTR_COOP_GROUP_INSTR_OFFSETS
	.align		4
.L_1767:
        /*0054*/ 	.byte	0x04, 0x28
        /*0056*/ 	.short	(.L_1769 - .L_1768)


	//   ....[0]....
.L_1768:
        /*0058*/ 	.word	0x000019f0


	//   ....[1]....
        /*005c*/ 	.word	0x00001a00


	//   ....[2]....
        /*0060*/ 	.word	0x00001a30


	//   ....[3]....
        /*0064*/ 	.word	0x00001a40


	//   ....[4]....
        /*0068*/ 	.word	0x00001a80


	//   ....[5]....
        /*006c*/ 	.word	0x00001a90


	//   ....[6]....
        /*0070*/ 	.word	0x00001ad0


	//   ....[7]....
        /*0074*/ 	.word	0x00001ae0


	//   ....[8]....
        /*0078*/ 	.word	0x00001b30


	//   ....[9]....
        /*007c*/ 	.word	0x00001b40


	//----- nvinfo : EIATTR_EXIT_INSTR_OFFSETS
	.align		4
.L_1769:
        /*0080*/ 	.byte	0x04, 0x1c
        /*0082*/ 	.short	(.L_1771 - .L_1770)


	//   ....[0]....
.L_1770:
        /*0084*/ 	.word	0x00000080


	//   ....[1]....
        /*0088*/ 	.word	0x00004d60


	//----- nvinfo : EIATTR_MAX_THREADS
	.align		4
.L_1771:
        /*008c*/ 	.byte	0x04, 0x05
        /*008e*/ 	.short	(.L_1773 - .L_1772)
.L_1772:
        /*0090*/ 	.word	0x000000e0
        /*0094*/ 	.word	0x00000001
        /*0098*/ 	.word	0x00000001


	//----- nvinfo : EIATTR_CRS_STACK_SIZE
	.align		4
.L_1773:
        /*009c*/ 	.byte	0x04, 0x1e
        /*009e*/ 	.short	(.L_1775 - .L_1774)
.L_1774:
        /*00a0*/ 	.word	0x00000000


	//----- nvinfo : EIATTR_CBANK_PARAM_SIZE
	.align		4
.L_1775:
        /*00a4*/ 	.byte	0x03, 0x19
        /*00a6*/ 	.short	0x00a0


	//----- nvinfo : EIATTR_PARAM_CBANK
	.align		4
        /*00a8*/ 	.byte	0x04, 0x0a
        /*00aa*/ 	.short	(.L_1777 - .L_1776)
	.align		4
.L_1776:
        /*00ac*/ 	.word	index@(.nv.constant0._Z35group_norm_nhwc_fwd_one_pass_kernelI11Fp32IOBf16WLi512ELi14ELi224EEv26Group_norm_nhwc_fwd_params)
        /*00b0*/ 	.short	0x0210
        /*00b2*/ 	.short	0x00a0


	//----- nvinfo : EIATTR_SW_WAR
	.align		4
.L_1777:
        /*00b4*/ 	.byte	0x04, 0x36
        /*00b6*/ 	.short	(.L_1779 - .L_1778)
.L_1778:
        /*00b8*/ 	.word	0x00000008
.L_1779:


//--------------------- .nv.info._Z35group_norm_nhwc_fwd_one_pass_kernelI11Fp32IOFp16WLi64ELi14ELi224EEv26Group_norm_nhwc_fwd_params --------------------------
	.section	.nv.info._Z35group_norm_nhwc_fwd_one_pass_kernelI11Fp32IOFp16WLi64ELi14ELi224EEv26Group_norm_nhwc_fwd_params,"",@"SHT_CUDA_INFO"
	.sectionflags	@""
	.align	4


	//----- nvinfo : EIATTR_CUDA_API_VERSION
	.align		4
        /*0000*/ 	.byte	0x04, 0x37
        /*0002*/ 	.short	(.L_1781 - .L_1780)
.L_1780:
        /*0004*/ 	.word	0x00000082


	//----- nvinfo : EIATTR_KPARAM_INFO
	.align		4
.L_1781:
        /*0008*/ 	.byte	0x04, 0x17
        /*000a*/ 	.short	(.L_1783 - .L_1782)
.L_1782:
        /*000c*/ 	.word	0x00000000
        /*0010*/ 	.short	0x0000
        /*0012*/ 	.short	0x0000
        /*0014*/ 	.byte	0x00, 0xf0, 0x81, 0x02


	//----- nvinfo : EIATTR_SPARSE_MMA_MASK
	.align		4
.L_1783:
        /*0018*/ 	.byte	0x03, 0x50
        /*001a*/ 	.short	0x0000


	//----- nvinfo : EIATTR_MAXREG_COUNT
	.align		4
        /*001c*/ 	.byte	0x03, 0x1b
        /*001e*/ 	.short	0x00ff


	//----- nvinfo : EIATTR_NUM_BARRIERS
	.align		4
        /*0020*/ 	.byte	0x02, 0x4c
        /*0022*/ 	.byte	0x01
	.zero		1


	//----- nvinfo : EIATTR_MERCURY_ISA_VERSION
	.align		4
        /*0024*/ 	.byte	0x03, 0x5f
        /*0026*/ 	.short	0x0101


	//----- nvinfo : EIATTR_COOP_GROUP_MASK_REGIDS
	.align		4
        /*0028*/ 	.byte	0x04, 0x29
        /*002a*/ 	.short	(.L_1785 - .L_1784)


	//   ....[0]....
.L_1784:
        /*002c*/ 	.word	0xffffffff


	//   ....[1]....
        /*0030*/ 	.word	0xffffffff


	//   ....[2]....
        /*0034*/ 	.word	0xffffffff


	//   ....[3]....
        /*0038*/ 	.word	0xffffffff


	//   ....[4]....
        /*003c*/ 	.word	0xffffffff


	//   ....[5]....
        /*0040*/ 	.word	0xffffffff


	//   ....[6]....
        /*0044*/ 	.word	0xffffffff


	//   ....[7]....
        /*0048*/ 	.word	0xffffffff


	//   ....[8]....
        /*004c*/ 	.word	0xffffffff


	//   ....[9]....
        /*0050*/ 	.word	0xffffffff


	//----- nvinfo : EIATTR_COOP_GROUP_INSTR_OFFSETS
	.align		4
.L_1785:
        /*0054*/ 	.byte	0x04, 0x28
        /*0056*/ 	.short	(.L_1787 - .L_1786)


	//   ....[0]....
.L_1786:
        /*0058*/ 	.word	0x00000770


	//   ....[1]....
        /*005c*/ 	.word	0x00000780


	//   ....[2]....
        /*0060*/ 	.word	0x000007b0


	//   ....[3]....
        /*0064*/ 	.word	0x000007c0


	//   ....[4]....
        /*0068*/ 	.word	0x00000800


	//   ....[5]....
        /*006c*/ 	.word	0x00000810


	//   ....[6]....
        /*0070*/ 	.word	0x00000850


	//   ....[7]....
        /*0074*/ 	.word	0x00000860


	//   ....[8]....
        /*0078*/ 	.word	0x000008a0


	//   ....[9]....
        /*007c*/ 	.word	0x000008b0


	//----- nvinfo : EIATTR_EXIT_INSTR_OFFSETS
	.align		4
.L_1787:
        /*0080*/ 	.byte	0x04, 0x1c
        /*0082*/ 	.short	(.L_1789 - .L_1788)


	//   ....[0]....
.L_1788:
        /*0084*/ 	.word	0x00000070


	//   ....[1]....
        /*0088*/ 	.word	0x000023b0


	//----- nvinfo : EIATTR_MAX_THREADS
	.align		4
.L_1789:
        /*008c*/ 	.byte	0x04, 0x05
        /*008e*/ 	.short	(.L_1791 - .L_1790)
.L_1790:
        /*0090*/ 	.word	0x000000e0
        /*0094*/ 	.word	0x00000001
        /*0098*/ 	.word	0x00000001


	//----- nvinfo : EIATTR_CRS_STACK_SIZE
	.align		4
.L_1791:
        /*009c*/ 	.byte	0x04, 0x1e
        /*009e*/ 	.short	(.L_1793 - .L_1792)
.L_1792:
        /*00a0*/ 	.word	0x00000000


	//----- nvinfo : EIATTR_CBANK_PARAM_SIZE
	.align		4
.L_1793:
        /*00a4*/ 	.byte	0x03, 0x19
        /*00a6*/ 	.short	0x00a0


	//----- nvinfo : EIATTR_PARAM_CBANK
	.align		4
        /*00a8*/ 	.byte	0x04, 0x0a
        /*00aa*/ 	.short	(.L_1795 - .L_1794)
	.align		4
.L_1794:
        /*00ac*/ 	.word	index@(.nv.constant0._Z35group_norm_nhwc_fwd_one_pass_kernelI11Fp32IOFp16WLi64ELi14ELi224EEv26Group_norm_nhwc_fwd_params)
        /*00b0*/ 	.short	0x0210
        /*00b2*/ 	.short	0x00a0


	//----- nvinfo : EIATTR_SW_WAR
	.align		4
.L_1795:
        /*00b4*/ 	.byte	0x04, 0x36
        /*00b6*/ 	.short	(.L_1797 - .L_1796)
.L_1796:
        /*00b8*/ 	.word	0x00000008
.L_1797:


//--------------------- .nv.info._Z35group_norm_nhwc_fwd_one_pass_kernelI11Fp32IOFp16WLi128ELi14ELi224EEv26Group_norm_nhwc_fwd_params --------------------------
	.section	.nv.info._Z35group_norm_nhwc_fwd_one_pass_kernelI11Fp32IOFp16WLi128ELi14ELi224EEv26Group_norm_nhwc_fwd_params,"",@"SHT_CUDA_INFO"
	.sectionflags	@""
	.align	4


	//----- nvinfo : EIATTR_CUDA_API_VERSION
	.align		4
        /*0000*/ 	.byte	0x04, 0x37
        /*0002*/ 	.short	(.L_1799 - .L_1798)
.L_1798:
        /*0004*/ 	.word	0x00000082


	//----- nvinfo : EIATTR_KPARAM_INFO
	.align		4
.L_1799:
        /*0008*/ 	.byte	0x04, 0x17
        /*000a*/ 	.short	(.L_1801 - .L_1800)
.L_1800:
        /*000c*/ 	.word	0x00000000
        /*0010*/ 	.short	0x0000
        /*0012*/ 	.short	0x0000
        /*0014*/ 	.byte	0x00, 0xf0, 0x81, 0x02


	//----- nvinfo : EIATTR_SPARSE_MMA_MASK
	.align		4
.L_1801:
        /*0018*/ 	.byte	0x03, 0x50
        /*001a*/ 	.short	0x0000


	//----- nvinfo : EIATTR_MAXREG_COUNT
	.align		4
        /*001c*/ 	.byte	0x03, 0x1b
        /*001e*/ 	.short	0x00ff


	//----- nvinfo : EIATTR_NUM_BARRIERS
	.align		4
        /*0020*/ 	.byte	0x02, 0x4c
        /*0022*/ 	.byte	0x01
	.zero		1


	//----- nvinfo : EIATTR_MERCURY_ISA_VERSION
	.align		4
        /*0024*/ 	.byte	0x03, 0x5f
        /*0026*/ 	.short	0x0101


	//----- nvinfo : EIATTR_COOP_GROUP_MASK_REGIDS
	.align		4
        /*0028*/ 	.byte	0x04, 0x29
        /*002a*/ 	.short	(.L_1803 - .L_1802)


	//   ....[0]....
.L_1802:
        /*002c*/ 	.word	0xffffffff


	//   ....[1]....
        /*0030*/ 	.word	0xffffffff


	//   ....[2]....
        /*0034*/ 	.word	0xffffffff


	//   ....[3]....
        /*0038*/ 	.word	0xffffffff


	//   ....[4]....
        /*003c*/ 	.word	0xffffffff


	//   ....[5]....
        /*0040*/ 	.word	0xffffffff


	//   ....[6]....
        /*0044*/ 	.word	0xffffffff


	//   ....[7]....
        /*0048*/ 	.word	0xffffffff


	//   ....[8]....
        /*004c*/ 	.word	0xffffffff


	//   ....[9]....
        /*0050*/ 	.word	0xffffffff


	//----- nvinfo : EIATTR_COOP_GROUP_INSTR_OFFSETS
	.align		4
.L_1803:
        /*0054*/ 	.byte	0x04, 0x28
        /*0056*/ 	.short	(.L_1805 - .L_1804)


	//   ....[0]....
.L_1804:
        /*0058*/ 	.word	0x00000990


	//   ....[1]....
        /*005c*/ 	.word	0x000009a0


	//   ....[2]....
        /*0060*/ 	.word	0x000009d0


	//   ....[3]....
        /*0064*/ 	.word	0x000009e0


	//   ....[4]....
        /*0068*/ 	.word	0x00000a20


	//   ....[5]....
        /*006c*/ 	.word	0x00000a30


	//   ....[6]....
        /*0070*/ 	.word	0x00000a70


	//   ....[7]....
        /*0074*/ 	.word	0x00000a80


	//   ....[8]....
        /*0078*/ 	.word	0x00000ad0


	//   ....[9]....
        /*007c*/ 	.word	0x00000ae0


	//----- nvinfo : EIATTR_EXIT_INSTR_OFFSETS
	.align		4
.L_1805:
        /*0080*/ 	.byte	0x04, 0x1c
        /*0082*/ 	.short	(.L_1807 - .L_1806)


	//   ....[0]....
.L_1806:
        /*0084*/ 	.word	0x00000070


	//   ....[1]....
        /*0088*/ 	.word	0x000021e0


	//----- nvinfo : EIATTR_MAX_THREADS
	.align		4
.L_1807:
        /*008c*/ 	.byte	0x04, 0x05
        /*008e*/ 	.short	(.L_1809 - .L_1808)
.L_1808:
        /*0090*/ 	.word	0x000000e0
        /*0094*/ 	.word	0x00000001
        /*0098*/ 	.word	0x00000001


	//----- nvinfo : EIATTR_CRS_STACK_SIZE
	.align		4
.L_1809:
        /*009c*/ 	.byte	0x04, 0x1e
        /*009e*/ 	.short	(.L_1811 - .L_1810)
.L_1810:
        /*00a0*/ 	.word	0x00000000


	//----- nvinfo : EIATTR_CBANK_PARAM_SIZE
	.align		4
.L_1811:
        /*00a4*/ 	.byte	0x03, 0x19
        /*00a6*/ 	.short	0x00a0


	//----- nvinfo : EIATTR_PARAM_CBANK
	.align		4
        /*00a8*/ 	.byte	0x04, 0x0a
        /*00aa*/ 	.short	(.L_1813 - .L_1812)
	.align		4
.L_1812:
        /*00ac*/ 	.word	index@(.nv.constant0._Z35group_norm_nhwc_fwd_one_pass_kernelI11Fp32IOFp16WLi128ELi14ELi224EEv26Group_norm_nhwc_fwd_params)
        /*00b0*/ 	.short	0x0210
        /*00b2*/ 	.short	0x00a0


	//----- nvinfo : EIATTR_SW_WAR
	.align		4
.L_1813:
        /*00b4*/ 	.byte	0x04, 0x36
        /*00b6*/ 	.short	(.L_1815 - .L_1814)
.L_1814:
        /*00b8*/ 	.word	0x00000008
.L_1815:


//--------------------- .nv.info._Z35group_norm_nhwc_fwd_one_pass_kernelI11Fp32IOFp16WLi256ELi14ELi224EEv26Group_norm_nhwc_fwd_params --------------------------
	.section	.nv.info._Z35group_norm_nhwc_fwd_one_pass_kernelI11Fp32IOFp16WLi256ELi14ELi224EEv26Group_norm_nhwc_fwd_params,"",@"SHT_CUDA_INFO"
	.sectionflags	@""
	.align	4


	//----- nvinfo : EIATTR_CUDA_API_VERSION
	.align		4
        /*0000*/ 	.byte	0x04, 0x37
        /*0002*/ 	.short	(.L_1817 - .L_1816)
.L_1816:
        /*0004*/ 	.word	0x00000082


	//----- nvinfo : EIATTR_KPARAM_INFO
	.align		4
.L_1817:
        /*0008*/ 	.byte	0x04, 0x17
        /*000a*/ 	.short	(.L_1819 - .L_1818)
.L_1818:
        /*000c*/ 	.word	0x00000000
        /*0010*/ 	.short	0x0000
        /*0012*/ 	.short	0x0000
        /*0014*/ 	.byte	0x00, 0xf0, 0x81, 0x02


	//----- nvinfo : EIATTR_SPARSE_MMA_MASK
	.align		4
.L_1819:
        /*0018*/ 	.byte	0x03, 0x50
        /*001a*/ 	.short	0x0000


	//----- nvinfo : EIATTR_MAXREG_COUNT
	.align		4
        /*001c*/ 	.byte	0x03, 0x1b
        /*001e*/ 	.short	0x00ff


	//----- nvinfo : EIATTR_NUM_BARRIERS
	.align		4
        /*0020*/ 	.byte	0x02, 0x4c
        /*0022*/ 	.byte	0x01
	.zero		1


	//----- nvinfo : EIATTR_MERCURY_ISA_VERSION
	.align		4
        /*0024*/ 	.byte	0x03, 0x5f
        /*0026*/ 	.short	0x0101


	//----- nvinfo : EIATTR_COOP_GROUP_MASK_REGIDS
	.align		4
        /*0028*/ 	.byte	0x04, 0x29
        /*002a*/ 	.short	(.L_1821 - .L_1820)


	//   ....[0]....
.L_1820:
        /*002c*/ 	.word	0xffffffff


	//   ....[1]....
        /*0030*/ 	.word	0xffffffff


	//   ....[2]....
        /*0034*/ 	.word	0xffffffff


	//   ....[3]....
        /*0038*/ 	.word	0xffffffff


	//   ....[4]....
        /*003c*/ 	.word	0xffffffff


	//   ....[5]....
        /*0040*/ 	.word	0xffffffff


	//   ....[6]....
        /*0044*/ 	.word	0xffffffff


	//   ....[7]....
        /*0048*/ 	.word	0xffffffff


	//   ....[8]....
        /*004c*/ 	.word	0xffffffff


	//   ....[9]....
        /*0050*/ 	.word	0xffffffff


	//----- nvinfo : EIATTR_COOP_GROUP_INSTR_OFFSETS
	.align		4
.L_1821:
        /*0054*/ 	.byte	0x04, 0x28
        /*0056*/ 	.short	(.L_1823 - .L_1822)


	//   ....[0]....
.L_1822:
        /*0058*/ 	.word	0x00001010


	//   ....[1]....
        /*005c*/ 	.word	0x00001020


	//   ....[2]....
        /*0060*/ 	.word	0x00001050


	//   ....[3]....
        /*0064*/ 	.word	0x00001060


	//   ....[4]....
        /*0068*/ 	.word	0x000010a0


	//   ....[5]....
        /*006c*/ 	.word	0x000010b0


	//   ....[6]....
        /*0070*/ 	.word	0x000010f0


	//   ....[7]....
        /*0074*/ 	.word	0x00001100


	//   ....[8]....
        /*0078*/ 	.word	0x00001140


	//   ....[9]....
        /*007c*/ 	.word	0x00001150


	//----- nvinfo : EIATTR_EXIT_INSTR_OFFSETS
	.align		4
.L_1823:
        /*0080*/ 	.byte	0x04, 0x1c
        /*0082*/ 	.short	(.L_1825 - .L_1824)


	//   ....[0]....
.L_1824:
        /*0084*/ 	.word	0x00000080


	//   ....[1]....
        /*0088*/ 	.word	0x000039b0


	//----- nvinfo : EIATTR_MAX_THREADS
	.align		4
.L_1825:
        /*008c*/ 	.byte	0x04, 0x05
        /*008e*/ 	.short	(.L_1827 - .L_1826)
.L_1826:
        /*0090*/ 	.word	0x000000e0
        /*0094*/ 	.word	0x00000001
        /*0098*/ 	.word	0x00000001


	//----- nvinfo : EIATTR_CRS_STACK_SIZE
	.align		4
.L_1827:
        /*009c*/ 	.byte	0x04, 0x1e
        /*009e*/ 	.short	(.L_1829 - .L_1828)
.L_1828:
        /*00a0*/ 	.word	0x00000000


	//----- nvinfo : EIATTR_CBANK_PARAM_SIZE
	.align		4
.L_1829:
        /*00a4*/ 	.byte	0x03, 0x19
        /*00a6*/ 	.short	0x00a0


	//----- nvinfo : EIATTR_PARAM_CBANK
	.align		4
        /*00a8*/ 	.byte	0x04, 0x0a
        /*00aa*/ 	.short	(.L_1831 - .L_1830)
	.align		4
.L_1830:
        /*00ac*/ 	.word	index@(.nv.constant0._Z35group_norm_nhwc_fwd_one_pass_kernelI11Fp32IOFp16WLi256ELi14ELi224EEv26Group_norm_nhwc_fwd_params)
        /*00b0*/ 	.short	0x0210
        /*00b2*/ 	.short	0x00a0


	//----- nvinfo : EIATTR_SW_WAR
	.align		4
.L_1831:
        /*00b4*/ 	.byte	0x04, 0x36
        /*00b6*/ 	.short	(.L_1833 - .L_1832)
.L_1832:
        /*00b8*/ 	.word	0x00000008
.L_1833:


//--------------------- .nv.info._Z35group_norm_nhwc_fwd_one_pass_kernelI11Fp32IOFp16WLi512ELi14ELi224EEv26Group_norm_nhwc_fwd_params --------------------------
	.section	.nv.info._Z35group_norm_nhwc_fwd_one_pass_kernelI11Fp32IOFp16WLi512ELi14ELi224EEv26Group_norm_nhwc_fwd_params,"",@"SHT_CUDA_INFO"
	.sectionflags	@""
	.align	4


	//----- nvinfo : EIATTR_CUDA_API_VERSION
	.align		4
        /*0000*/ 	.byte	0x04, 0x37
        /*0002*/ 	.short	(.L_1835 - .L_1834)
.L_1834:
        /*0004*/ 	.word	0x00000082


	//----- nvinfo : EIATTR_KPARAM_INFO
	.align		4
.L_1835:
        /*0008*/ 	.byte	0x04, 0x17
        /*000a*/ 	.short	(.L_1837 - .L_1836)
.L_1836:
        /*000c*/ 	.word	0x00000000
        /*0010*/ 	.short	0x0000
        /*0012*/ 	.short	0x0000
        /*0014*/ 	.byte	0x00, 0xf0, 0x81, 0x02


	//----- nvinfo : EIATTR_SPARSE_MMA_MASK
	.align		4
.L_1837:
        /*0018*/ 	.byte	0x03, 0x50
        /*001a*/ 	.short	0x0000


	//----- nvinfo : EIATTR_MAXREG_COUNT
	.align		4
        /*001c*/ 	.byte	0x03, 0x1b
        /*001e*/ 	.short	0x00ff


	//----- nvinfo : EIATTR_NUM_BARRIERS
	.align		4
        /*0020*/ 	.byte	0x02, 0x4c
        /*0022*/ 	.byte	0x01
	.zero		1


	//----- nvinfo : EIATTR_MERCURY_ISA_VERSION
	.align		4
        /*0024*/ 	.byte	0x03, 0x5f
        /*0026*/ 	.short	0x0101


	//----- nvinfo : EIATTR_COOP_GROUP_MASK_REGIDS
	.align		4
        /*0028*/ 	.byte	0x04, 0x29
        /*002a*/ 	.short	(.L_1839 - .L_1838)


	//   ....[0]....
.L_1838:
        /*002c*/ 	.word	0xffffffff


	//   ....[1]....
        /*0030*/ 	.word	0xffffffff


	//   ....[2]....
        /*0034*/ 	.word	0xffffffff


	//   ....[3]....
        /*0038*/ 	.word	0xffffffff


	//   ....[4]....
        /*003c*/ 	.word	0xffffffff


	//   ....[5]....
        /*0040*/ 	.word	0xffffffff


	//   ....[6]....
        /*0044*/ 	.word	0xffffffff


	//   ....[7]....
        /*0048*/ 	.word	0xffffffff


	//   ....[8]....
        /*004c*/ 	.word	0xffffffff


	//   ....[9]....
        /*0050*/ 	.word	0xffffffff


	//----- nvinfo : EIATTR_COOP_GROUP_INSTR_OFFSETS
	.align		4
.L_1839:
        /*0054*/ 	.byte	0x04, 0x28
        /*0056*/ 	.short	(.L_1841 - .L_1840)


	//   ....[0]....
.L_1840:
        /*0058*/ 	.word	0x000019f0


	//   ....[1]....
        /*005c*/ 	.word	0x00001a00


	//   ....[2]....
        /*0060*/ 	.word	0x00001a30


	//   ....[3]....
        /*0064*/ 	.word	0x00001a40


	//   ....[4]....
        /*0068*/ 	.word	0x00001a80


	//   ....[5]....
        /*006c*/ 	.word	0x00001a90


	//   ....[6]....
        /*0070*/ 	.word	0x00001ad0


	//   ....[7]....
        /*0074*/ 	.word	0x00001ae0


	//   ....[8]....
        /*0078*/ 	.word	0x00001b30


	//   ....[9]....
        /*007c*/ 	.word	0x00001b40


	//----- nvinfo : EIATTR_EXIT_INSTR_OFFSETS
	.align		4
.L_1841:
        /*0080*/ 	.byte	0x04, 0x1c
        /*0082*/ 	.short	(.L_1843 - .L_1842)


	//   ....[0]....
.L_1842:
        /*0084*/ 	.word	0x00000080


	//   ....[1]....
        /*0088*/ 	.word	0x00004d60


	//----- nvinfo : EIATTR_MAX_THREADS
	.align		4
.L_1843:
        /*008c*/ 	.byte	0x04, 0x05
        /*008e*/ 	.short	(.L_1845 - .L_1844)
.L_1844:
        /*0090*/ 	.word	0x000000e0
        /*0094*/ 	.word	0x00000001
        /*0098*/ 	.word	0x00000001


	//----- nvinfo : EIATTR_CRS_STACK_SIZE
	.align		4
.L_1845:
        /*009c*/ 	.byte	0x04, 0x1e
        /*009e*/ 	.short	(.L_1847 - .L_1846)
.L_1846:
        /*00a0*/ 	.word	0x00000000


	//----- nvinfo : EIATTR_CBANK_PARAM_SIZE
	.align		4
.L_1847:
        /*00a4*/ 	.byte	0x03, 0x19
        /*00a6*/ 	.short	0x00a0


	//----- nvinfo : EIATTR_PARAM_CBANK
	.align		4
        /*00a8*/ 	.byte	0x04, 0x0a
        /*00aa*/ 	.short	(.L_1849 - .L_1848)
	.align		4
.L_1848:
        /*00ac*/ 	.word	index@(.nv.constant0._Z35group_norm_nhwc_fwd_one_pass_kernelI11Fp32IOFp16WLi512ELi14ELi224EEv26Group_norm_nhwc_fwd_params)
        /*00b0*/ 	.short	0x0210
        /*00b2*/ 	.short	0x00a0


	//----- nvinfo : EIATTR_SW_WAR
	.align		4
.L_1849:
        /*00b4*/ 	.byte	0x04, 0x36
        /*00b6*/ 	.short	(.L_1851 - .L_1850)
.L_1850:
        /*00b8*/ 	.word	0x00000008
.L_1851:


//--------------------- .nv.callgraph             --------------------------
	.section	.nv.callgraph,"",@"SHT_CUDA_CALLGRAPH"
	.align	4
	.sectionentsize	8
	.align		4
        /*0000*/ 	.word	0x00000000
	.align		4
        /*0004*/ 	.word	0xffffffff
	.align		4
        /*0008*/ 	.word	0x00000000
	.align		4
        /*000c*/ 	.word	0xfffffffe
	.align		4
        /*0010*/ 	.word	0x00000000
	.align		4
        /*0014*/ 	.word	0xfffffffd
	.align		4
        /*0018*/ 	.word	0x00000000
	.align		4
        /*001c*/ 	.word	0xfffffffc


//--------------------- .nv.constant4             --------------------------
	.section	.nv.constant4,"a",@progbits
	.align	8
	.align		8
.nv.constant4:
        /*0000*/ 	.dword	_ZN61_INTERNAL_4e50bc23_30_group_norm_nhwc_one_pass_14_cu_880cdd6b4cuda3std3__45__cpo5beginE
	.align		8
        /*0008*/ 	.dword	_ZN61_INTERNAL_4e50bc23_30_group_norm_nhwc_one_pass_14_cu_880cdd6b4cuda3std3__45__cpo3endE
	.align		8
        /*0010*/ 	.dword	_ZN61_INTERNAL_4e50bc23_30_group_norm_nhwc_one_pass_14_cu_880cdd6b4cuda3std3__45__cpo6cbeginE
	.align		8
        /*0018*/ 	.dword	_ZN61_INTERNAL_4e50bc23_30_group_norm_nhwc_one_pass_14_cu_880cdd6b4cuda3std3__45__cpo4cendE
	.align		8
        /*0020*/ 	.dword	_ZN61_INTERNAL_4e50bc23_30_group_norm_nhwc_one_pass_14_cu_880cdd6b4cuda3std3__45__cpo6rbeginE
	.align		8
        /*0028*/ 	.dword	_ZN61_INTERNAL_4e50bc23_30_group_norm_nhwc_one_pass_14_cu_880cdd6b4cuda3std3__45__cpo4rendE
	.align		8
        /*0030*/ 	.dword	_ZN61_INTERNAL_4e50bc23_30_group_norm_nhwc_one_pass_14_cu_880cdd6b4cuda3std3__45__cpo7crbeginE
	.align		8
        /*0038*/ 	.dword	_ZN61_INTERNAL_4e50bc23_30_group_norm_nhwc_one_pass_14_cu_880cdd6b4cuda3std3__45__cpo5crendE
	.align		8
        /*0040*/ 	.dword	_ZN61_INTERNAL_4e50bc23_30_group_norm_nhwc_one_pass_14_cu_880cdd6b4cuda3std3__463_GLOBAL__N__4e50bc23_30_group_norm_nhwc_one_pass_14_cu_880cdd6b6ignoreE
	.align		8
        /*0048*/ 	.dword	_ZN61_INTERNAL_4e50bc23_30_group_norm_nhwc_one_pass_14_cu_880cdd6b4cuda3std3__419piecewise_constructE
	.align		8
        /*0050*/ 	.dword	_ZN61_INTERNAL_4e50bc23_30_group_norm_nhwc_one_pass_14_cu_880cdd6b4cuda3std3__48in_placeE
	.align		8
        /*0058*/ 	.dword	_ZN61_INTERNAL_4e50bc23_30_group_norm_nhwc_one_pass_14_cu_880cdd6b4cuda3std3__420unreachable_sentinelE
	.align		8
        /*0060*/ 	.dword	_ZN61_INTERNAL_4e50bc23_30_group_norm_nhwc_one_pass_14_cu_880cdd6b4cuda3std3__47nulloptE
	.align		8
        /*0068*/ 	.dword	_ZN61_INTERNAL_4e50bc23_30_group_norm_nhwc_one_pass_14_cu_880cdd6b4cuda3std3__48unexpectE
	.align		8
        /*0070*/ 	.dword	_ZN61_INTERNAL_4e50bc23_30_group_norm_nhwc_one_pass_14_cu_880cdd6b4cuda3std6ranges3__45__cpo4swapE
	.align		8
        /*0078*/ 	.dword	_ZN61_INTERNAL_4e50bc23_30_group_norm_nhwc_one_pass_14_cu_880cdd6b4cuda3std6ranges3__45__cpo9iter_moveE
	.align		8
        /*0080*/ 	.dword	_ZN61_INTERNAL_4e50bc23_30_group_norm_nhwc_one_pass_14_cu_880cdd6b4cuda3std6ranges3__45__cpo5beginE
	.align		8
        /*0088*/ 	.dword	_ZN61_INTERNAL_4e50bc23_30_group_norm_nhwc_one_pass_14_cu_880cdd6b4cuda3std6ranges3__45__cpo3endE
	.align		8
        /*0090*/ 	.dword	_ZN61_INTERNAL_4e50bc23_30_group_norm_nhwc_one_pass_14_cu_880cdd6b4cuda3std6ranges3__45__cpo6cbeginE
	.align		8
        /*0098*/ 	.dword	_ZN61_INTERNAL_4e50bc23_30_group_norm_nhwc_one_pass_14_cu_880cdd6b4cuda3std6ranges3__45__cpo4cendE
	.align		8
        /*00a0*/ 	.dword	_ZN61_INTERNAL_4e50bc23_30_group_norm_nhwc_one_pass_14_cu_880cdd6b4cuda3std6ranges3__45__cpo7advanceE
	.align		8
        /*00a8*/ 	.dword	_ZN61_INTERNAL_4e50bc23_30_group_norm_nhwc_one_pass_14_cu_880cdd6b4cuda3std6ranges3__45__cpo9iter_swapE
	.align		8
        /*00b0*/ 	.dword	_ZN61_INTERNAL_4e50bc23_30_group_norm_nhwc_one_pass_14_cu_880cdd6b4cuda3std6ranges3__45__cpo4nextE
	.align		8
        /*00b8*/ 	.dword	_ZN61_INTERNAL_4e50bc23_30_group_norm_nhwc_one_pass_14_cu_880cdd6b4cuda3std6ranges3__45__cpo4prevE
	.align		8
        /*00c0*/ 	.dword	_ZN61_INTERNAL_4e50bc23_30_group_norm_nhwc_one_pass_14_cu_880cdd6b4cuda3std6ranges3__45__cpo4dataE
	.align		8
        /*00c8*/ 	.dword	_ZN61_INTERNAL_4e50bc23_30_group_norm_nhwc_one_pass_14_cu_880cdd6b4cuda3std6ranges3__45__cpo5cdataE
	.align		8
        /*00d0*/ 	.dword	_ZN61_INTERNAL_4e50bc23_30_group_norm_nhwc_one_pass_14_cu_880cdd6b4cuda3std6ranges3__45__cpo4sizeE
	.align		8
        /*00d8*/ 	.dword	_ZN61_INTERNAL_4e50bc23_30_group_norm_nhwc_one_pass_14_cu_880cdd6b4cuda3std6ranges3__45__cpo5ssizeE
	.align		8
        /*00e0*/ 	.dword	_ZN61_INTERNAL_4e50bc23_30_group_norm_nhwc_one_pass_14_cu_880cdd6b4cuda3std6ranges3__45__cpo8distanceE
	.align		8
        /*00e8*/ 	.dword	_ZN61_INTERNAL_4e50bc23_30_group_norm_nhwc_one_pass_14_cu_880cdd6b6thrust23THRUST_300001_SM_900_NS6system6detail10sequential3seqE
	.align		8
        /*00f0*/ 	.dword	_ZN61_INTERNAL_4e50bc23_30_group_norm_nhwc_one_pass_14_cu_880cdd6b6thrust23THRUST_300001_SM_900_NS12placeholders2_1E
	.align		8
        /*00f8*/ 	.dword	_ZN61_INTERNAL_4e50bc23_30_group_norm_nhwc_one_pass_14_cu_880cdd6b6thrust23THRUST_300001_SM_900_NS12placeholders2_2E
	.align		8
        /*0100*/ 	.dword	_ZN61_INTERNAL_4e50bc23_30_group_norm_nhwc_one_pass_14_cu_880cdd6b6thrust23THRUST_300001_SM_900_NS12placeholders2_3E
	.align		8
        /*0108*/ 	.dword	_ZN61_INTERNAL_4e50bc23_30_group_norm_nhwc_one_pass_14_cu_880cdd6b6thrust23THRUST_300001_SM_900_NS12placeholders2_4E
	.align		8
        /*0110*/ 	.dword	_ZN61_INTERNAL_4e50bc23_30_group_norm_nhwc_one_pass_14_cu_880cdd6b6thrust23THRUST_300001_SM_900_NS12placeholders2_5E
	.align		8
        /*0118*/ 	.dword	_ZN61_INTERNAL_4e50bc23_30_group_norm_nhwc_one_pass_14_cu_880cdd6b6thrust23THRUST_300001_SM_900_NS12placeholders2_6E
	.align		8
        /*0120*/ 	.dword	_ZN61_INTERNAL_4e50bc23_30_group_norm_nhwc_one_pass_14_cu_880cdd6b6thrust23THRUST_300001_SM_900_NS12placeholders2_7E
	.align		8
        /*0128*/ 	.dword	_ZN61_INTERNAL_4e50bc23_30_group_norm_nhwc_one_pass_14_cu_880cdd6b6thrust23THRUST_300001_SM_900_NS12placeholders2_8E
	.align		8
        /*0130*/ 	.dword	_ZN61_INTERNAL_4e50bc23_30_group_norm_nhwc_one_pass_14_cu_880cdd6b6thrust23THRUST_300001_SM_900_NS12placeholders2_9E
	.align		8
        /*0138*/ 	.dword	_ZN61_INTERNAL_4e50bc23_30_group_norm_nhwc_one_pass_14_cu_880cdd6b6thrust23THRUST_300001_SM_900_NS12placeholders3_10E


//--------------------- .text._ZN3cub17CUB_300001_SM_9006detail11EmptyKernelIvEEvv --------------------------
	.section	.text._ZN3cub17CUB_300001_SM_9006detail11EmptyKernelIvEEvv,"ax",@progbits
	.align	128
        .global         _ZN3cub17CUB_300001_SM_9006detail11EmptyKernelIvEEvv
        .type           _ZN3cub17CUB_300001_SM_9006detail11EmptyKernelIvEEvv,@function
        .size           _ZN3cub17CUB_300001_SM_9006detail11EmptyKernelIvEEvv,(.L_x_3277 - _ZN3cub17CUB_300001_SM_9006detail11EmptyKernelIvEEvv)
        .other          _ZN3cub17CUB_300001_SM_9006detail11EmptyKernelIvEEvv,@"STO_CUDA_ENTRY STV_DEFAULT"
_ZN3cub17CUB_300001_SM_9006detail11EmptyKernelIvEEvv:
.text._ZN3cub17CUB_300001_SM_9006detail11EmptyKernelIvEEvv:
[----:B------:R-:W-:Y:S01]  /*0000*/  LDC R1, c[0x0][0x28] ;  /* 0x00000a00ff017b82 */ /* 0x000fe20000000800 */
[----:B------:R-:W-:Y:S05]  /*0010*/  EXIT ;  /* 0x000000000000794d */ /* 0x000fea0003800000 */
.L_x_0:
[----:B------:R-:W-:-:S00]  /*0020*/  BRA `(.L_x_0) ;  /* 0xfffffffc00fc7947 */ /* 0x000fc0000383ffff */
[----:B------:R-:W-:-:S00]  /*0030*/  NOP ;  /* 0x0000000000007918 */ /* 0x000fc00000000000 */
        /* <DEDUP_REMOVED lines=12> */
.L_x_3277:


//--------------------- .text._Z35group_norm_nhwc_bwd_one_pass_kernelI11Bf16IOFp32WLi64ELi14ELi224EEv26Group_norm_nhwc_bwd_params --------------------------
	.section	.text._Z35group_norm_nhwc_bwd_one_pass_kernelI11Bf16IOFp32WLi64ELi14ELi224EEv26Group_norm_nhwc_bwd_params,"ax",@progbits
	.align	128
        .global         _Z35group_norm_nhwc_bwd_one_pass_kernelI11Bf16IOFp32WLi64ELi14ELi224EEv26Group_norm_nhwc_bwd_params
        .type           _Z35group_norm_nhwc_bwd_one_pass_kernelI11Bf16IOFp32WLi64ELi14ELi224EEv26Group_norm_nhwc_bwd_params,@function
        .size           _Z35group_norm_nhwc_bwd_one_pass_kernelI11Bf16IOFp32WLi64ELi14ELi224EEv26Group_norm_nhwc_bwd_params,(.L_x_3278 - _Z35group_norm_nhwc_bwd_one_pass_kernelI11Bf16IOFp32WLi64ELi14ELi224EEv26Group_norm_nhwc_bwd_params)
        .other          _Z35group_norm_nhwc_bwd_one_pass_kernelI11Bf16IOFp32WLi64ELi14ELi224EEv26Group_norm_nhwc_bwd_params,@"STO_CUDA_ENTRY STV_DEFAULT"
_Z35group_norm_nhwc_bwd_one_pass_kernelI11Bf16IOFp32WLi64ELi14ELi224EEv26Group_norm_nhwc_bwd_params:
.text._Z35group_norm_nhwc_bwd_one_pass_kernelI11Bf16IOFp32WLi64ELi14ELi224EEv26Group_norm_nhwc_bwd_params:
[----:B------:R-:W-:Y:S08]  /*0000*/  LDC R1, c[0x0][0x28] ;  /* 0x00000a00ff017b82 */ /* 0x000ff00000000800 */
[----:B------:R-:W0:Y:S01]  /*0010*/  S2UR UR9, SR_CTAID.Y ;  /* 0x00000000000979c3 */ /* 0x000e220000002600 */
[----:B------:R-:W1:Y:S01]  /*0020*/  S2R R43, SR_TID.X ;  /* 0x00000000002b7919 */ /* 0x000e620000002100 */
[----:B------:R-:W-:Y:S01]  /*0030*/  ULDC UR5, c[0x0][0x2a0] ;  /* 0x0000a80000057ab9 */ /* 0x000fe20000000800 */
[----:B------:R-:W-:Y:S01]  /*0040*/  ULDC UR4, c[0x0][0x270] ;  /* 0x00009c0000047ab9 */ /* 0x000fe20000000800 */
[----:B------:R-:W-:Y:S01]  /*0050*/  ULDC.64 UR14, c[0x0][0x208] ;  /* 0x00008200000e7ab9 */ /* 0x000fe20000000a00 */
[----:B------:R-:W-:-:S04]  /*0060*/  UIMAD UR5, UR5, UR4, URZ ;  /* 0x00000004050572a4 */ /* 0x000fc8000f8e023f */
[----:B0-----:R-:W-:-:S06]  /*0070*/  UISETP.GE.AND UP0, UPT, UR9, UR5, UPT ;  /* 0x000000050900728c */ /* 0x001fcc000bf06270 */
[----:B------:R-:W-:Y:S01]  /*0080*/  PLOP3.LUT P0, PT, PT, PT, UP0, 0x80, 0x0 ;  /* 0x000000000000781c */ /* 0x000fe20003f0f008 */
[----:B-1----:R-:W-:-:S05]  /*0090*/  IMAD.WIDE.U32 R2, R43, 0x24924925, RZ ;  /* 0x249249252b027825 */ /* 0x002fca00078e00ff */
[----:B------:R-:W-:-:S04]  /*00a0*/  IADD3 R2, -R3, R43, RZ ;  /* 0x0000002b03027210 */ /* 0x000fc80007ffe1ff */
[----:B------:R-:W-:-:S03]  /*00b0*/  LEA.HI R2, R2, R3, RZ, 0x1f ;  /* 0x0000000302027211 */ /* 0x000fc600078ff8ff */
[----:B------:R-:W-:Y:S05]  /*00c0*/  @P0 BRA `(.L_x_1) ;  /* 0x0000003400bc0947 */ /* 0x000fea0003800000 */
[----:B------:R-:W0:Y:S01]  /*00d0*/  S2UR UR16, SR_CTAID.X ;  /* 0x00000000001079c3 */ /* 0x000e220000002500 */
[----:B------:R-:W-:Y:S01]  /*00e0*/  ULDC.64 UR12, c[0x0][0x288] ;  /* 0x0000a200000c7ab9 */ /* 0x000fe20000000a00 */
[----:B------:R-:W1:Y:S01]  /*00f0*/  S2R R10, SR_LANEID ;  /* 0x00000000000a7919 */ /* 0x000e620000000000 */
[----:B------:R-:W-:Y:S01]  /*0100*/  UIMAD.WIDE.U32 UR6, UR12, 0x3, URZ ;  /* 0x000000030c0678a5 */ /* 0x000fe2000f8e003f */
[----:B------:R-:W-:Y:S01]  /*0110*/  SHF.R.U32.HI R2, RZ, 0x2, R2 ;  /* 0x00000002ff027819 */ /* 0x000fe20000011602 */
[----:B------:R-:W-:Y:S01]  /*0120*/  UIMAD UR10, UR13, 0x3, URZ ;  /* 0x000000030d0a78a4 */ /* 0x000fe2000f8e023f */
[--C-:B------:R-:W-:Y:S01]  /*0130*/  SHF.R.S32.HI R0, RZ, 0x1f, R43.reuse ;  /* 0x0000001fff007819 */ /* 0x100fe2000001142b */
[----:B------:R-:W-:Y:S01]  /*0140*/  ULEA.HI UR11, UP0, UR13, UR12, URZ, 0x1 ;  /* 0x0000000c0d0b7291 */ /* 0x000fe2000f81083f */
[----:B------:R-:W0:Y:S01]  /*0150*/  LDC R41, c[0x0][0x2ac] ;  /* 0x0000ab00ff297b82 */ /* 0x000e220000000800 */
[----:B------:R-:W-:Y:S01]  /*0160*/  UIADD3 UR10, UR7, UR10, URZ ;  /* 0x0000000a070a7290 */ /* 0x000fe2000fffe03f */
[----:B------:R-:W-:Y:S01]  /*0170*/  LEA.HI R0, R0, R43, RZ, 0x5 ;  /* 0x0000002b00007211 */ /* 0x000fe200078f28ff */
[----:B------:R-:W-:Y:S01]  /*0180*/  UIADD3.X UR13, URZ, UR13, URZ, UP0, !UPT ;  /* 0x0000000d3f0d7290 */ /* 0x000fe200087fe43f */
[----:B------:R-:W-:Y:S01]  /*0190*/  IMAD R42, R2, -0x7, R43 ;  /* 0xfffffff9022a7824 */ /* 0x000fe200078e022b */
[----:B------:R-:W-:Y:S01]  /*01a0*/  ULDC.64 UR18, c[0x0][0x290] ;  /* 0x0000a40000127ab9 */ /* 0x000fe20000000a00 */
[----:B------:R-:W-:Y:S01]  /*01b0*/  ULEA.HI UR12, UP0, UR10, UR6, URZ, 0x1 ;  /* 0x000000060a0c7291 */ /* 0x000fe2000f81083f */
[----:B------:R-:W-:Y:S01]  /*01c0*/  SHF.R.S32.HI R0, RZ, 0x5, R0 ;  /* 0x00000005ff007819 */ /* 0x000fe20000011400 */
[----:B------:R-:W2:Y:S01]  /*01d0*/  S2UR UR8, SR_CgaCtaId ;  /* 0x00000000000879c3 */ /* 0x000ea20000008800 */
[----:B------:R-:W-:Y:S01]  /*01e0*/  UMOV UR4, 0x400 ;  /* 0x0000040000047882 */ /* 0x000fe20000000000 */
[----:B------:R-:W-:Y:S01]  /*01f0*/  UIADD3.X UR10, URZ, UR10, URZ, UP0, !UPT ;  /* 0x0000000a3f0a7290 */ /* 0x000fe200087fe43f */
[----:B------:R-:W-:Y:S01]  /*0200*/  SHF.L.U32 R42, R42, 0x1, RZ ;  /* 0x000000012a2a7819 */ /* 0x000fe200000006ff */
[----:B------:R-:W-:-:S02]  /*0210*/  USHF.R.S64 UR6, UR11, 0x1, UR13 ;  /* 0x000000010b067899 */ /* 0x000fc4000800100d */
[----:B------:R-:W-:Y:S02]  /*0220*/  USHF.R.S64 UR12, UR12, 0x1, UR10 ;  /* 0x000000010c0c7899 */ /* 0x000fe4000800100a */
[----:B------:R-:W-:Y:S02]  /*0230*/  USHF.R.S32.HI UR11, URZ, 0x1, UR13 ;  /* 0x000000013f0b7899 */ /* 0x000fe4000801140d */
[----:B------:R-:W-:Y:S02]  /*0240*/  USHF.R.S32.HI UR10, URZ, 0x1, UR10 ;  /* 0x000000013f0a7899 */ /* 0x000fe4000801140a */
[----:B------:R-:W-:Y:S02]  /*0250*/  USHF.L.U64.HI UR11, UR6, 0x2, UR11 ;  /* 0x00000002060b7899 */ /* 0x000fe4000801020b */
[----:B------:R-:W-:Y:S01]  /*0260*/  USHF.L.U64.HI UR10, UR12, 0x2, UR10 ;  /* 0x000000020c0a7899 */ /* 0x000fe2000801020a */
[----:B0-----:R-:W-:Y:S01]  /*0270*/  IMAD R41, R41, UR16, R2 ;  /* 0x0000001029297c24 */ /* 0x001fe2000f8e0202 */
[----:B------:R-:W-:-:S04]  /*0280*/  UMOV UR7, UR9 ;  /* 0x0000000900077c82 */ /* 0x000fc80008000000 */
[C---:B------:R-:W-:Y:S01]  /*0290*/  ISETP.GE.U32.AND P1, PT, R41.reuse, UR18, PT ;  /* 0x0000001229007c0c */ /* 0x040fe2000bf26070 */
[----:B------:R-:W-:Y:S01]  /*02a0*/  ULDC.U8 UR18, c[0x0][0x2a4] ;  /* 0x0000a90000127ab9 */ /* 0x000fe20000000000 */
[----:B------:R-:W-:Y:S01]  /*02b0*/  SHF.R.S32.HI R11, RZ, 0x1f, R41 ;  /* 0x0000001fff0b7819 */ /* 0x000fe20000011429 */
[----:B--2---:R-:W-:Y:S01]  /*02c0*/  ULEA UR4, UR8, UR4, 0x18 ;  /* 0x0000000408047291 */ /* 0x004fe2000f8ec03f */
[----:B------:R-:W-:Y:S02]  /*02d0*/  IADD3 R40, R41, 0x20, RZ ;  /* 0x0000002029287810 */ /* 0x000fe40007ffe0ff */
[----:B------:R-:W-:-:S03]  /*02e0*/  ISETP.GE.AND.EX P1, PT, R11, UR19, PT, P1 ;  /* 0x000000130b007c0c */ /* 0x000fc6000bf26310 */
[----:B------:R-:W-:Y:S01]  /*02f0*/  LEA R0, R0, UR4, 0x3 ;  /* 0x0000000400007c11 */ /* 0x000fe2000f8e18ff */
[----:B------:R-:W-:Y:S01]  /*0300*/  UMOV UR4, URZ ;  /* 0x0000003f00047c82 */ /* 0x000fe20008000000 */
[----:B-1----:R-:W-:-:S13]  /*0310*/  ISETP.LT.U32.AND P1, PT, R43, 0xe0, !P1 ;  /* 0x000000e02b00780c */ /* 0x002fda0004f21070 */
.L_x_28:
[----:B0-----:R-:W0:Y:S01]  /*0320*/  LDC R7, c[0x0][0x2a0] ;  /* 0x0000a800ff077b82 */ /* 0x001e220000000800 */
[----:B------:R-:W-:Y:S01]  /*0330*/  IABS R6, UR7 ;  /* 0x0000000700067c13 */ /* 0x000fe20008000000 */
[----:B------:R-:W-:Y:S01]  /*0340*/  ULDC.64 UR8, c[0x0][0x248] ;  /* 0x0000920000087ab9 */ /* 0x000fe20000000a00 */
[----:B------:R-:W-:Y:S01]  /*0350*/  ISETP.LE.AND P5, PT, RZ, UR7, PT ;  /* 0x00000007ff007c0c */ /* 0x000fe2000bfa3270 */
[----:B------:R-:W-:-:S04]  /*0360*/  UIMAD.WIDE UR8, UR7, 0x8, UR8 ;  /* 0x00000008070878a5 */ /* 0x000fc8000f8e0208 */
[----:B------:R-:W1:Y:S08]  /*0370*/  @P1 LDC.64 R14, c[0x0][0x288] ;  /* 0x0000a200ff0e1b82 */ /* 0x000e700000000a00 */
[----:B------:R-:W2:Y:S01]  /*0380*/  @P1 LDC.64 R18, c[0x0][0x230] ;  /* 0x00008c00ff121b82 */ /* 0x000ea20000000a00 */
[----:B0-----:R-:W-:Y:S02]  /*0390*/  IABS R8, R7 ;  /* 0x0000000700087213 */ /* 0x001fe40000000000 */
[----:B------:R-:W-:-:S02]  /*03a0*/  LOP3.LUT R9, R7, UR7, RZ, 0x3c, !PT ;  /* 0x0000000707097c12 */ /* 0x000fc4000f8e3cff */
[----:B------:R-:W0:Y:S08]  /*03b0*/  I2F.RP R4, R8 ;  /* 0x0000000800047306 */ /* 0x000e300000209400 */
[----:B0-----:R-:W0:Y:S02]  /*03c0*/  MUFU.RCP R4, R4 ;  /* 0x0000000400047308 */ /* 0x001e240000001000 */
[----:B0-----:R-:W-:-:S02]  /*03d0*/  IADD3 R2, R4, 0xffffffe, RZ ;  /* 0x0ffffffe04027810 */ /* 0x001fc40007ffe0ff */
[----:B------:R-:W-:-:S04]  /*03e0*/  MOV R4, UR8 ;  /* 0x0000000800047c02 */ /* 0x000fc80008000f00 */
[----:B------:R0:W3:Y:S02]  /*03f0*/  F2I.FTZ.U32.TRUNC.NTZ R3, R2 ;  /* 0x0000000200037305 */ /* 0x0000e4000021f000 */
[----:B0-----:R-:W-:Y:S01]  /*0400*/  HFMA2.MMA R2, -RZ, RZ, 0, 0 ;  /* 0x00000000ff027435 */ /* 0x001fe200000001ff */
[----:B---3--:R-:W-:-:S05]  /*0410*/  IADD3 R5, RZ, -R3, RZ ;  /* 0x80000003ff057210 */ /* 0x008fca0007ffe0ff */
[----:B------:R-:W-:-:S04]  /*0420*/  IMAD R5, R5, R8, RZ ;  /* 0x0000000805057224 */ /* 0x000fc800078e02ff */
[----:B------:R-:W-:Y:S01]  /*0430*/  IMAD.HI.U32 R3, R3, R5, R2 ;  /* 0x0000000503037227 */ /* 0x000fe200078e0002 */
[----:B------:R-:W-:-:S05]  /*0440*/  MOV R5, R6 ;  /* 0x0000000600057202 */ /* 0x000fca0000000f00 */
[----:B------:R-:W-:-:S05]  /*0450*/  IMAD.HI.U32 R6, R3, R5, RZ ;  /* 0x0000000503067227 */ /* 0x000fca00078e00ff */
[----:B------:R-:W-:-:S05]  /*0460*/  IADD3 R3, -R6, RZ, RZ ;  /* 0x000000ff06037210 */ /* 0x000fca0007ffe1ff */
[----:B------:R-:W-:Y:S01]  /*0470*/  IMAD R3, R8, R3, R5 ;  /* 0x0000000308037224 */ /* 0x000fe200078e0205 */
[----:B------:R-:W-:Y:S01]  /*0480*/  MOV R5, UR9 ;  /* 0x0000000900057c02 */ /* 0x000fe20008000f00 */
[----:B------:R-:W-:-:S03]  /*0490*/  ULDC.64 UR8, c[0x0][0x290] ;  /* 0x0000a40000087ab9 */ /* 0x000fc60000000a00 */
[----:B------:R-:W-:Y:S02]  /*04a0*/  ISETP.GT.U32.AND P0, PT, R8, R3, PT ;  /* 0x000000030800720c */ /* 0x000fe40003f04070 */
[----:B------:R-:W3:Y:S01]  /*04b0*/  LDG.E.64 R4, desc[UR14][R4.64] ;  /* 0x0000000e04047981 */ /* 0x000ee2000c1e1b00 */
[----:B------:R-:W-:-:S10]  /*04c0*/  ISETP.GE.AND P2, PT, R9, RZ, PT ;  /* 0x000000ff0900720c */ /* 0x000fd40003f46270 */
[----:B------:R-:W-:-:S04]  /*04d0*/  @!P0 IADD3 R3, R3, -R8, RZ ;  /* 0x8000000803038210 */ /* 0x000fc80007ffe0ff */
[CC--:B------:R-:W-:Y:S02]  /*04e0*/  ISETP.GE.U32.AND P4, PT, R3.reuse, R8.reuse, PT ;  /* 0x000000080300720c */ /* 0x0c0fe40003f86070 */
[-C--:B------:R-:W-:Y:S02]  /*04f0*/  ISETP.GT.U32.AND P3, PT, R8, R3.reuse, PT ;  /* 0x000000030800720c */ /* 0x080fe40003f64070 */
[----:B------:R-:W-:Y:S02]  /*0500*/  IADD3 R2, R3, -R8, RZ ;  /* 0x8000000803027210 */ /* 0x000fe40007ffe0ff */
[----:B------:R-:W-:Y:S02]  /*0510*/  @!P0 IADD3 R6, R6, 0x1, RZ ;  /* 0x0000000106068810 */ /* 0x000fe40007ffe0ff */
[----:B------:R-:W-:Y:S02]  /*0520*/  SEL R2, R2, R3, !P3 ;  /* 0x0000000302027207 */ /* 0x000fe40005800000 */
[----:B------:R-:W-:-:S02]  /*0530*/  ISETP.NE.AND P3, PT, R7, RZ, PT ;  /* 0x000000ff0700720c */ /* 0x000fc40003f65270 */
[----:B------:R-:W-:Y:S02]  /*0540*/  LOP3.LUT R7, RZ, R7, RZ, 0x33, !PT ;  /* 0x00000007ff077212 */ /* 0x000fe400078e33ff */
[----:B------:R-:W-:Y:S02]  /*0550*/  @!P5 IADD3 R2, -R2, RZ, RZ ;  /* 0x000000ff0202d210 */ /* 0x000fe40007ffe1ff */
[----:B------:R-:W-:Y:S02]  /*0560*/  @P4 IADD3 R6, R6, 0x1, RZ ;  /* 0x0000000106064810 */ /* 0x000fe40007ffe0ff */
[----:B------:R-:W-:Y:S02]  /*0570*/  SHF.R.S32.HI R3, RZ, 0x1f, R40 ;  /* 0x0000001fff037819 */ /* 0x000fe40000011428 */
[----:B------:R-:W-:Y:S02]  /*0580*/  ISETP.GE.U32.AND P0, PT, R40, UR8, PT ;  /* 0x0000000828007c0c */ /* 0x000fe4000bf06070 */
[----:B------:R-:W-:-:S02]  /*0590*/  SEL R2, R7, R2, !P3 ;  /* 0x0000000207027207 */ /* 0x000fc40005800000 */
[----:B------:R-:W-:Y:S02]  /*05a0*/  @!P2 IADD3 R6, -R6, RZ, RZ ;  /* 0x000000ff0606a210 */ /* 0x000fe40007ffe1ff */
[----:B------:R-:W-:Y:S01]  /*05b0*/  ISETP.GE.AND.EX P0, PT, R3, UR9, PT, P0 ;  /* 0x0000000903007c0c */ /* 0x000fe2000bf06300 */
[----:B------:R-:W-:Y:S01]  /*05c0*/  IMAD R9, R2, 0xe, RZ ;  /* 0x0000000e02097824 */ /* 0x000fe200078e02ff */
[----:B------:R-:W-:Y:S01]  /*05d0*/  SEL R7, R7, R6, !P3 ;  /* 0x0000000607077207 */ /* 0x000fe20005800000 */
[----:B------:R-:W-:Y:S01]  /*05e0*/  ULDC.64 UR8, c[0x0][0x298] ;  /* 0x0000a60000087ab9 */ /* 0x000fe20000000a00 */
[----:B------:R-:W-:Y:S02]  /*05f0*/  ISETP.GT.U32.OR P0, PT, R43, 0xdf, P0 ;  /* 0x000000df2b00780c */ /* 0x000fe40000704470 */
[----:B------:R-:W-:Y:S02]  /*0600*/  SHF.R.S32.HI R8, RZ, 0x1f, R42 ;  /* 0x0000001fff087819 */ /* 0x000fe4000001142a */
[----:B------:R-:W-:-:S02]  /*0610*/  IADD3 R46, P2, R42, R9, RZ ;  /* 0x000000092a2e7210 */ /* 0x000fc40007f5e0ff */
[----:B------:R-:W-:Y:S02]  /*0620*/  SHF.R.S32.HI R6, RZ, 0x1f, R7 ;  /* 0x0000001fff067819 */ /* 0x000fe40000011407 */
[----:B------:R-:W-:-:S03]  /*0630*/  LEA.HI.X.SX32 R47, R9, R8, 0x1, P2 ;  /* 0x00000008092f7211 */ /* 0x000fc600010f0eff */
[----:B------:R-:W-:Y:S02]  /*0640*/  IMAD R6, R6, UR8, RZ ;  /* 0x0000000806067c24 */ /* 0x000fe4000f8e02ff */
[C---:B------:R-:W-:Y:S01]  /*0650*/  IMAD.WIDE.U32 R46, R7.reuse, UR8, R46 ;  /* 0x00000008072e7c25 */ /* 0x040fe2000f8e002e */
[----:B------:R-:W0:Y:S03]  /*0660*/  @!P0 LDC.64 R16, c[0x0][0x288] ;  /* 0x0000a200ff108b82 */ /* 0x000e260000000a00 */
[----:B------:R-:W-:Y:S01]  /*0670*/  IMAD R49, R7, UR9, R6 ;  /* 0x0000000907317c24 */ /* 0x000fe2000f8e0206 */
[----:B------:R-:W-:Y:S01]  /*0680*/  @P1 MOV R48, R46 ;  /* 0x0000002e00301202 */ /* 0x000fe20000000f00 */
[----:B-1----:R-:W-:-:S03]  /*0690*/  @P1 IMAD R6, R11, R14, RZ ;  /* 0x0000000e0b061224 */ /* 0x002fc600078e02ff */
[----:B------:R-:W-:Y:S01]  /*06a0*/  IADD3 R49, R47, R49, RZ ;  /* 0x000000312f317210 */ /* 0x000fe20007ffe0ff */
[C---:B------:R-:W-:Y:S01]  /*06b0*/  @P1 IMAD R23, R41.reuse, R15, R6 ;  /* 0x0000000f29171224 */ /* 0x040fe200078e0206 */
[----:B------:R-:W-:Y:S01]  /*06c0*/  CS2R R38, SRZ ;  /* 0x0000000000267805 */ /* 0x000fe2000001ff00 */
[----:B------:R-:W1:Y:S01]  /*06d0*/  @!P0 LDC.64 R12, c[0x0][0x230] ;  /* 0x00008c00ff0c8b82 */ /* 0x000e620000000a00 */
[----:B------:R-:W-:-:S05]  /*06e0*/  @P1 IMAD.WIDE.U32 R20, R41, R14, R48 ;  /* 0x0000000e29141225 */ /* 0x000fca00078e0030 */
[----:B------:R-:W-:Y:S02]  /*06f0*/  @P1 IADD3 R21, R21, R23, RZ ;  /* 0x0000001715151210 */ /* 0x000fe40007ffe0ff */
[----:B------:R-:W4:Y:S01]  /*0700*/  @!P0 LDC.64 R14, c[0x0][0x228] ;  /* 0x00008a00ff0e8b82 */ /* 0x000f220000000a00 */
[C---:B------:R-:W-:Y:S02]  /*0710*/  @P1 SHF.L.U32 R23, R20.reuse, 0x1, RZ ;  /* 0x0000000114171819 */ /* 0x040fe400000006ff */
[----:B------:R-:W-:Y:S02]  /*0720*/  @P1 SHF.L.U64.HI R8, R20, 0x1, R21 ;  /* 0x0000000114081819 */ /* 0x000fe40000010215 */
[----:B------:R-:W-:Y:S02]  /*0730*/  @!P0 MOV R20, R46 ;  /* 0x0000002e00148202 */ /* 0x000fe40000000f00 */
[----:B------:R-:W-:Y:S01]  /*0740*/  @!P0 MOV R21, R49 ;  /* 0x0000003100158202 */ /* 0x000fe20000000f00 */
[-C--:B0-----:R-:W-:Y:S01]  /*0750*/  @!P0 IMAD R22, R3, R16.reuse, RZ ;  /* 0x0000001003168224 */ /* 0x081fe200078e02ff */
[----:B------:R-:W-:Y:S01]  /*0760*/  CS2R R36, SRZ ;  /* 0x0000000000247805 */ /* 0x000fe2000001ff00 */
[----:B------:R-:W0:Y:S01]  /*0770*/  @P1 LDC.64 R6, c[0x0][0x228] ;  /* 0x00008a00ff061b82 */ /* 0x000e220000000a00 */
[----:B------:R-:W-:Y:S01]  /*0780*/  @!P0 IMAD.WIDE.U32 R20, R40, R16, R20 ;  /* 0x0000001028148225 */ /* 0x000fe200078e0014 */
[----:B--2---:R-:W-:-:S03]  /*0790*/  @P1 IADD3 R16, P2, R23, R18, RZ ;  /* 0x0000001217101210 */ /* 0x004fc60007f5e0ff */
[----:B------:R-:W-:Y:S01]  /*07a0*/  @!P0 IMAD R25, R40, R17, R22 ;  /* 0x0000001128198224 */ /* 0x000fe200078e0216 */
[----:B------:R-:W-:-:S05]  /*07b0*/  @P1 IADD3.X R17, R8, R19, RZ, P2, !PT ;  /* 0x0000001308111210 */ /* 0x000fca00017fe4ff */
[----:B------:R-:W5:Y:S01]  /*07c0*/  @P1 LDG.E R38, desc[UR14][R16.64] ;  /* 0x0000000e10261981 */ /* 0x000f62000c1e1900 */
[----:B------:R-:W-:Y:S02]  /*07d0*/  @!P0 IADD3 R21, R21, R25, RZ ;  /* 0x0000001915158210 */ /* 0x000fe40007ffe0ff */
[C---:B------:R-:W-:Y:S02]  /*07e0*/  @!P0 SHF.L.U32 R19, R20.reuse, 0x1, RZ ;  /* 0x0000000114138819 */ /* 0x040fe400000006ff */
[----:B------:R-:W-:Y:S02]  /*07f0*/  @!P0 SHF.L.U64.HI R20, R20, 0x1, R21 ;  /* 0x0000000114148819 */ /* 0x000fe40000010215 */
[C---:B-1----:R-:W-:Y:S02]  /*0800*/  @!P0 IADD3 R12, P3, R19.reuse, R12, RZ ;  /* 0x0000000c130c8210 */ /* 0x042fe40007f7e0ff */
[----:B----4-:R-:W-:Y:S02]  /*0810*/  @!P0 IADD3 R14, P4, R19, R14, RZ ;  /* 0x0000000e130e8210 */ /* 0x010fe40007f9e0ff */
[----:B------:R-:W-:-:S02]  /*0820*/  @!P0 IADD3.X R13, R20, R13, RZ, P3, !PT ;  /* 0x0000000d140d8210 */ /* 0x000fc40001ffe4ff */
[----:B------:R-:W-:-:S03]  /*0830*/  @!P0 IADD3.X R15, R20, R15, RZ, P4, !PT ;  /* 0x0000000f140f8210 */ /* 0x000fc600027fe4ff */
[----:B------:R-:W5:Y:S04]  /*0840*/  @!P0 LDG.E R39, desc[UR14][R12.64] ;  /* 0x0000000e0c278981 */ /* 0x000f68000c1e1900 */
[----:B------:R-:W5:Y:S01]  /*0850*/  @!P0 LDG.E R36, desc[UR14][R14.64] ;  /* 0x0000000e0e248981 */ /* 0x000f62000c1e1900 */
[----:B0-----:R-:W-:-:S04]  /*0860*/  @P1 IADD3 R6, P2, R23, R6, RZ ;  /* 0x0000000617061210 */ /* 0x001fc80007f5e0ff */
[----:B------:R-:W-:Y:S01]  /*0870*/  @P1 IADD3.X R7, R8, R7, RZ, P2, !PT ;  /* 0x0000000708071210 */ /* 0x000fe200017fe4ff */
[----:B------:R-:W-:Y:S01]  /*0880*/  UMOV UR13, 0x3f800000 ;  /* 0x3f800000000d7882 */ /* 0x000fe20000000000 */
[----:B------:R-:W-:Y:S03]  /*0890*/  BSSY B0, `(.L_x_2) ;  /* 0x000001b000007945 */ /* 0x000fe60003800000 */
[----:B------:R0:W5:Y:S02]  /*08a0*/  @P1 LDG.E R37, desc[UR14][R6.64] ;  /* 0x0000000e06251981 */ /* 0x000164000c1e1900 */
[----:B0-----:R-:W-:Y:S02]  /*08b0*/  CS2R R6, SRZ ;  /* 0x0000000000067805 */ /* 0x001fe4000001ff00 */
[----:B---3--:R-:W-:-:S13]  /*08c0*/  R2UR UR19, R4 ;  /* 0x00000000041372ca */ /* 0x008fda00000e0000 */
[----:B------:R-:W-:-:S05]  /*08d0*/  MOV R4, UR19 ;  /* 0x0000001300047c02 */ /* 0x000fca0008000f00 */
[----:B------:R-:W-:-:S05]  /*08e0*/  FFMA.FTZ R5, -R4, UR19, R5 ;  /* 0x0000001304057c23 */ /* 0x000fca0008010105 */
[----:B------:R-:W-:-:S13]  /*08f0*/  FSETP.GTU.FTZ.AND P0, PT, R5, RZ, PT ;  /* 0x000000ff0500720b */ /* 0x000fda0003f1c000 */
[----:B------:R-:W-:Y:S01]  /*0900*/  VOTEU.ANY UP0, P0 ;  /* 0x00000000003f7886 */ /* 0x000fe20000000100 */
[----:B------:R-:W-:-:S04]  /*0910*/  PLOP3.LUT P0, PT, PT, PT, UP0, 0x80, 0x0 ;  /* 0x000000000000781c */ /* 0x000fc80003f0f008 */
[----:B------:R-:W-:-:S09]  /*0920*/  @UP0 ULDC UR8, c[0x0][0x250] ;  /* 0x0000940000080ab9 */ /* 0x000fd20000000800 */
[----:B------:R-:W-:-:S06]  /*0930*/  @P0 FADD.FTZ R8, R5, UR8 ;  /* 0x0000000805080e21 */ /* 0x000fcc0008010000 */
[----:B------:R-:W0:Y:S01]  /*0940*/  @P0 MUFU.RSQ R8, R8 ;  /* 0x0000000800080308 */ /* 0x000e220000001400 */
[----:B------:R-:W-:Y:S02]  /*0950*/  CS2R R4, SRZ ;  /* 0x0000000000047805 */ /* 0x000fe4000001ff00 */
[----:B0-----:R-:W-:Y:S02]  /*0960*/  @P0 R2UR UR8, R8 ;  /* 0x00000000080802ca */ /* 0x001fe400000e0000 */
[----:B------:R-:W-:-:S11]  /*0970*/  ISETP.GT.U32.AND P0, PT, R43, 0xdf, PT ;  /* 0x000000df2b00780c */ /* 0x000fd60003f04070 */
[----:B------:R-:W-:Y:S02]  /*0980*/  @UP0 UMOV UR13, UR8 ;  /* 0x00000008000d0c82 */ /* 0x000fe40008000000 */
[----:B------:R-:W-:Y:S05]  /*0990*/  @P0 BRA `(.L_x_3) ;  /* 0x0000000000280947 */ /* 0x000fea0003800000 */
[----:B------:R-:W-:Y:S01]  /*09a0*/  ISETP.NE.AND P0, PT, RZ, UR18, PT ;  /* 0x00000012ff007c0c */ /* 0x000fe2000bf05270 */
[----:B------:R-:W0:Y:S01]  /*09b0*/  LDC.64 R4, c[0x0][0x238] ;  /* 0x00008e00ff047b82 */ /* 0x000e220000000a00 */
[----:B------:R-:W-:-:S04]  /*09c0*/  IADD3 R9, R42, R9, RZ ;  /* 0x000000092a097210 */ /* 0x000fc80007ffe0ff */
[----:B------:R-:W-:-:S07]  /*09d0*/  SHF.R.S32.HI R14, RZ, 0x1f, R9 ;  /* 0x0000001fff0e7819 */ /* 0x000fce0000011409 */
[----:B------:R-:W1:Y:S01]  /*09e0*/  @P0 LDC.64 R12, c[0x0][0x240] ;  /* 0x00009000ff0c0b82 */ /* 0x000e620000000a00 */
[----:B0-----:R-:W-:-:S06]  /*09f0*/  IMAD.WIDE R4, R9, 0x4, R4 ;  /* 0x0000000409047825 */ /* 0x001fcc00078e0204 */
[----:B------:R-:W5:Y:S01]  /*0a00*/  LDG.E.64 R4, desc[UR14][R4.64] ;  /* 0x0000000e04047981 */ /* 0x000f62000c1e1b00 */
[----:B-1----:R-:W-:-:S04]  /*0a10*/  @P0 LEA R8, P2, R9, R12, 0x2 ;  /* 0x0000000c09080211 */ /* 0x002fc800078410ff */
[----:B------:R-:W-:-:S05]  /*0a20*/  @P0 LEA.HI.X R9, R9, R13, R14, 0x2, P2 ;  /* 0x0000000d09090211 */ /* 0x000fca00010f140e */
[----:B------:R0:W5:Y:S04]  /*0a30*/  @P0 LDG.E.64 R6, desc[UR14][R8.64] ;  /* 0x0000000e08060981 */ /* 0x000168000c1e1b00 */
.L_x_3:
[----:B------:R-:W-:Y:S05]  /*0a40*/  BSYNC B0 ;  /* 0x0000000000007941 */ /* 0x000fea0003800000 */
.L_x_2:
[----:B------:R-:W-:Y:S02]  /*0a50*/  ISETP.NE.AND P2, PT, RZ, UR18, PT ;  /* 0x00000012ff007c0c */ /* 0x000fe4000bf45270 */
[C---:B0----5:R-:W-:Y:S02]  /*0a60*/  PRMT R8, R38.reuse, 0x7632, R8 ;  /* 0x0000763226087816 */ /* 0x061fe40000000008 */
[----:B------:R-:W-:Y:S02]  /*0a70*/  SHF.L.U32 R9, R38, 0x10, RZ ;  /* 0x0000001026097819 */ /* 0x000fe400000006ff */
[----:B------:R-:W-:Y:S02]  /*0a80*/  SHF.L.U32 R8, R8, 0x10, RZ ;  /* 0x0000001008087819 */ /* 0x000fe400000006ff */
[----:B------:R-:W-:Y:S01]  /*0a90*/  SHF.L.U32 R16, R39, 0x10, RZ ;  /* 0x0000001027107819 */ /* 0x000fe200000006ff */
[----:B------:R-:W-:Y:S01]  /*0aa0*/  FADD.FTZ R9, R9, -UR19 ;  /* 0x8000001309097e21 */ /* 0x000fe20008010000 */
[----:B------:R-:W-:Y:S01]  /*0ab0*/  PRMT R12, R39, 0x7632, R12 ;  /* 0x00007632270c7816 */ /* 0x000fe2000000000c */
[----:B------:R-:W-:Y:S01]  /*0ac0*/  FADD.FTZ R8, R8, -UR19 ;  /* 0x8000001308087e21 */ /* 0x000fe20008010000 */
[----:B------:R-:W-:Y:S01]  /*0ad0*/  PRMT R15, R37, 0x7632, R15 ;  /* 0x00007632250f7816 */ /* 0x000fe2000000000f */
[----:B------:R-:W-:Y:S01]  /*0ae0*/  FADD.FTZ R26, R16, -UR19 ;  /* 0x80000013101a7e21 */ /* 0x000fe20008010000 */
[----:B------:R-:W-:Y:S01]  /*0af0*/  PRMT R17, R36, 0x7632, R17 ;  /* 0x0000763224117816 */ /* 0x000fe20000000011 */
[----:B------:R-:W-:Y:S01]  /*0b00*/  FMUL.FTZ R9, R9, UR13 ;  /* 0x0000000d09097c20 */ /* 0x000fe20008410000 */
[----:B------:R-:W-:Y:S01]  /*0b10*/  SHF.L.U32 R25, R12, 0x10, RZ ;  /* 0x000000100c197819 */ /* 0x000fe200000006ff */
[----:B------:R-:W-:Y:S01]  /*0b20*/  FMUL.FTZ R8, R8, UR13 ;  /* 0x0000000d08087c20 */ /* 0x000fe20008410000 */
[----:B------:R-:W-:-:S02]  /*0b30*/  SHF.L.U32 R14, R37, 0x10, RZ ;  /* 0x00000010250e7819 */ /* 0x000fc400000006ff */
[----:B------:R-:W-:Y:S02]  /*0b40*/  SHF.L.U32 R13, R36, 0x10, RZ ;  /* 0x00000010240d7819 */ /* 0x000fe400000006ff */
[----:B------:R-:W-:Y:S02]  /*0b50*/  SHF.L.U32 R15, R15, 0x10, RZ ;  /* 0x000000100f0f7819 */ /* 0x000fe400000006ff */
[----:B------:R-:W-:Y:S01]  /*0b60*/  SHF.L.U32 R12, R17, 0x10, RZ ;  /* 0x00000010110c7819 */ /* 0x000fe200000006ff */
[----:B------:R-:W-:Y:S06]  /*0b70*/  @!P2 BRA `(.L_x_4) ;  /* 0x000000000048a947 */ /* 0x000fec0003800000 */
[----:B------:R-:W-:Y:S01]  /*0b80*/  FFMA.FTZ R16, R9, R4, R6 ;  /* 0x0000000409107223 */ /* 0x000fe20000010006 */
[----:B------:R-:W-:-:S03]  /*0b90*/  FFMA.FTZ R17, R8, R5, R7 ;  /* 0x0000000508117223 */ /* 0x000fc60000010007 */
[----:B------:R-:W-:Y:S01]  /*0ba0*/  FMUL.FTZ R18, R16, -1.4426950216293334961 ;  /* 0xbfb8aa3b10127820 */ /* 0x000fe20000410000 */
[----:B------:R-:W-:-:S05]  /*0bb0*/  FMUL.FTZ R20, R17, -1.4426950216293334961 ;  /* 0xbfb8aa3b11147820 */ /* 0x000fca0000410000 */
[----:B------:R-:W0:Y:S08]  /*0bc0*/  MUFU.EX2 R18, R18 ;  /* 0x0000001200127308 */ /* 0x000e300000000800 */
[----:B------:R-:W1:Y:S01]  /*0bd0*/  MUFU.EX2 R20, R20 ;  /* 0x0000001400147308 */ /* 0x000e620000000800 */
[----:B0-----:R-:W-:-:S07]  /*0be0*/  FADD.FTZ R19, R18, 1 ;  /* 0x3f80000012137421 */ /* 0x001fce0000010000 */
[----:B------:R-:W0:Y:S01]  /*0bf0*/  MUFU.RCP R19, R19 ;  /* 0x0000001300137308 */ /* 0x000e220000001000 */
[----:B-1----:R-:W-:-:S07]  /*0c00*/  FADD.FTZ R21, R20, 1 ;  /* 0x3f80000014157421 */ /* 0x002fce0000010000 */
[----:B------:R-:W1:Y:S01]  /*0c10*/  MUFU.RCP R22, R21 ;  /* 0x0000001500167308 */ /* 0x000e620000001000 */
[----:B0-----:R-:W-:Y:S01]  /*0c20*/  FADD.FTZ R23, -R19, 1 ;  /* 0x3f80000013177421 */ /* 0x001fe20000010100 */
[----:B------:R-:W-:-:S03]  /*0c30*/  FMUL.FTZ R14, R14, R19 ;  /* 0x000000130e0e7220 */ /* 0x000fc60000410000 */
[----:B------:R-:W-:Y:S01]  /*0c40*/  FFMA.FTZ R23, R16, R23, 1 ;  /* 0x3f80000010177423 */ /* 0x000fe20000010017 */
[----:B-1----:R-:W-:Y:S01]  /*0c50*/  FADD.FTZ R24, -R22, 1 ;  /* 0x3f80000016187421 */ /* 0x002fe20000010100 */
[----:B------:R-:W-:Y:S02]  /*0c60*/  FMUL.FTZ R15, R15, R22 ;  /* 0x000000160f0f7220 */ /* 0x000fe40000410000 */
[----:B------:R-:W-:Y:S01]  /*0c70*/  FMUL.FTZ R14, R14, R23 ;  /* 0x000000170e0e7220 */ /* 0x000fe20000410000 */
[----:B------:R-:W-:-:S04]  /*0c80*/  FFMA.FTZ R24, R17, R24, 1 ;  /* 0x3f80000011187423 */ /* 0x000fc80000010018 */
[----:B------:R-:W-:-:S07]  /*0c90*/  FMUL.FTZ R15, R15, R24 ;  /* 0x000000180f0f7220 */ /* 0x000fce0000410000 */
.L_x_4:
[----:B------:R-:W-:Y:S01]  /*0ca0*/  FMUL.FTZ R16, R14, R4 ;  /* 0x000000040e107220 */ /* 0x000fe20000410000 */
[----:B------:R-:W-:Y:S01]  /*0cb0*/  FADD.FTZ R25, R25, -UR19 ;  /* 0x8000001319197e21 */ /* 0x000fe20008010000 */
[----:B------:R-:W-:Y:S01]  /*0cc0*/  FMUL.FTZ R17, R26, UR13 ;  /* 0x0000000d1a117c20 */ /* 0x000fe20008410000 */
[----:B------:R-:W-:Y:S01]  /*0cd0*/  FMUL.FTZ R18, R15, R5 ;  /* 0x000000050f127220 */ /* 0x000fe20000410000 */
[----:B------:R-:W-:Y:S01]  /*0ce0*/  FFMA.FTZ R19, R9, R16, RZ ;  /* 0x0000001009137223 */ /* 0x000fe200000100ff */
[----:B------:R-:W-:Y:S01]  /*0cf0*/  FADD.FTZ R21, RZ, R16 ;  /* 0x00000010ff157221 */ /* 0x000fe20000010000 */
[----:B------:R-:W-:Y:S01]  /*0d00*/  FMUL.FTZ R16, R25, UR13 ;  /* 0x0000000d19107c20 */ /* 0x000fe20008410000 */
        /* <DEDUP_REMOVED lines=19> */
.L_x_5:
[----:B------:R-:W-:Y:S01]  /*0e40*/  FFMA.FTZ R22, R8, R18, R19 ;  /* 0x0000001208167223 */ /* 0x000fe20000010013 */
[----:B------:R-:W-:Y:S01]  /*0e50*/  FMUL.FTZ R20, R13, R4 ;  /* 0x000000040d147220 */ /* 0x000fe20000410000 */
[----:B------:R-:W-:Y:S01]  /*0e60*/  FADD.FTZ R21, R18, R21 ;  /* 0x0000001512157221 */ /* 0x000fe20000010000 */
[----:B------:R-:W-:Y:S01]  /*0e70*/  FMUL.FTZ R18, R12, R5 ;  /* 0x000000050c127220 */ /* 0x000fe20000410000 */
[----:B------:R-:W-:Y:S01]  /*0e80*/  ISETP.GT.AND P0, PT, R10, 0x1e, PT ;  /* 0x0000001e0a00780c */ /* 0x000fe20003f04270 */
[----:B------:R-:W-:Y:S01]  /*0e90*/  FFMA.FTZ R19, R17, R20, R22 ;  /* 0x0000001411137223 */ /* 0x000fe20000010016 */
[----:B------:R-:W-:Y:S01]  /*0ea0*/  FADD.FTZ R21, R21, R20 ;  /* 0x0000001415157221 */ /* 0x000fe20000010000 */
[----:B------:R-:W0:Y:S01]  /*0eb0*/  S2UR UR17, SR_CgaCtaId ;  /* 0x00000000001179c3 */ /* 0x000e220000008800 */
[----:B------:R-:W-:Y:S01]  /*0ec0*/  UMOV UR9, 0x400 ;  /* 0x0000040000097882 */ /* 0x000fe20000000000 */
[----:B------:R-:W-:Y:S01]  /*0ed0*/  FFMA.FTZ R19, R16, R18, R19 ;  /* 0x0000001210137223 */ /* 0x000fe20000010013 */
[----:B------:R-:W-:Y:S01]  /*0ee0*/  FADD.FTZ R18, R18, R21 ;  /* 0x0000001512127221 */ /* 0x000fe20000010000 */
[----:B------:R-:W-:Y:S01]  /*0ef0*/  UIADD3 UR8, UR9, 0x50, URZ ;  /* 0x0000005009087890 */ /* 0x000fe2000fffe03f */
[----:B------:R-:W-:Y:S01]  /*0f00*/  FFMA.FTZ R24, R9, R14, RZ ;  /* 0x0000000e09187223 */ /* 0x000fe200000100ff */
[----:B------:R-:W-:Y:S01]  /*0f10*/  FFMA.FTZ R25, R8, R15, RZ ;  /* 0x0000000f08197223 */ /* 0x000fe200000100ff */
[----:B------:R-:W1:Y:S01]  /*0f20*/  SHFL.DOWN PT, R20, R19, 0x1, 0x1f ;  /* 0x08201f0013147f89 */ /* 0x000e6200000e0000 */
[----:B------:R-:W-:Y:S01]  /*0f30*/  ISETP.NE.AND P3, PT, R43, RZ, PT ;  /* 0x000000ff2b00720c */ /* 0x000fe20003f65270 */
[----:B------:R-:W-:Y:S01]  /*0f40*/  FADD.FTZ R14, RZ, R14 ;  /* 0x0000000eff0e7221 */ /* 0x000fe20000010000 */
[----:B------:R-:W-:Y:S01]  /*0f50*/  FADD.FTZ R15, RZ, R15 ;  /* 0x0000000fff0f7221 */ /* 0x000fe20000010000 */
[----:B------:R-:W2:Y:S01]  /*0f60*/  SHFL.DOWN PT, R21, R18, 0x1, 0x1f ;  /* 0x08201f0012157f89 */ /* 0x000ea200000e0000 */
[----:B------:R-:W-:Y:S01]  /*0f70*/  FFMA.FTZ R24, R17, R13, R24 ;  /* 0x0000000d11187223 */ /* 0x000fe20000010018 */
[----:B------:R-:W-:Y:S01]  /*0f80*/  FFMA.FTZ R25, R16, R12, R25 ;  /* 0x0000000c10197223 */ /* 0x000fe20000010019 */
[----:B------:R-:W-:Y:S01]  /*0f90*/  FADD.FTZ R26, R14, R13 ;  /* 0x0000000d0e1a7221 */ /* 0x000fe20000010000 */
[----:B------:R-:W-:Y:S01]  /*0fa0*/  FADD.FTZ R27, R15, R12 ;  /* 0x0000000c0f1b7221 */ /* 0x000fe20000010000 */
[----:B------:R-:W-:Y:S01]  /*0fb0*/  BSSY B0, `(.L_x_6) ;  /* 0x0000031000007945 */ /* 0x000fe20003800000 */
[----:B------:R-:W-:Y:S01]  /*0fc0*/  ISETP.GT.U32.AND P4, PT, R43, 0x6, PT ;  /* 0x000000062b00780c */ /* 0x000fe20003f84070 */
[----:B0-----:R-:W-:-:S06]  /*0fd0*/  ULEA UR8, UR17, UR8, 0x18 ;  /* 0x0000000811087291 */ /* 0x001fcc000f8ec03f */
[----:B------:R-:W-:Y:S01]  /*0fe0*/  LEA R44, R43, UR8, 0x4 ;  /* 0x000000082b2c7c11 */ /* 0x000fe2000f8e20ff */
[----:B-1----:R-:W-:Y:S01]  /*0ff0*/  @!P0 FADD.FTZ R19, R19, R20 ;  /* 0x0000001413138221 */ /* 0x002fe20000010000 */
[----:B--2---:R-:W-:-:S04]  /*1000*/  @!P0 FADD.FTZ R18, R18, R21 ;  /* 0x0000001512128221 */ /* 0x004fc80000010000 */
[----:B------:R-:W0:Y:S01]  /*1010*/  SHFL.DOWN PT, R20, R19, 0x2, 0x1f ;  /* 0x08401f0013147f89 */ /* 0x000e2200000e0000 */
[----:B------:R-:W-:-:S03]  /*1020*/  ISETP.GT.AND P0, PT, R10, 0x1d, PT ;  /* 0x0000001d0a00780c */ /* 0x000fc60003f04270 */
[----:B------:R-:W1:Y:S04]  /*1030*/  SHFL.DOWN PT, R21, R18, 0x2, 0x1f ;  /* 0x08401f0012157f89 */ /* 0x000e6800000e0000 */
[----:B------:R-:W-:Y:S06]  /*1040*/  STS.128 [R44], R24 ;  /* 0x000000182c007388 */ /* 0x000fec0000000c00 */
[----:B0-----:R-:W-:Y:S01]  /*1050*/  @!P0 FADD.FTZ R19, R19, R20 ;  /* 0x0000001413138221 */ /* 0x001fe20000010000 */
[----:B-1----:R-:W-:-:S04]  /*1060*/  @!P0 FADD.FTZ R18, R18, R21 ;  /* 0x0000001512128221 */ /* 0x002fc80000010000 */
[----:B------:R-:W0:Y:S01]  /*1070*/  SHFL.DOWN PT, R20, R19, 0x4, 0x1f ;  /* 0x08801f0013147f89 */ /* 0x000e2200000e0000 */
[----:B------:R-:W-:-:S03]  /*1080*/  ISETP.GT.AND P0, PT, R10, 0x1b, PT ;  /* 0x0000001b0a00780c */ /* 0x000fc60003f04270 */
[----:B------:R-:W1:Y:S10]  /*1090*/  SHFL.DOWN PT, R21, R18, 0x4, 0x1f ;  /* 0x08801f0012157f89 */ /* 0x000e7400000e0000 */
        /* <DEDUP_REMOVED lines=11> */
[----:B-1----:R-:W-:Y:S01]  /*1150*/  @!P0 FADD.FTZ R18, R18, R21 ;  /* 0x0000001512128221 */ /* 0x002fe20000010000 */
[----:B------:R-:W-:-:S03]  /*1160*/  ISETP.NE.AND P0, PT, R10, RZ, PT ;  /* 0x000000ff0a00720c */ /* 0x000fc60003f05270 */
[----:B------:R-:W-:Y:S02]  /*1170*/  MOV R8, R19 ;  /* 0x0000001300087202 */ /* 0x000fe40000000f00 */
[----:B------:R-:W-:-:S08]  /*1180*/  MOV R9, R18 ;  /* 0x0000001200097202 */ /* 0x000fd00000000f00 */
[----:B------:R0:W-:Y:S01]  /*1190*/  @!P0 STS.64 [R0+0x8], R8 ;  /* 0x0000080800008388 */ /* 0x0001e20000000a00 */
[----:B------:R-:W-:Y:S06]  /*11a0*/  BAR.SYNC.DEFER_BLOCKING 0x0 ;  /* 0x0000000000007b1d */ /* 0x000fec0000010000 */
[----:B------:R-:W-:Y:S05]  /*11b0*/  @P3 BRA `(.L_x_7) ;  /* 0x0000000000403947 */ /* 0x000fea0003800000 */
[----:B------:R-:W-:-:S09]  /*11c0*/  ULEA UR8, UR17, UR9, 0x18 ;  /* 0x0000000911087291 */ /* 0x000fd2000f8ec03f */
[----:B------:R-:W1:Y:S04]  /*11d0*/  LDS.128 R12, [UR8+0x10] ;  /* 0x00001008ff0c7984 */ /* 0x000e680008000c00 */
[----:B------:R-:W2:Y:S04]  /*11e0*/  LDS.128 R16, [UR8+0x20] ;  /* 0x00002008ff107984 */ /* 0x000ea80008000c00 */
[----:B------:R-:W3:Y:S01]  /*11f0*/  LDS.128 R20, [UR8+0x30] ;  /* 0x00003008ff147984 */ /* 0x000ee20008000c00 */
[----:B-1----:R-:W-:Y:S01]  /*1200*/  FADD.FTZ R29, R8, R12 ;  /* 0x0000000c081d7221 */ /* 0x002fe20000010000 */
[----:B0-----:R-:W-:-:S03]  /*1210*/  FADD.FTZ R8, R9, R13 ;  /* 0x0000000d09087221 */ /* 0x001fc60000010000 */
[----:B------:R-:W-:Y:S01]  /*1220*/  FADD.FTZ R29, R29, R14 ;  /* 0x0000000e1d1d7221 */ /* 0x000fe20000010000 */
[----:B------:R-:W-:-:S03]  /*1230*/  FADD.FTZ R8, R8, R15 ;  /* 0x0000000f08087221 */ /* 0x000fc60000010000 */
[----:B--2---:R-:W-:Y:S01]  /*1240*/  FADD.FTZ R29, R29, R16 ;  /* 0x000000101d1d7221 */ /* 0x004fe20000010000 */
[----:B------:R-:W-:-:S03]  /*1250*/  FADD.FTZ R8, R8, R17 ;  /* 0x0000001108087221 */ /* 0x000fc60000010000 */
[----:B------:R-:W-:Y:S01]  /*1260*/  FADD.FTZ R29, R29, R18 ;  /* 0x000000121d1d7221 */ /* 0x000fe20000010000 */
[----:B------:R-:W-:-:S03]  /*1270*/  FADD.FTZ R8, R8, R19 ;  /* 0x0000001308087221 */ /* 0x000fc60000010000 */
[----:B---3--:R-:W-:Y:S01]  /*1280*/  FADD.FTZ R29, R29, R20 ;  /* 0x000000141d1d7221 */ /* 0x008fe20000010000 */
[----:B------:R-:W-:-:S03]  /*1290*/  FADD.FTZ R12, R8, R21 ;  /* 0x00000015080c7221 */ /* 0x000fc60000010000 */
[----:B------:R-:W-:Y:S01]  /*12a0*/  FADD.FTZ R8, R29, R22 ;  /* 0x000000161d087221 */ /* 0x000fe20000010000 */
[----:B------:R-:W-:-:S07]  /*12b0*/  FADD.FTZ R9, R12, R23 ;  /* 0x000000170c097221 */ /* 0x000fce0000010000 */
.L_x_7:
[----:B------:R-:W-:Y:S05]  /*12c0*/  BSYNC B0 ;  /* 0x0000000000007941 */ /* 0x000fea0003800000 */
.L_x_6:
[----:B------:R-:W-:Y:S06]  /*12d0*/  BAR.SYNC.DEFER_BLOCKING 0x0 ;  /* 0x0000000000007b1d */ /* 0x000fec0000010000 */
[----:B------:R-:W-:Y:S04]  /*12e0*/  BSSY B0, `(.L_x_8) ;  /* 0x000009d000007945 */ /* 0x000fe80003800000 */
[----:B------:R-:W-:Y:S05]  /*12f0*/  @P4 BRA `(.L_x_9) ;  /* 0x00000008006c4947 */ /* 0x000fea0003800000 */
[----:B------:R-:W1:Y:S04]  /*1300*/  LDS.128 R32, [R44+0x70] ;  /* 0x000070002c207984 */ /* 0x000e680000000c00 */
[----:B------:R-:W2:Y:S04]  /*1310*/  LDS.128 R28, [R44+0xe0] ;  /* 0x0000e0002c1c7984 */ /* 0x000ea80000000c00 */
[----:B------:R-:W3:Y:S04]  /*1320*/  LDS.128 R12, [R44+0x150] ;  /* 0x000150002c0c7984 */ /* 0x000ee80000000c00 */
[----:B------:R-:W4:Y:S04]  /*1330*/  LDS.128 R16, [R44+0x1c0] ;  /* 0x0001c0002c107984 */ /* 0x000f280000000c00 */
[----:B------:R-:W5:Y:S01]  /*1340*/  LDS.128 R20, [R44+0x230] ;  /* 0x000230002c147984 */ /* 0x000f620000000c00 */
[----:B-1----:R-:W-:Y:S01]  /*1350*/  FADD.FTZ R45, R24, R32 ;  /* 0x00000020182d7221 */ /* 0x002fe20000010000 */
[----:B------:R-:W-:Y:S01]  /*1360*/  FADD.FTZ R24, R25, R33 ;  /* 0x0000002119187221 */ /* 0x000fe20000010000 */
[----:B------:R-:W-:Y:S01]  /*1370*/  FADD.FTZ R25, R26, R34 ;  /* 0x000000221a197221 */ /* 0x000fe20000010000 */
[----:B------:R-:W-:Y:S01]  /*1380*/  FADD.FTZ R50, R27, R35 ;  /* 0x000000231b327221 */ /* 0x000fe20000010000 */
[----:B--2---:R-:W-:Y:S01]  /*1390*/  FADD.FTZ R45, R45, R28 ;  /* 0x0000001c2d2d7221 */ /* 0x004fe20000010000 */
[----:B------:R-:W1:Y:S01]  /*13a0*/  LDS.128 R32, [R44+0x2a0] ;  /* 0x0002a0002c207984 */ /* 0x000e620000000c00 */
[----:B------:R-:W-:Y:S01]  /*13b0*/  FADD.FTZ R28, R24, R29 ;  /* 0x0000001d181c7221 */ /* 0x000fe20000010000 */
[----:B------:R-:W-:Y:S01]  /*13c0*/  FADD.FTZ R29, R25, R30 ;  /* 0x0000001e191d7221 */ /* 0x000fe20000010000 */
[----:B---3--:R-:W-:Y:S01]  /*13d0*/  FADD.FTZ R51, R45, R12 ;  /* 0x0000000c2d337221 */ /* 0x008fe20000010000 */
[----:B------:R-:W2:Y:S01]  /*13e0*/  LDS.128 R24, [R44+0x310] ;  /* 0x000310002c187984 */ /* 0x000ea20000000c00 */
[----:B------:R-:W-:Y:S01]  /*13f0*/  FADD.FTZ R50, R50, R31 ;  /* 0x0000001f32327221 */ /* 0x000fe20000010000 */
[----:B------:R-:W-:Y:S01]  /*1400*/  FADD.FTZ R12, R28, R13 ;  /* 0x0000000d1c0c7221 */ /* 0x000fe20000010000 */
[----:B------:R-:W-:Y:S01]  /*1410*/  FADD.FTZ R45, R29, R14 ;  /* 0x0000000e1d2d7221 */ /* 0x000fe20000010000 */
[----:B----4-:R-:W-:Y:S01]  /*1420*/  FADD.FTZ R51, R51, R16 ;  /* 0x0000001033337221 */ /* 0x010fe20000010000 */
[----:B------:R-:W3:Y:S01]  /*1430*/  LDS.128 R28, [R44+0x380] ;  /* 0x000380002c1c7984 */ /* 0x000ee20000000c00 */
[----:B------:R-:W-:Y:S01]  /*1440*/  FADD.FTZ R50, R50, R15 ;  /* 0x0000000f32327221 */ /* 0x000fe20000010000 */
[----:B------:R-:W-:Y:S01]  /*1450*/  FADD.FTZ R16, R12, R17 ;  /* 0x000000110c107221 */ /* 0x000fe20000010000 */
[----:B------:R-:W-:Y:S01]  /*1460*/  FADD.FTZ R45, R45, R18 ;  /* 0x000000122d2d7221 */ /* 0x000fe20000010000 */
[----:B------:R-:W4:Y:S01]  /*1470*/  LDS.128 R12, [R44+0x3f0] ;  /* 0x0003f0002c0c7984 */ /* 0x000f220000000c00 */
[----:B------:R-:W-:Y:S01]  /*1480*/  FADD.FTZ R50, R50, R19 ;  /* 0x0000001332327221 */ /* 0x000fe20000010000 */
[----:B-----5:R-:W-:Y:S01]  /*1490*/  FADD.FTZ R51, R51, R20 ;  /* 0x0000001433337221 */ /* 0x020fe20000010000 */
[----:B------:R-:W-:Y:S01]  /*14a0*/  FADD.FTZ R20, R16, R21 ;  /* 0x0000001510147221 */ /* 0x000fe20000010000 */
[----:B------:R-:W-:Y:S01]  /*14b0*/  FADD.FTZ R45, R45, R22 ;  /* 0x000000162d2d7221 */ /* 0x000fe20000010000 */
[----:B------:R-:W5:Y:S01]  /*14c0*/  LDS.128 R16, [R44+0x460] ;  /* 0x000460002c107984 */ /* 0x000f620000000c00 */
[----:B------:R-:W-:Y:S01]  /*14d0*/  FADD.FTZ R50, R50, R23 ;  /* 0x0000001732327221 */ /* 0x000fe20000010000 */
[----:B-1----:R-:W-:Y:S01]  /*14e0*/  FADD.FTZ R51, R51, R32 ;  /* 0x0000002033337221 */ /* 0x002fe20000010000 */
[----:B------:R-:W-:Y:S01]  /*14f0*/  FADD.FTZ R32, R20, R33 ;  /* 0x0000002114207221 */ /* 0x000fe20000010000 */
[----:B------:R-:W-:Y:S01]  /*1500*/  FADD.FTZ R45, R45, R34 ;  /* 0x000000222d2d7221 */ /* 0x000fe20000010000 */
[----:B------:R-:W-:Y:S01]  /*1510*/  FADD.FTZ R50, R50, R35 ;  /* 0x0000002332327221 */ /* 0x000fe20000010000 */
[----:B------:R-:W1:Y:S01]  /*1520*/  LDS.128 R20, [R44+0x4d0] ;  /* 0x0004d0002c147984 */ /* 0x000e620000000c00 */
[----:B--2---:R-:W-:Y:S01]  /*1530*/  FADD.FTZ R33, R51, R24 ;  /* 0x0000001833217221 */ /* 0x004fe20000010000 */
[----:B------:R-:W-:Y:S01]  /*1540*/  FADD.FTZ R32, R32, R25 ;  /* 0x0000001920207221 */ /* 0x000fe20000010000 */
[----:B------:R-:W-:Y:S01]  /*1550*/  FADD.FTZ R45, R45, R26 ;  /* 0x0000001a2d2d7221 */ /* 0x000fe20000010000 */
[----:B------:R-:W-:Y:S01]  /*1560*/  FADD.FTZ R50, R50, R27 ;  /* 0x0000001b32327221 */ /* 0x000fe20000010000 */
[----:B---3--:R-:W-:Y:S01]  /*1570*/  FADD.FTZ R51, R33, R28 ;  /* 0x0000001c21337221 */ /* 0x008fe20000010000 */
[----:B------:R-:W2:Y:S01]  /*1580*/  LDS.128 R24, [R44+0x540] ;  /* 0x000540002c187984 */ /* 0x000ea20000000c00 */
[----:B------:R-:W-:Y:S01]  /*1590*/  FADD.FTZ R28, R32, R29 ;  /* 0x0000001d201c7221 */ /* 0x000fe20000010000 */
[----:B------:R-:W-:Y:S01]  /*15a0*/  FADD.FTZ R52, R50, R31 ;  /* 0x0000001f32347221 */ /* 0x000fe20000010000 */
[----:B------:R-:W-:Y:S01]  /*15b0*/  FADD.FTZ R45, R45, R30 ;  /* 0x0000001e2d2d7221 */ /* 0x000fe20000010000 */
[----:B------:R-:W3:Y:S01]  /*15c0*/  LDS.128 R32, [R44+0x5b0] ;  /* 0x0005b0002c207984 */ /* 0x000ee20000000c00 */
[----:B----4-:R-:W-:Y:S01]  /*15d0*/  FADD.FTZ R50, R28, R13 ;  /* 0x0000000d1c327221 */ /* 0x010fe20000010000 */
[----:B------:R-:W-:Y:S01]  /*15e0*/  FADD.FTZ R51, R51, R12 ;  /* 0x0000000c33337221 */ /* 0x000fe20000010000 */
[----:B------:R-:W-:Y:S01]  /*15f0*/  FADD.FTZ R45, R45, R14 ;  /* 0x0000000e2d2d7221 */ /* 0x000fe20000010000 */
[----:B------:R-:W4:Y:S01]  /*1600*/  LDS.128 R28, [R44+0x620] ;  /* 0x000620002c1c7984 */ /* 0x000f220000000c00 */
[----:B------:R-:W-:Y:S01]  /*1610*/  FADD.FTZ R52, R52, R15 ;  /* 0x0000000f34347221 */ /* 0x000fe20000010000 */
[----:B-----5:R-:W-:Y:S01]  /*1620*/  FADD.FTZ R50, R50, R17 ;  /* 0x0000001132327221 */ /* 0x020fe20000010000 */
[----:B------:R-:W-:Y:S01]  /*1630*/  FADD.FTZ R45, R45, R18 ;  /* 0x000000122d2d7221 */ /* 0x000fe20000010000 */
[----:B------:R-:W-:Y:S01]  /*1640*/  FADD.FTZ R51, R51, R16 ;  /* 0x0000001033337221 */ /* 0x000fe20000010000 */
[----:B------:R-:W-:Y:S01]  /*1650*/  FADD.FTZ R52, R52, R19 ;  /* 0x0000001334347221 */ /* 0x000fe20000010000 */
[----:B------:R-:W5:Y:S04]  /*1660*/  LDS.128 R12, [R44+0x690] ;  /* 0x000690002c0c7984 */ /* 0x000f680000000c00 */
[----:B------:R-:W0:Y:S01]  /*1670*/  LDS.128 R16, [R44+0x700] ;  /* 0x000700002c107984 */ /* 0x000e220000000c00 */
[----:B-1----:R-:W-:Y:S01]  /*1680*/  FADD.FTZ R50, R50, R21 ;  /* 0x0000001532327221 */ /* 0x002fe20000010000 */
[----:B------:R-:W-:Y:S01]  /*1690*/  FADD.FTZ R21, R45, R22 ;  /* 0x000000162d157221 */ /* 0x000fe20000010000 */
[----:B------:R-:W-:Y:S01]  /*16a0*/  FADD.FTZ R51, R51, R20 ;  /* 0x0000001433337221 */ /* 0x000fe20000010000 */
[----:B------:R-:W-:Y:S01]  /*16b0*/  FADD.FTZ R52, R52, R23 ;  /* 0x0000001734347221 */ /* 0x000fe20000010000 */
[----:B--2---:R-:W-:-:S02]  /*16c0*/  FADD.FTZ R50, R50, R25 ;  /* 0x0000001932327221 */ /* 0x004fc40000010000 */
[----:B------:R-:W-:Y:S01]  /*16d0*/  FADD.FTZ R45, R51, R24 ;  /* 0x00000018332d7221 */ /* 0x000fe20000010000 */
[----:B------:R-:W-:Y:S01]  /*16e0*/  FADD.FTZ R25, R21, R26 ;  /* 0x0000001a15197221 */ /* 0x000fe20000010000 */
[----:B------:R-:W-:Y:S01]  /*16f0*/  FADD.FTZ R52, R52, R27 ;  /* 0x0000001b34347221 */ /* 0x000fe20000010000 */
[----:B------:R-:W1:Y:S01]  /*1700*/  LDS.128 R20, [R44+0x770] ;  /* 0x000770002c147984 */ /* 0x000e620000000c00 */
[----:B---3--:R-:W-:Y:S01]  /*1710*/  FADD.FTZ R45, R45, R32 ;  /* 0x000000202d2d7221 */ /* 0x008fe20000010000 */
[----:B------:R-:W-:Y:S01]  /*1720*/  FADD.FTZ R50, R50, R33 ;  /* 0x0000002132327221 */ /* 0x000fe20000010000 */
[----:B------:R-:W-:Y:S01]  /*1730*/  FADD.FTZ R25, R25, R34 ;  /* 0x0000002219197221 */ /* 0x000fe20000010000 */
[----:B------:R-:W-:Y:S01]  /*1740*/  FADD.FTZ R52, R52, R35 ;  /* 0x0000002334347221 */ /* 0x000fe20000010000 */
[----:B----4-:R-:W-:Y:S01]  /*1750*/  FADD.FTZ R51, R45, R28 ;  /* 0x0000001c2d337221 */ /* 0x010fe20000010000 */
[----:B------:R-:W2:Y:S01]  /*1760*/  LDS.128 R32, [R44+0x7e0] ;  /* 0x0007e0002c207984 */ /* 0x000ea20000000c00 */
[----:B------:R-:W-:Y:S01]  /*1770*/  FADD.FTZ R45, R25, R30 ;  /* 0x0000001e192d7221 */ /* 0x000fe20000010000 */
[----:B------:R-:W-:Y:S01]  /*1780*/  FADD.FTZ R50, R50, R29 ;  /* 0x0000001d32327221 */ /* 0x000fe20000010000 */
[----:B------:R-:W-:Y:S01]  /*1790*/  FADD.FTZ R52, R52, R31 ;  /* 0x0000001f34347221 */ /* 0x000fe20000010000 */
[----:B------:R-:W3:Y:S01]  /*17a0*/  LDS.128 R24, [R44+0x850] ;  /* 0x000850002c187984 */ /* 0x000ee20000000c00 */
[----:B-----5:R-:W-:Y:S01]  /*17b0*/  FADD.FTZ R51, R51, R12 ;  /* 0x0000000c33337221 */ /* 0x020fe20000010000 */
[----:B------:R-:W-:Y:S01]  /*17c0*/  FADD.FTZ R50, R50, R13 ;  /* 0x0000000d32327221 */ /* 0x000fe20000010000 */
[----:B------:R-:W-:Y:S01]  /*17d0*/  FADD.FTZ R45, R45, R14 ;  /* 0x0000000e2d2d7221 */ /* 0x000fe20000010000 */
[----:B------:R-:W4:Y:S01]  /*17e0*/  LDS.128 R28, [R44+0x8c0] ;  /* 0x0008c0002c1c7984 */ /* 0x000f220000000c00 */
[----:B0-----:R-:W-:Y:S01]  /*17f0*/  FADD.FTZ R51, R51, R16 ;  /* 0x0000001033337221 */ /* 0x001fe20000010000 */
[----:B------:R-:W-:Y:S01]  /*1800*/  FADD.FTZ R50, R50, R17 ;  /* 0x0000001132327221 */ /* 0x000fe20000010000 */
[----:B------:R-:W-:Y:S01]  /*1810*/  FADD.FTZ R17, R45, R18 ;  /* 0x000000122d117221 */ /* 0x000fe20000010000 */
[----:B------:R-:W-:-:S02]  /*1820*/  FADD.FTZ R52, R52, R15 ;  /* 0x0000000f34347221 */ /* 0x000fc40000010000 */
[----:B------:R-:W0:Y:S02]  /*1830*/  LDS.128 R12, [R44+0x930] ;  /* 0x000930002c0c7984 */ /* 0x000e240000000c00 */
        /* <DEDUP_REMOVED lines=10> */
[----:B------:R-:W2:Y:S01]  /*18e0*/  LDS.128 R20, [R44+0xa10] ;  /* 0x000a10002c147984 */ /* 0x000ea20000000c00 */
[----:B---3--:R-:W-:Y:S01]  /*18f0*/  FADD.FTZ R51, R45, R24 ;  /* 0x000000182d337221 */ /* 0x008fe20000010000 */
[----:B------:R-:W-:Y:S01]  /*1900*/  FADD.FTZ R45, R33, R26 ;  /* 0x0000001a212d7221 */ /* 0x000fe20000010000 */
[----:B------:R-:W-:Y:S01]  /*1910*/  FADD.FTZ R50, R50, R25 ;  /* 0x0000001932327221 */ /* 0x000fe20000010000 */
[----:B------:R-:W3:Y:S01]  /*1920*/  LDS.128 R32, [R44+0xa80] ;  /* 0x000a80002c207984 */ /* 0x000ee20000000c00 */
[----:B------:R-:W-:Y:S01]  /*1930*/  FADD.FTZ R52, R52, R27 ;  /* 0x0000001b34347221 */ /* 0x000fe20000010000 */
[----:B----4-:R-:W-:Y:S01]  /*1940*/  FADD.FTZ R51, R51, R28 ;  /* 0x0000001c33337221 */ /* 0x010fe20000010000 */
[----:B------:R-:W-:Y:S01]  /*1950*/  FADD.FTZ R50, R50, R29 ;  /* 0x0000001d32327221 */ /* 0x000fe20000010000 */
[----:B------:R-:W4:Y:S01]  /*1960*/  LDS.128 R24, [R44+0xaf0] ;  /* 0x000af0002c187984 */ /* 0x000f220000000c00 */
[----:B------:R-:W-:Y:S01]  /*1970*/  FADD.FTZ R45, R45, R30 ;  /* 0x0000001e2d2d7221 */ /* 0x000fe20000010000 */
[----:B------:R-:W-:Y:S01]  /*1980*/  FADD.FTZ R52, R52, R31 ;  /* 0x0000001f34347221 */ /* 0x000fe20000010000 */
[----:B0-----:R-:W-:Y:S01]  /*1990*/  FADD.FTZ R51, R51, R12 ;  /* 0x0000000c33337221 */ /* 0x001fe20000010000 */
[----:B------:R-:W-:Y:S01]  /*19a0*/  FADD.FTZ R50, R50, R13 ;  /* 0x0000000d32327221 */ /* 0x000fe20000010000 */
[----:B------:R-:W-:Y:S01]  /*19b0*/  FADD.FTZ R45, R45, R14 ;  /* 0x0000000e2d2d7221 */ /* 0x000fe20000010000 */
[----:B------:R-:W-:Y:S01]  /*19c0*/  FADD.FTZ R52, R52, R15 ;  /* 0x0000000f34347221 */ /* 0x000fe20000010000 */
[----:B------:R-:W-:Y:S04]  /*19d0*/  LDS.128 R28, [R44+0xcb0] ;  /* 0x000cb0002c1c7984 */ /* 0x000fe80000000c00 */
[----:B------:R-:W0:Y:S01]  /*19e0*/  LDS.128 R12, [R44+0xb60] ;  /* 0x000b60002c0c7984 */ /* 0x000e220000000c00 */
[----:B-1----:R-:W-:Y:S01]  /*19f0*/  FADD.FTZ R51, R51, R16 ;  /* 0x0000001033337221 */ /* 0x002fe20000010000 */
[----:B------:R-:W-:Y:S01]  /*1a00*/  FADD.FTZ R50, R50, R17 ;  /* 0x0000001132327221 */ /* 0x000fe20000010000 */
[----:B------:R-:W-:Y:S01]  /*1a10*/  FADD.FTZ R45, R45, R18 ;  /* 0x000000122d2d7221 */ /* 0x000fe20000010000 */
[----:B------:R-:W-:-:S02]  /*1a20*/  FADD.FTZ R52, R52, R19 ;  /* 0x0000001334347221 */ /* 0x000fc40000010000 */
        /* <DEDUP_REMOVED lines=11> */
[----:B------:R-:W-:Y:S01]  /*1ae0*/  FADD.FTZ R50, R50, R25 ;  /* 0x0000001932327221 */ /* 0x000fe20000010000 */
[----:B------:R-:W-:Y:S01]  /*1af0*/  FADD.FTZ R51, R33, R26 ;  /* 0x0000001a21337221 */ /* 0x000fe20000010000 */
[----:B------:R-:W-:Y:S01]  /*1b00*/  FADD.FTZ R52, R52, R27 ;  /* 0x0000001b34347221 */ /* 0x000fe20000010000 */
[----:B------:R-:W-:Y:S04]  /*1b10*/  LDS.128 R32, [R44+0xd90] ;  /* 0x000d90002c207984 */ /* 0x000fe80000000c00 */
[----:B------:R-:W3:Y:S01]  /*1b20*/  LDS.128 R24, [R44+0xd20] ;  /* 0x000d20002c187984 */ /* 0x000ee20000000c00 */
[----:B0-----:R-:W-:Y:S01]  /*1b30*/  FADD.FTZ R45, R45, R12 ;  /* 0x0000000c2d2d7221 */ /* 0x001fe20000010000 */
[----:B------:R-:W-:Y:S01]  /*1b40*/  FADD.FTZ R50, R50, R13 ;  /* 0x0000000d32327221 */ /* 0x000fe20000010000 */
[----:B------:R-:W-:Y:S01]  /*1b50*/  FADD.FTZ R51, R51, R14 ;  /* 0x0000000e33337221 */ /* 0x000fe20000010000 */
[----:B------:R-:W-:Y:S01]  /*1b60*/  FADD.FTZ R52, R52, R15 ;  /* 0x0000000f34347221 */ /* 0x000fe20000010000 */
[----:B-1----:R-:W-:Y:S01]  /*1b70*/  FADD.FTZ R45, R45, R16 ;  /* 0x000000102d2d7221 */ /* 0x002fe20000010000 */
[----:B------:R-:W-:Y:S01]  /*1b80*/  FADD.FTZ R50, R50, R17 ;  /* 0x0000001132327221 */ /* 0x000fe20000010000 */
[----:B------:R-:W-:Y:S01]  /*1b90*/  FADD.FTZ R51, R51, R18 ;  /* 0x0000001233337221 */ /* 0x000fe20000010000 */
[----:B------:R-:W-:Y:S01]  /*1ba0*/  FADD.FTZ R52, R52, R19 ;  /* 0x0000001334347221 */ /* 0x000fe20000010000 */
[----:B--2---:R-:W-:Y:S01]  /*1bb0*/  FADD.FTZ R45, R45, R20 ;  /* 0x000000142d2d7221 */ /* 0x004fe20000010000 */
[----:B------:R-:W-:Y:S01]  /*1bc0*/  FADD.FTZ R50, R50, R21 ;  /* 0x0000001532327221 */ /* 0x000fe20000010000 */
[----:B------:R-:W-:Y:S01]  /*1bd0*/  FADD.FTZ R51, R51, R22 ;  /* 0x0000001633337221 */ /* 0x000fe20000010000 */
[----:B------:R-:W-:Y:S01]  /*1be0*/  FADD.FTZ R52, R52, R23 ;  /* 0x0000001734347221 */ /* 0x000fe20000010000 */
[----:B------:R-:W-:Y:S01]  /*1bf0*/  FADD.FTZ R45, R45, R28 ;  /* 0x0000001c2d2d7221 */ /* 0x000fe20000010000 */
[----:B------:R-:W-:Y:S01]  /*1c00*/  FADD.FTZ R50, R50, R29 ;  /* 0x0000001d32327221 */ /* 0x000fe20000010000 */
[----:B------:R-:W-:Y:S01]  /*1c10*/  FADD.FTZ R51, R51, R30 ;  /* 0x0000001e33337221 */ /* 0x000fe20000010000 */
[----:B------:R-:W-:Y:S01]  /*1c20*/  FADD.FTZ R52, R52, R31 ;  /* 0x0000001f34347221 */ /* 0x000fe20000010000 */
[----:B---3--:R-:W-:Y:S01]  /*1c30*/  FADD.FTZ R45, R45, R24 ;  /* 0x000000182d2d7221 */ /* 0x008fe20000010000 */
[----:B------:R-:W-:Y:S01]  /*1c40*/  FADD.FTZ R50, R50, R25 ;  /* 0x0000001932327221 */ /* 0x000fe20000010000 */
[----:B------:R-:W-:Y:S01]  /*1c50*/  FADD.FTZ R51, R51, R26 ;  /* 0x0000001a33337221 */ /* 0x000fe20000010000 */
[----:B------:R-:W-:Y:S01]  /*1c60*/  FADD.FTZ R52, R52, R27 ;  /* 0x0000001b34347221 */ /* 0x000fe20000010000 */
[----:B------:R-:W-:Y:S01]  /*1c70*/  FADD.FTZ R24, R45, R32 ;  /* 0x000000202d187221 */ /* 0x000fe20000010000 */
[----:B------:R-:W-:Y:S01]  /*1c80*/  FADD.FTZ R25, R50, R33 ;  /* 0x0000002132197221 */ /* 0x000fe20000010000 */
[----:B------:R-:W-:Y:S01]  /*1c90*/  FADD.FTZ R26, R51, R34 ;  /* 0x00000022331a7221 */ /* 0x000fe20000010000 */
[----:B------:R-:W-:-:S07]  /*1ca0*/  FADD.FTZ R27, R52, R35 ;  /* 0x00000023341b7221 */ /* 0x000fce0000010000 */
.L_x_9:
[----:B------:R-:W-:Y:S05]  /*1cb0*/  BSYNC B0 ;  /* 0x0000000000007941 */ /* 0x000fea0003800000 */
.L_x_8:
[----:B------:R-:W1:Y:S01]  /*1cc0*/  LDC R12, c[0x0][0xc] ;  /* 0x00000300ff0c7b82 */ /* 0x000e620000000800 */
[----:B------:R-:W-:Y:S01]  /*1cd0*/  IMAD R13, R2, 0x7, R43 ;  /* 0x00000007020d7824 */ /* 0x000fe200078e022b */
[----:B------:R-:W-:Y:S01]  /*1ce0*/  BSSY B0, `(.L_x_10) ;  /* 0x0000013000007945 */ /* 0x000fe20003800000 */
[----:B------:R-:W-:-:S05]  /*1cf0*/  PRMT R2, R38, 0x7632, R2 ;  /* 0x0000763226027816 */ /* 0x000fca0000000002 */
[----:B------:R-:W2:Y:S01]  /*1d00*/  LDC.64 R16, c[0x0][0x268] ;  /* 0x00009a00ff107b82 */ /* 0x000ea20000000a00 */
[----:B-1----:R-:W-:Y:S01]  /*1d10*/  ISETP.GE.U32.AND P0, PT, R12, 0x2, PT ;  /* 0x000000020c00780c */ /* 0x002fe20003f06070 */
[----:B--2---:R-:W-:Y:S01]  /*1d20*/  IMAD.WIDE R16, R13, 0x4, R16 ;  /* 0x000000040d107825 */ /* 0x004fe200078e0210 */
[----:B------:R-:W-:Y:S11]  /*1d30*/  @P4 BRA `(.L_x_11) ;  /* 0x0000000000344947 */ /* 0x000ff60003800000 */
[----:B------:R-:W1:Y:S01]  /*1d40*/  LDC.64 R14, c[0x0][0x288] ;  /* 0x0000a200ff0e7b82 */ /* 0x000e620000000a00 */
[----:B------:R-:W-:Y:S01]  /*1d50*/  MOV R19, UR6 ;  /* 0x0000000600137c02 */ /* 0x000fe20008000f00 */
[----:B------:R2:W-:Y:S01]  /*1d60*/  REDG.E.ADD.F32.FTZ.RN.STRONG.GPU desc[UR14][R16.64], R24 ;  /* 0x00000018100079a6 */ /* 0x0005e2000c10f38e */
[----:B------:R-:W-:Y:S02]  /*1d70*/  MOV R23, UR12 ;  /* 0x0000000c00177c02 */ /* 0x000fe40008000f00 */
[-C--:B------:R-:W-:Y:S02]  /*1d80*/  LEA R18, P4, R19, R16.reuse, 0x2 ;  /* 0x0000001013127211 */ /* 0x080fe400078810ff */
[----:B------:R-:W-:Y:S02]  /*1d90*/  LEA R22, P6, R23, R16, 0x2 ;  /* 0x0000001017167211 */ /* 0x000fe400078c10ff */
[C---:B------:R-:W-:Y:S02]  /*1da0*/  IADD3.X R19, R17.reuse, UR11, RZ, P4, !PT ;  /* 0x0000000b11137c10 */ /* 0x040fe4000a7fe4ff */
[----:B------:R-:W-:-:S03]  /*1db0*/  IADD3.X R23, R17, UR10, RZ, P6, !PT ;  /* 0x0000000a11177c10 */ /* 0x000fc6000b7fe4ff */
[----:B------:R2:W-:Y:S01]  /*1dc0*/  REDG.E.ADD.F32.FTZ.RN.STRONG.GPU desc[UR14][R18.64], R25 ;  /* 0x00000019120079a6 */ /* 0x0005e2000c10f38e */
[----:B-1----:R-:W-:-:S04]  /*1dd0*/  LEA R20, P5, R14, R16, 0x2 ;  /* 0x000000100e147211 */ /* 0x002fc800078a10ff */
[----:B------:R-:W-:-:S05]  /*1de0*/  LEA.HI.X R21, R14, R17, R15, 0x2, P5 ;  /* 0x000000110e157211 */ /* 0x000fca00028f140f */
[----:B------:R2:W-:Y:S04]  /*1df0*/  REDG.E.ADD.F32.FTZ.RN.STRONG.GPU desc[UR14][R20.64], R26 ;  /* 0x0000001a140079a6 */ /* 0x0005e8000c10f38e */
[----:B------:R2:W-:Y:S02]  /*1e00*/  REDG.E.ADD.F32.FTZ.RN.STRONG.GPU desc[UR14][R22.64], R27 ;  /* 0x0000001b160079a6 */ /* 0x0005e4000c10f38e */
.L_x_11:
[----:B------:R-:W-:Y:S05]  /*1e10*/  BSYNC B0 ;  /* 0x0000000000007941 */ /* 0x000fea0003800000 */
.L_x_10:
[----:B--2---:R-:W-:Y:S02]  /*1e20*/  PRMT R26, R37, 0x7632, R26 ;  /* 0x00007632251a7816 */ /* 0x004fe4000000001a */
[----:B------:R-:W-:Y:S02]  /*1e30*/  PRMT R25, R39, 0x7632, R25 ;  /* 0x0000763227197816 */ /* 0x000fe40000000019 */
[----:B------:R-:W-:Y:S01]  /*1e40*/  PRMT R13, R36, 0x7632, R13 ;  /* 0x00007632240d7816 */ /* 0x000fe2000000000d */
[----:B------:R-:W-:Y:S06]  /*1e50*/  @!P0 BRA `(.L_x_12) ;  /* 0x0000001000908947 */ /* 0x000fec0003800000 */
[----:B------:R-:W1:Y:S01]  /*1e60*/  LDC R14, c[0x0][0x10] ;  /* 0x00000400ff0e7b82 */ /* 0x000e620000000800 */
[----:B------:R-:W2:Y:S01]  /*1e70*/  S2R R15, SR_CTAID.Y ;  /* 0x00000000000f7919 */ /* 0x000ea20000002600 */
[----:B------:R-:W-:-:S06]  /*1e80*/  ULOP3.LUT UR8, UR4, 0x1, URZ, 0xc0, !UPT ;  /* 0x0000000104087892 */ /* 0x000fcc000f8ec03f */
[----:B------:R-:W3:Y:S08]  /*1e90*/  LDC.64 R16, c[0x0][0x258] ;  /* 0x00009600ff107b82 */ /* 0x000ef00000000a00 */
[----:B------:R-:W4:Y:S01]  /*1ea0*/  LDC.64 R28, c[0x0][0x260] ;  /* 0x00009800ff1c7b82 */ /* 0x000f220000000a00 */
[----:B-1----:R-:W-:-:S04]  /*1eb0*/  IMAD R18, R14, UR8, RZ ;  /* 0x000000080e127c24 */ /* 0x002fc8000f8e02ff */
[C---:B------:R-:W-:Y:S01]  /*1ec0*/  IMAD R20, R18.reuse, R12, RZ ;  /* 0x0000000c12147224 */ /* 0x040fe200078e02ff */
[----:B--2---:R-:W-:-:S04]  /*1ed0*/  IADD3 R19, R18, R15, RZ ;  /* 0x0000000f12137210 */ /* 0x004fc80007ffe0ff */
[----:B------:R-:W-:Y:S01]  /*1ee0*/  SHF.L.U32 R21, R20, 0x1, RZ ;  /* 0x0000000114157819 */ /* 0x000fe200000006ff */
[----:B---3--:R-:W-:-:S04]  /*1ef0*/  IMAD.WIDE.U32 R16, R19, 0x4, R16 ;  /* 0x0000000413107825 */ /* 0x008fc800078e0010 */
[----:B----4-:R-:W-:Y:S01]  /*1f00*/  IMAD.WIDE R28, R21, 0x4, R28 ;  /* 0x00000004151c7825 */ /* 0x010fe200078e021c */
[----:B------:R-:W-:Y:S06]  /*1f10*/  @P3 BRA `(.L_x_13) ;  /* 0x0000000000683947 */ /* 0x000fec0003800000 */
[----:B------:R-:W1:Y:S01]  /*1f20*/  S2R R10, SR_LANEID ;  /* 0x00000000000a7919 */ /* 0x000e620000000000 */
[----:B------:R-:W-:Y:S01]  /*1f30*/  VOTEU.ANY UR9, UPT, PT ;  /* 0x0000000000097886 */ /* 0x000fe200038e0100 */
[----:B------:R-:W-:Y:S01]  /*1f40*/  ULOP3.LUT UP0, URZ, UR4, 0x2, URZ, 0xc0, !UPT ;  /* 0x00000002043f7892 */ /* 0x000fe2000f80c03f */
[----:B------:R-:W-:Y:S01]  /*1f50*/  IMAD R19, R14, UR16, R15 ;  /* 0x000000100e137c24 */ /* 0x000fe2000f8e020f */
[----:B------:R-:W-:Y:S01]  /*1f60*/  UFLO.U32 UR17, UR9 ;  /* 0x00000009001172bd */ /* 0x000fe200080e0000 */
[----:B------:R-:W-:Y:S01]  /*1f70*/  UMOV UR8, 0x1 ;  /* 0x0000000100087882 */ /* 0x000fe20000000000 */
[----:B------:R-:W-:Y:S01]  /*1f80*/  UPOPC UR9, UR9 ;  /* 0x00000009000972bf */ /* 0x000fe20008000000 */
[----:B------:R-:W-:Y:S01]  /*1f90*/  IMAD.WIDE.U32 R18, R19, 0x8, R28 ;  /* 0x0000000813127825 */ /* 0x000fe200078e001c */
[----:B------:R-:W-:-:S04]  /*1fa0*/  USEL UR8, UR8, 0xffffffff, !UP0 ;  /* 0xffffffff08087887 */ /* 0x000fc8000c000000 */
[----:B------:R-:W-:Y:S01]  /*1fb0*/  UIMAD UR8, UR8, UR9, URZ ;  /* 0x00000009080872a4 */ /* 0x000fe2000f8e023f */
[----:B------:R2:W-:Y:S05]  /*1fc0*/  STG.E.64 desc[UR14][R18.64], R8 ;  /* 0x0000000812007986 */ /* 0x0005ea000c101b0e */
[----:B------:R-:W-:Y:S02]  /*1fd0*/  MOV R23, UR8 ;  /* 0x0000000800177c02 */ /* 0x000fe40008000f00 */
[----:B-1----:R-:W-:-:S13]  /*1fe0*/  ISETP.EQ.U32.AND P0, PT, R10, UR17, PT ;  /* 0x000000110a007c0c */ /* 0x002fda000bf02070 */
[----:B------:R-:W-:Y:S06]  /*1ff0*/  @P0 MEMBAR.ALL.GPU ;  /* 0x0000000000000992 */ /* 0x000fec000000a000 */
[----:B------:R-:W-:-:S00]  /*2000*/  @P0 ERRBAR ;  /* 0x00000000000009ab */ /* 0x000fc00000000000 */
[----:B------:R-:W-:Y:S06]  /*2010*/  @P0 CGAERRBAR ;  /* 0x00000000000005ab */ /* 0x000fec0000000000 */
[----:B------:R2:W-:Y:S01]  /*2020*/  @P0 REDG.E.ADD.S32.STRONG.GPU desc[UR14][R16.64], R23 ;  /* 0x000000171000098e */ /* 0x0005e2000c10e38e */
[----:B------:R-:W-:-:S04]  /*2030*/  PLOP3.LUT P0, PT, PT, PT, UP0, 0x80, 0x0 ;  /* 0x000000000000781c */ /* 0x000fc80003f0f008 */
[----:B------:R-:W-:-:S04]  /*2040*/  SEL R21, R12, RZ, !P0 ;  /* 0x000000ff0c157207 */ /* 0x000fc80004000000 */
[----:B------:R-:W-:-:S13]  /*2050*/  ISETP.NE.AND P0, PT, R21, -0x1, PT ;  /* 0xffffffff1500780c */ /* 0x000fda0003f05270 */
[----:B--2---:R-:W-:Y:S05]  /*2060*/  @!P0 BRA `(.L_x_13) ;  /* 0x0000000000148947 */ /* 0x004fea0003800000 */
.L_x_14:
[----:B------:R-:W2:Y:S04]  /*2070*/  LDG.E.STRONG.GPU R18, desc[UR14][R16.64] ;  /* 0x0000000e10127981 */ /* 0x000ea8000c1ef900 */
[----:B--2---:R-:W-:Y:S01]  /*2080*/  CCTL.IVALL ;  /* 0x00000000ff00798f */ /* 0x004fe20002000000 */
[----:B------:R-:W-:Y:S05]  /*2090*/  YIELD ;  /* 0x0000000000007946 */ /* 0x000fea0003800000 */
[----:B------:R-:W-:-:S13]  /*20a0*/  ISETP.NE.AND P0, PT, R18, R21, PT ;  /* 0x000000151200720c */ /* 0x000fda0003f05270 */
[----:B------:R-:W-:Y:S05]  /*20b0*/  @P0 BRA `(.L_x_14) ;  /* 0xfffffffc00ec0947 */ /* 0x000fea000383ffff */
.L_x_13:
[----:B------:R-:W-:Y:S01]  /*20c0*/  ISETP.NE.AND P0, PT, R12, RZ, PT ;  /* 0x000000ff0c00720c */ /* 0x000fe20003f05270 */
[----:B------:R-:W-:Y:S05]  /*20d0*/  WARPSYNC.ALL ;  /* 0x0000000000007948 */ /* 0x000fea0003800000 */
[----:B------:R-:W-:Y:S07]  /*20e0*/  BAR.SYNC.DEFER_BLOCKING 0x0 ;  /* 0x0000000000007b1d */ /* 0x000fee0000010000 */
[----:B------:R-:W-:Y:S05]  /*20f0*/  @!P0 BRA `(.L_x_12) ;  /* 0x0000000c00e88947 */ /* 0x000fea0003800000 */
[----:B------:R-:W-:Y:S01]  /*2100*/  IADD3 R16, R12, -0x1, RZ ;  /* 0xffffffff0c107810 */ /* 0x000fe20007ffe0ff */
[----:B------:R-:W-:-:S03]  /*2110*/  HFMA2.MMA R27, -RZ, RZ, 0, 0 ;  /* 0x00000000ff1b7435 */ /* 0x000fc600000001ff */
[----:B------:R-:W-:-:S13]  /*2120*/  ISETP.GE.U32.AND P0, PT, R16, 0x3, PT ;  /* 0x000000031000780c */ /* 0x000fda0003f06070 */
[----:B------:R-:W-:Y:S05]  /*2130*/  @!P0 BRA `(.L_x_15) ;  /* 0x0000000c00688947 */ /* 0x000fea0003800000 */
[----:B------:R-:W-:Y:S02]  /*2140*/  LOP3.LUT R17, R12, 0x3, RZ, 0xc0, !PT ;  /* 0x000000030c117812 */ /* 0x000fe400078ec0ff */
[----:B------:R-:W-:Y:S02]  /*2150*/  MOV R27, RZ ;  /* 0x000000ff001b7202 */ /* 0x000fe40000000f00 */
[----:B------:R-:W-:-:S04]  /*2160*/  IADD3 R24, -R17, R12, RZ ;  /* 0x0000000c11187210 */ /* 0x000fc80007ffe1ff */
[----:B------:R-:W-:-:S13]  /*2170*/  ISETP.GT.AND P0, PT, R24, RZ, PT ;  /* 0x000000ff1800720c */ /* 0x000fda0003f04270 */
[----:B------:R-:W-:Y:S05]  /*2180*/  @!P0 BRA `(.L_x_16) ;  /* 0x0000000800d88947 */ /* 0x000fea0003800000 */
[----:B------:R-:W-:Y:S02]  /*2190*/  ISETP.GT.AND P4, PT, R24, 0xc, PT ;  /* 0x0000000c1800780c */ /* 0x000fe40003f84270 */
[----:B------:R-:W-:-:S11]  /*21a0*/  PLOP3.LUT P0, PT, PT, PT, PT, 0x80, 0x0 ;  /* 0x000000000000781c */ /* 0x000fd60003f0f070 */
[----:B------:R-:W-:Y:S05]  /*21b0*/  @!P4 BRA `(.L_x_17) ;  /* 0x0000000400d0c947 */ /* 0x000fea0003800000 */
[----:B------:R-:W-:-:S13]  /*21c0*/  PLOP3.LUT P0, PT, PT, PT, PT, 0x8, 0x0 ;  /* 0x000000000000781c */ /* 0x000fda0003f0e170 */
.L_x_18:
[----:B------:R-:W-:-:S13]  /*21d0*/  ISETP.EQ.OR P6, PT, R27, UR16, P3 ;  /* 0x000000101b007c0c */ /* 0x000fda0009fc2670 */
[----:B------:R-:W-:-:S04]  /*21e0*/  @!P6 IMAD R17, R14, R27, R15 ;  /* 0x0000001b0e11e224 */ /* 0x000fc800078e020f */
[----:B------:R-:W-:-:S06]  /*21f0*/  @!P6 IMAD.WIDE.U32 R16, R17, 0x8, R28 ;  /* 0x000000081110e825 */ /* 0x000fcc00078e001c */
[----:B------:R-:W0:Y:S01]  /*2200*/  @!P6 LDG.E.64 R16, desc[UR14][R16.64] ;  /* 0x0000000e1010e981 */ /* 0x000e22000c1e1b00 */
[C---:B------:R-:W-:Y:S02]  /*2210*/  IADD3 R19, R27.reuse, 0x1, RZ ;  /* 0x000000011b137810 */ /* 0x040fe40007ffe0ff */
[----:B------:R-:W-:Y:S02]  /*2220*/  IADD3 R21, R27, 0x2, RZ ;  /* 0x000000021b157810 */ /* 0x000fe40007ffe0ff */
[----:B------:R-:W-:Y:S02]  /*2230*/  ISETP.EQ.OR P4, PT, R19, UR16, P3 ;  /* 0x0000001013007c0c */ /* 0x000fe40009f82670 */
[----:B------:R-:W-:Y:S02]  /*2240*/  ISETP.EQ.OR P5, PT, R21, UR16, P3 ;  /* 0x0000001015007c0c */ /* 0x000fe40009fa2670 */
[----:B------:R-:W-:-:S09]  /*2250*/  IADD3 R20, R27, 0x3, RZ ;  /* 0x000000031b147810 */ /* 0x000fd20007ffe0ff */
[C-C-:B------:R-:W-:Y:S02]  /*2260*/  @!P4 IMAD R19, R14.reuse, R19, R15.reuse ;  /* 0x000000130e13c224 */ /* 0x140fe400078e020f */
[----:B------:R-:W-:Y:S02]  /*2270*/  @!P5 IMAD R21, R14, R21, R15 ;  /* 0x000000150e15d224 */ /* 0x000fe400078e020f */
[----:B0-----:R-:W-:Y:S01]  /*2280*/  @!P6 FADD.FTZ R8, R8, R16 ;  /* 0x000000100808e221 */ /* 0x001fe20000010000 */
[----:B------:R-:W-:Y:S01]  /*2290*/  @!P6 FADD.FTZ R9, R9, R17 ;  /* 0x000000110909e221 */ /* 0x000fe20000010000 */
[----:B------:R-:W-:Y:S01]  /*22a0*/  ISETP.EQ.OR P6, PT, R20, UR16, P3 ;  /* 0x0000001014007c0c */ /* 0x000fe20009fc2670 */
[----:B------:R-:W-:-:S04]  /*22b0*/  @!P4 IMAD.WIDE.U32 R16, R19, 0x8, R28 ;  /* 0x000000081310c825 */ /* 0x000fc800078e001c */
[----:B------:R-:W-:Y:S02]  /*22c0*/  @!P5 IMAD.WIDE.U32 R18, R21, 0x8, R28 ;  /* 0x000000081512d825 */ /* 0x000fe400078e001c */
[----:B------:R-:W2:Y:S04]  /*22d0*/  @!P4 LDG.E.64 R16, desc[UR14][R16.64] ;  /* 0x0000000e1010c981 */ /* 0x000ea8000c1e1b00 */
[----:B------:R-:W3:Y:S02]  /*22e0*/  @!P5 LDG.E.64 R18, desc[UR14][R18.64] ;  /* 0x0000000e1212d981 */ /* 0x000ee4000c1e1b00 */
[----:B------:R-:W-:-:S04]  /*22f0*/  @!P6 IMAD R21, R14, R20, R15 ;  /* 0x000000140e15e224 */ /* 0x000fc800078e020f */
[----:B------:R-:W-:-:S06]  /*2300*/  @!P6 IMAD.WIDE.U32 R20, R21, 0x8, R28 ;  /* 0x000000081514e825 */ /* 0x000fcc00078e001c */
[----:B------:R-:W4:Y:S01]  /*2310*/  @!P6 LDG.E.64 R20, desc[UR14][R20.64] ;  /* 0x0000000e1414e981 */ /* 0x000f22000c1e1b00 */
[C---:B------:R-:W-:Y:S02]  /*2320*/  IADD3 R22, R27.reuse, 0x4, RZ ;  /* 0x000000041b167810 */ /* 0x040fe40007ffe0ff */
[C---:B------:R-:W-:Y:S02]  /*2330*/  IADD3 R23, R27.reuse, 0x5, RZ ;  /* 0x000000051b177810 */ /* 0x040fe40007ffe0ff */
[----:B------:R-:W-:Y:S01]  /*2340*/  IADD3 R30, R27, 0x6, RZ ;  /* 0x000000061b1e7810 */ /* 0x000fe20007ffe0ff */
[----:B--2---:R-:W-:Y:S01]  /*2350*/  @!P4 FADD.FTZ R8, R8, R16 ;  /* 0x000000100808c221 */ /* 0x004fe20000010000 */
[----:B------:R-:W-:Y:S01]  /*2360*/  @!P4 FADD.FTZ R9, R9, R17 ;  /* 0x000000110909c221 */ /* 0x000fe20000010000 */
[----:B------:R-:W-:Y:S02]  /*2370*/  ISETP.EQ.OR P4, PT, R22, UR16, P3 ;  /* 0x0000001016007c0c */ /* 0x000fe40009f82670 */
[----:B---3--:R-:W-:Y:S01]  /*2380*/  @!P5 FADD.FTZ R8, R8, R18 ;  /* 0x000000120808d221 */ /* 0x008fe20000010000 */
[----:B------:R-:W-:Y:S01]  /*2390*/  @!P5 FADD.FTZ R9, R9, R19 ;  /* 0x000000130909d221 */ /* 0x000fe20000010000 */
[----:B------:R-:W-:-:S09]  /*23a0*/  ISETP.EQ.OR P5, PT, R23, UR16, P3 ;  /* 0x0000001017007c0c */ /* 0x000fd20009fa2670 */
[----:B------:R-:W-:Y:S02]  /*23b0*/  @!P4 IMAD R17, R14, R22, R15 ;  /* 0x000000160e11c224 */ /* 0x000fe400078e020f */
[----:B----4-:R-:W-:Y:S01]  /*23c0*/  @!P6 FADD.FTZ R8, R8, R20 ;  /* 0x000000140808e221 */ /* 0x010fe20000010000 */
[----:B------:R-:W-:Y:S01]  /*23d0*/  @!P6 FADD.FTZ R9, R9, R21 ;  /* 0x000000150909e221 */ /* 0x000fe20000010000 */
[----:B------:R-:W-:Y:S01]  /*23e0*/  ISETP.EQ.OR P6, PT, R30, UR16, P3 ;  /* 0x000000101e007c0c */ /* 0x000fe20009fc2670 */
[----:B------:R-:W-:-:S04]  /*23f0*/  @!P4 IMAD.WIDE.U32 R16, R17, 0x8, R28 ;  /* 0x000000081110c825 */ /* 0x000fc800078e001c */
[----:B------:R-:W-:Y:S02]  /*2400*/  @!P5 IMAD R19, R14, R23, R15 ;  /* 0x000000170e13d224 */ /* 0x000fe400078e020f */
[----:B------:R-:W2:Y:S02]  /*2410*/  @!P4 LDG.E.64 R16, desc[UR14][R16.64] ;  /* 0x0000000e1010c981 */ /* 0x000ea4000c1e1b00 */
[----:B------:R-:W-:-:S04]  /*2420*/  @!P5 IMAD.WIDE.U32 R18, R19, 0x8, R28 ;  /* 0x000000081312d825 */ /* 0x000fc800078e001c */
[----:B------:R-:W-:Y:S02]  /*2430*/  @!P6 IMAD R21, R14, R30, R15 ;  /* 0x0000001e0e15e224 */ /* 0x000fe400078e020f */
[----:B------:R-:W3:Y:S02]  /*2440*/  @!P5 LDG.E.64 R18, desc[UR14][R18.64] ;  /* 0x0000000e1212d981 */ /* 0x000ee4000c1e1b00 */
        /* <DEDUP_REMOVED lines=65> */
[----:B------:R-:W-:Y:S02]  /*2860*/  IADD3 R24, R24, -0x10, RZ ;  /* 0xfffffff018187810 */ /* 0x000fe40007ffe0ff */
[----:B------:R-:W-:Y:S01]  /*2870*/  IADD3 R27, R27, 0x10, RZ ;  /* 0x000000101b1b7810 */ /* 0x000fe20007ffe0ff */
[----:B--2---:R-:W-:Y:S01]  /*2880*/  @!P4 FADD.FTZ R8, R8, R16 ;  /* 0x000000100808c221 */ /* 0x004fe20000010000 */
[----:B------:R-:W-:Y:S01]  /*2890*/  @!P4 FADD.FTZ R9, R9, R17 ;  /* 0x000000110909c221 */ /* 0x000fe20000010000 */
[----:B------:R-:W-:Y:S02]  /*28a0*/  ISETP.GT.AND P4, PT, R24, 0xc, PT ;  /* 0x0000000c1800780c */ /* 0x000fe40003f84270 */
[----:B---3--:R-:W-:Y:S01]  /*28b0*/  @!P5 FADD.FTZ R8, R8, R18 ;  /* 0x000000120808d221 */ /* 0x008fe20000010000 */
[----:B------:R-:W-:-:S03]  /*28c0*/  @!P5 FADD.FTZ R9, R9, R19 ;  /* 0x000000130909d221 */ /* 0x000fc60000010000 */
[----:B----4-:R-:W-:Y:S01]  /*28d0*/  @!P6 FADD.FTZ R8, R8, R20 ;  /* 0x000000140808e221 */ /* 0x010fe20000010000 */
[----:B------:R-:W-:-:S06]  /*28e0*/  @!P6 FADD.FTZ R9, R9, R21 ;  /* 0x000000150909e221 */ /* 0x000fcc0000010000 */
[----:B------:R-:W-:Y:S05]  /*28f0*/  @P4 BRA `(.L_x_18) ;  /* 0xfffffff800344947 */ /* 0x000fea000383ffff */
.L_x_17:
[----:B------:R-:W-:-:S13]  /*2900*/  ISETP.GT.AND P4, PT, R24, 0x4, PT ;  /* 0x000000041800780c */ /* 0x000fda0003f84270 */
[----:B------:R-:W-:Y:S05]  /*2910*/  @!P4 BRA `(.L_x_19) ;  /* 0x0000000000ecc947 */ /* 0x000fea0003800000 */
[C---:B------:R-:W-:Y:S02]  /*2920*/  IADD3 R19, R27.reuse, 0x1, RZ ;  /* 0x000000011b137810 */ /* 0x040fe40007ffe0ff */
[----:B------:R-:W-:Y:S02]  /*2930*/  ISETP.EQ.OR P0, PT, R27, UR16, P3 ;  /* 0x000000101b007c0c */ /* 0x000fe40009f02670 */
[----:B------:R-:W-:Y:S02]  /*2940*/  ISETP.EQ.OR P5, PT, R19, UR16, P3 ;  /* 0x0000001013007c0c */ /* 0x000fe40009fa2670 */
[C---:B------:R-:W-:Y:S02]  /*2950*/  IADD3 R21, R27.reuse, 0x2, RZ ;  /* 0x000000021b157810 */ /* 0x040fe40007ffe0ff */
[----:B------:R-:W-:Y:S02]  /*2960*/  IADD3 R23, R27, 0x3, RZ ;  /* 0x000000031b177810 */ /* 0x000fe40007ffe0ff */
[----:B------:R-:W-:-:S02]  /*2970*/  ISETP.EQ.OR P6, PT, R21, UR16, P3 ;  /* 0x0000001015007c0c */ /* 0x000fc40009fc2670 */
[----:B------:R-:W-:-:S03]  /*2980*/  ISETP.EQ.OR P4, PT, R23, UR16, P3 ;  /* 0x0000001017007c0c */ /* 0x000fc60009f82670 */
[--C-:B------:R-:W-:Y:S02]  /*2990*/  @!P0 IMAD R17, R27, R14, R15.reuse ;  /* 0x0000000e1b118224 */ /* 0x100fe400078e020f */
[----:B------:R-:W-:Y:S02]  /*29a0*/  @!P5 IMAD R19, R14, R19, R15 ;  /* 0x000000130e13d224 */ /* 0x000fe400078e020f */
[----:B------:R-:W-:-:S04]  /*29b0*/  @!P0 IMAD.WIDE.U32 R16, R17, 0x8, R28 ;  /* 0x0000000811108825 */ /* 0x000fc800078e001c */
[----:B------:R-:W-:Y:S02]  /*29c0*/  @!P5 IMAD.WIDE.U32 R18, R19, 0x8, R28 ;  /* 0x000000081312d825 */ /* 0x000fe400078e001c */
[----:B------:R-:W0:Y:S02]  /*29d0*/  @!P0 LDG.E.64 R16, desc[UR14][R16.64] ;  /* 0x0000000e10108981 */ /* 0x000e24000c1e1b00 */
[C-C-:B------:R-:W-:Y:S02]  /*29e0*/  @!P6 IMAD R21, R14.reuse, R21, R15.reuse ;  /* 0x000000150e15e224 */ /* 0x140fe400078e020f */
[----:B------:R-:W-:Y:S01]  /*29f0*/  @!P4 IMAD R23, R14, R23, R15 ;  /* 0x000000170e17c224 */ /* 0x000fe200078e020f */
[----:B------:R-:W2:Y:S01]  /*2a00*/  @!P5 LDG.E.64 R18, desc[UR14][R18.64] ;  /* 0x0000000e1212d981 */ /* 0x000ea2000c1e1b00 */
[----:B------:R-:W-:-:S04]  /*2a10*/  @!P6 IMAD.WIDE.U32 R20, R21, 0x8, R28 ;  /* 0x000000081514e825 */ /* 0x000fc800078e001c */
[----:B------:R-:W-:Y:S02]  /*2a20*/  @!P4 IMAD.WIDE.U32 R22, R23, 0x8, R28 ;  /* 0x000000081716c825 */ /* 0x000fe400078e001c */
[----:B------:R-:W3:Y:S04]  /*2a30*/  @!P6 LDG.E.64 R20, desc[UR14][R20.64] ;  /* 0x0000000e1414e981 */ /* 0x000ee8000c1e1b00 */
[----:B------:R-:W4:Y:S01]  /*2a40*/  @!P4 LDG.E.64 R22, desc[UR14][R22.64] ;  /* 0x0000000e1616c981 */ /* 0x000f22000c1e1b00 */
[----:B------:R-:W-:Y:S01]  /*2a50*/  IADD3 R27, R27, 0x4, RZ ;  /* 0x000000041b1b7810 */ /* 0x000fe20007ffe0ff */
[----:B0-----:R-:W-:Y:S01]  /*2a60*/  @!P0 FADD.FTZ R8, R8, R16 ;  /* 0x0000001008088221 */ /* 0x001fe20000010000 */
[----:B------:R-:W-:Y:S02]  /*2a70*/  @!P0 FADD.FTZ R9, R9, R17 ;  /* 0x0000001109098221 */ /* 0x000fe40000010000 */
[----:B------:R-:W-:-:S02]  /*2a80*/  IADD3 R16, R27, 0x1, RZ ;  /* 0x000000011b107810 */ /* 0x000fc40007ffe0ff */
[----:B------:R-:W-:Y:S01]  /*2a90*/  ISETP.EQ.OR P0, PT, R27, UR16, P3 ;  /* 0x000000101b007c0c */ /* 0x000fe20009f02670 */
[----:B--2---:R-:W-:Y:S01]  /*2aa0*/  @!P5 FADD.FTZ R8, R8, R18 ;  /* 0x000000120808d221 */ /* 0x004fe20000010000 */
[----:B------:R-:W-:Y:S01]  /*2ab0*/  @!P5 FADD.FTZ R9, R9, R19 ;  /* 0x000000130909d221 */ /* 0x000fe20000010000 */
[----:B------:R-:W-:Y:S02]  /*2ac0*/  IADD3 R18, R27, 0x2, RZ ;  /* 0x000000021b127810 */ /* 0x000fe40007ffe0ff */
[----:B------:R-:W-:Y:S01]  /*2ad0*/  ISETP.EQ.OR P5, PT, R16, UR16, P3 ;  /* 0x0000001010007c0c */ /* 0x000fe20009fa2670 */
[----:B---3--:R-:W-:Y:S01]  /*2ae0*/  @!P6 FADD.FTZ R8, R8, R20 ;  /* 0x000000140808e221 */ /* 0x008fe20000010000 */
[----:B------:R-:W-:Y:S01]  /*2af0*/  @!P6 FADD.FTZ R9, R9, R21 ;  /* 0x000000150909e221 */ /* 0x000fe20000010000 */
[----:B------:R-:W-:Y:S02]  /*2b00*/  IADD3 R20, R27, 0x3, RZ ;  /* 0x000000031b147810 */ /* 0x000fe40007ffe0ff */
[----:B------:R-:W-:Y:S01]  /*2b10*/  ISETP.EQ.OR P6, PT, R18, UR16, P3 ;  /* 0x0000001012007c0c */ /* 0x000fe20009fc2670 */
[----:B----4-:R-:W-:Y:S01]  /*2b20*/  @!P4 FADD.FTZ R8, R8, R22 ;  /* 0x000000160808c221 */ /* 0x010fe20000010000 */
[----:B------:R-:W-:Y:S01]  /*2b30*/  @!P4 FADD.FTZ R9, R9, R23 ;  /* 0x000000170909c221 */ /* 0x000fe20000010000 */
[----:B------:R-:W-:Y:S01]  /*2b40*/  ISETP.EQ.OR P4, PT, R20, UR16, P3 ;  /* 0x0000001014007c0c */ /* 0x000fe20009f82670 */
[----:B------:R-:W-:-:S04]  /*2b50*/  @!P0 IMAD R17, R14, R27, R15 ;  /* 0x0000001b0e118224 */ /* 0x000fc800078e020f */
[----:B------:R-:W-:Y:S02]  /*2b60*/  @!P5 IMAD R19, R14, R16, R15 ;  /* 0x000000100e13d224 */ /* 0x000fe400078e020f */
[----:B------:R-:W-:-:S04]  /*2b70*/  @!P0 IMAD.WIDE.U32 R16, R17, 0x8, R28 ;  /* 0x0000000811108825 */ /* 0x000fc800078e001c */
[----:B------:R-:W-:Y:S02]  /*2b80*/  @!P6 IMAD R21, R14, R18, R15 ;  /* 0x000000120e15e224 */ /* 0x000fe400078e020f */
[----:B------:R-:W2:Y:S01]  /*2b90*/  @!P0 LDG.E.64 R16, desc[UR14][R16.64] ;  /* 0x0000000e10108981 */ /* 0x000ea2000c1e1b00 */
[----:B------:R-:W-:-:S04]  /*2ba0*/  @!P5 IMAD.WIDE.U32 R18, R19, 0x8, R28 ;  /* 0x000000081312d825 */ /* 0x000fc800078e001c */
[----:B------:R-:W-:Y:S02]  /*2bb0*/  @!P4 IMAD R23, R14, R20, R15 ;  /* 0x000000140e17c224 */ /* 0x000fe400078e020f */
[--C-:B------:R-:W-:Y:S01]  /*2bc0*/  @!P6 IMAD.WIDE.U32 R20, R21, 0x8, R28.reuse ;  /* 0x000000081514e825 */ /* 0x100fe200078e001c */
[----:B------:R-:W3:Y:S03]  /*2bd0*/  @!P5 LDG.E.64 R18, desc[UR14][R18.64] ;  /* 0x0000000e1212d981 */ /* 0x000ee6000c1e1b00 */
[----:B------:R-:W-:Y:S02]  /*2be0*/  @!P4 IMAD.WIDE.U32 R22, R23, 0x8, R28 ;  /* 0x000000081716c825 */ /* 0x000fe400078e001c */
[----:B------:R-:W4:Y:S04]  /*2bf0*/  @!P6 LDG.E.64 R20, desc[UR14][R20.64] ;  /* 0x0000000e1414e981 */ /* 0x000f28000c1e1b00 */
[----:B------:R-:W5:Y:S01]  /*2c00*/  @!P4 LDG.E.64 R22, desc[UR14][R22.64] ;  /* 0x0000000e1616c981 */ /* 0x000f62000c1e1b00 */
[----:B------:R-:W-:-:S02]  /*2c10*/  IADD3 R24, R24, -0x4, RZ ;  /* 0xfffffffc18187810 */ /* 0x000fc40007ffe0ff */
[----:B------:R-:W-:Y:S02]  /*2c20*/  IADD3 R27, R27, 0x4, RZ ;  /* 0x000000041b1b7810 */ /* 0x000fe40007ffe0ff */
[----:B------:R-:W-:Y:S01]  /*2c30*/  IADD3 R24, R24, -0x4, RZ ;  /* 0xfffffffc18187810 */ /* 0x000fe20007ffe0ff */
[----:B--2---:R-:W-:Y:S01]  /*2c40*/  @!P0 FADD.FTZ R8, R8, R16 ;  /* 0x0000001008088221 */ /* 0x004fe20000010000 */
[----:B------:R-:W-:-:S03]  /*2c50*/  @!P0 FADD.FTZ R9, R9, R17 ;  /* 0x0000001109098221 */ /* 0x000fc60000010000 */
[----:B---3--:R-:W-:Y:S01]  /*2c60*/  @!P5 FADD.FTZ R8, R8, R18 ;  /* 0x000000120808d221 */ /* 0x008fe20000010000 */
[----:B------:R-:W-:-:S03]  /*2c70*/  @!P5 FADD.FTZ R9, R9, R19 ;  /* 0x000000130909d221 */ /* 0x000fc60000010000 */
[----:B----4-:R-:W-:Y:S01]  /*2c80*/  @!P6 FADD.FTZ R8, R8, R20 ;  /* 0x000000140808e221 */ /* 0x010fe20000010000 */
[----:B------:R-:W-:Y:S01]  /*2c90*/  @!P6 FADD.FTZ R9, R9, R21 ;  /* 0x000000150909e221 */ /* 0x000fe20000010000 */
[----:B------:R-:W-:Y:S02]  /*2ca0*/  PLOP3.LUT P0, PT, PT, PT, PT, 0x8, 0x0 ;  /* 0x000000000000781c */ /* 0x000fe40003f0e170 */
[----:B-----5:R-:W-:Y:S01]  /*2cb0*/  @!P4 FADD.FTZ R8, R8, R22 ;  /* 0x000000160808c221 */ /* 0x020fe20000010000 */
[----:B------:R-:W-:-:S10]  /*2cc0*/  @!P4 FADD.FTZ R9, R9, R23 ;  /* 0x000000170909c221 */ /* 0x000fd40000010000 */
.L_x_19:
[----:B------:R-:W-:-:S13]  /*2cd0*/  ISETP.NE.OR P0, PT, R24, RZ, P0 ;  /* 0x000000ff1800720c */ /* 0x000fda0000705670 */
[----:B------:R-:W-:Y:S05]  /*2ce0*/  @!P0 BRA `(.L_x_15) ;  /* 0x00000000007c8947 */ /* 0x000fea0003800000 */
.L_x_16:
[C---:B------:R-:W-:Y:S02]  /*2cf0*/  ISETP.EQ.OR P5, PT, R27.reuse, UR16, P3 ;  /* 0x000000101b007c0c */ /* 0x040fe40009fa2670 */
[C---:B------:R-:W-:Y:S02]  /*2d00*/  IADD3 R19, R27.reuse, 0x1, RZ ;  /* 0x000000011b137810 */ /* 0x040fe40007ffe0ff */
[----:B------:R-:W-:Y:S02]  /*2d10*/  IADD3 R21, R27, 0x2, RZ ;  /* 0x000000021b157810 */ /* 0x000fe40007ffe0ff */
[----:B------:R-:W-:Y:S02]  /*2d20*/  ISETP.EQ.OR P6, PT, R19, UR16, P3 ;  /* 0x0000001013007c0c */ /* 0x000fe40009fc2670 */
[----:B------:R-:W-:Y:S02]  /*2d30*/  IADD3 R23, R27, 0x3, RZ ;  /* 0x000000031b177810 */ /* 0x000fe40007ffe0ff */
[----:B------:R-:W-:-:S02]  /*2d40*/  ISETP.EQ.OR P4, PT, R21, UR16, P3 ;  /* 0x0000001015007c0c */ /* 0x000fc40009f82670 */
[----:B------:R-:W-:Y:S01]  /*2d50*/  ISETP.EQ.OR P0, PT, R23, UR16, P3 ;  /* 0x0000001017007c0c */ /* 0x000fe20009f02670 */
[----:B------:R-:W-:-:S04]  /*2d60*/  @!P5 IMAD R17, R14, R27, R15 ;  /* 0x0000001b0e11d224 */ /* 0x000fc800078e020f */
[----:B------:R-:W-:-:S04]  /*2d70*/  @!P5 IMAD.WIDE.U32 R16, R17, 0x8, R28 ;  /* 0x000000081110d825 */ /* 0x000fc800078e001c */
[C-C-:B------:R-:W-:Y:S02]  /*2d80*/  @!P6 IMAD R19, R14.reuse, R19, R15.reuse ;  /* 0x000000130e13e224 */ /* 0x140fe400078e020f */
[----:B------:R-:W0:Y:S01]  /*2d90*/  @!P5 LDG.E.64 R16, desc[UR14][R16.64] ;  /* 0x0000000e1010d981 */ /* 0x000e22000c1e1b00 */
[----:B------:R-:W-:Y:S02]  /*2da0*/  @!P4 IMAD R21, R14, R21, R15 ;  /* 0x000000150e15c224 */ /* 0x000fe400078e020f */
[----:B------:R-:W-:-:S04]  /*2db0*/  @!P6 IMAD.WIDE.U32 R18, R19, 0x8, R28 ;  /* 0x000000081312e825 */ /* 0x000fc800078e001c */
[----:B------:R-:W-:Y:S02]  /*2dc0*/  @!P0 IMAD R23, R14, R23, R15 ;  /* 0x000000170e178224 */ /* 0x000fe400078e020f */
[--C-:B------:R-:W-:Y:S01]  /*2dd0*/  @!P4 IMAD.WIDE.U32 R20, R21, 0x8, R28.reuse ;  /* 0x000000081514c825 */ /* 0x100fe200078e001c */
[----:B------:R-:W2:Y:S03]  /*2de0*/  @!P6 LDG.E.64 R18, desc[UR14][R18.64] ;  /* 0x0000000e1212e981 */ /* 0x000ea6000c1e1b00 */
[----:B------:R-:W-:Y:S02]  /*2df0*/  @!P0 IMAD.WIDE.U32 R22, R23, 0x8, R28 ;  /* 0x0000000817168825 */ /* 0x000fe400078e001c */
[----:B------:R-:W3:Y:S04]  /*2e00*/  @!P4 LDG.E.64 R20, desc[UR14][R20.64] ;  /* 0x0000000e1414c981 */ /* 0x000ee8000c1e1b00 */
[----:B------:R-:W4:Y:S01]  /*2e10*/  @!P0 LDG.E.64 R22, desc[UR14][R22.64] ;  /* 0x0000000e16168981 */ /* 0x000f22000c1e1b00 */
[----:B------:R-:W-:-:S02]  /*2e20*/  IADD3 R24, R24, -0x4, RZ ;  /* 0xfffffffc18187810 */ /* 0x000fc40007ffe0ff */
[----:B------:R-:W-:Y:S01]  /*2e30*/  IADD3 R27, R27, 0x4, RZ ;  /* 0x000000041b1b7810 */ /* 0x000fe20007ffe0ff */
[----:B0-----:R-:W-:Y:S01]  /*2e40*/  @!P5 FADD.FTZ R8, R8, R16 ;  /* 0x000000100808d221 */ /* 0x001fe20000010000 */
[----:B------:R-:W-:Y:S01]  /*2e50*/  @!P5 FADD.FTZ R9, R9, R17 ;  /* 0x000000110909d221 */ /* 0x000fe20000010000 */
[----:B------:R-:W-:Y:S02]  /*2e60*/  ISETP.NE.AND P5, PT, R24, RZ, PT ;  /* 0x000000ff1800720c */ /* 0x000fe40003fa5270 */
[----:B--2---:R-:W-:Y:S01]  /*2e70*/  @!P6 FADD.FTZ R8, R8, R18 ;  /* 0x000000120808e221 */ /* 0x004fe20000010000 */
[----:B------:R-:W-:-:S03]  /*2e80*/  @!P6 FADD.FTZ R9, R9, R19 ;  /* 0x000000130909e221 */ /* 0x000fc60000010000 */
[----:B---3--:R-:W-:Y:S01]  /*2e90*/  @!P4 FADD.FTZ R8, R8, R20 ;  /* 0x000000140808c221 */ /* 0x008fe20000010000 */
[----:B------:R-:W-:-:S03]  /*2ea0*/  @!P4 FADD.FTZ R9, R9, R21 ;  /* 0x000000150909c221 */ /* 0x000fc60000010000 */
[----:B----4-:R-:W-:Y:S01]  /*2eb0*/  @!P0 FADD.FTZ R8, R8, R22 ;  /* 0x0000001608088221 */ /* 0x010fe20000010000 */
[----:B------:R-:W-:Y:S02]  /*2ec0*/  @!P0 FADD.FTZ R9, R9, R23 ;  /* 0x0000001709098221 */ /* 0x000fe40000010000 */
[----:B------:R-:W-:Y:S05]  /*2ed0*/  @P5 BRA `(.L_x_16) ;  /* 0xfffffffc00845947 */ /* 0x000fea000383ffff */
.L_x_15:
[----:B------:R-:W-:-:S13]  /*2ee0*/  LOP3.LUT P0, R12, R12, 0x3, RZ, 0xc0, !PT ;  /* 0x000000030c0c7812 */ /* 0x000fda000780c0ff */
[----:B------:R-:W-:Y:S05]  /*2ef0*/  @!P0 BRA `(.L_x_12) ;  /* 0x0000000000688947 */ /* 0x000fea0003800000 */
[----:B------:R-:W-:Y:S01]  /*2f00*/  ISETP.EQ.OR P0, PT, R27, UR16, P3 ;  /* 0x000000101b007c0c */ /* 0x000fe20009f02670 */
[----:B------:R-:W-:Y:S01]  /*2f10*/  BSSY B0, `(.L_x_20) ;  /* 0x0000008000007945 */ /* 0x000fe20003800000 */
[----:B------:R-:W-:-:S11]  /*2f20*/  ISETP.NE.AND P4, PT, R12, 0x1, PT ;  /* 0x000000010c00780c */ /* 0x000fd60003f85270 */
[----:B------:R-:W-:Y:S05]  /*2f30*/  @P0 BRA `(.L_x_21) ;  /* 0x0000000000140947 */ /* 0x000fea0003800000 */
[----:B------:R-:W-:-:S04]  /*2f40*/  IMAD R17, R14, R27, R15 ;  /* 0x0000001b0e117224 */ /* 0x000fc800078e020f */
[----:B------:R-:W-:-:S06]  /*2f50*/  IMAD.WIDE.U32 R16, R17, 0x8, R28 ;  /* 0x0000000811107825 */ /* 0x000fcc00078e001c */
[----:B------:R-:W0:Y:S02]  /*2f60*/  LDG.E.64 R16, desc[UR14][R16.64] ;  /* 0x0000000e10107981 */ /* 0x000e24000c1e1b00 */
[----:B0-----:R-:W-:Y:S01]  /*2f70*/  FADD.FTZ R8, R8, R16 ;  /* 0x0000001008087221 */ /* 0x001fe20000010000 */
[----:B------:R-:W-:-:S07]  /*2f80*/  FADD.FTZ R9, R9, R17 ;  /* 0x0000001109097221 */ /* 0x000fce0000010000 */
.L_x_21:
[----:B------:R-:W-:Y:S05]  /*2f90*/  BSYNC B0 ;  /* 0x0000000000007941 */ /* 0x000fea0003800000 */
.L_x_20:
[----:B------:R-:W-:Y:S05]  /*2fa0*/  @!P4 BRA `(.L_x_12) ;  /* 0x00000000003cc947 */ /* 0x000fea0003800000 */
[C---:B------:R-:W-:Y:S02]  /*2fb0*/  IADD3 R19, R27.reuse, 0x2, RZ ;  /* 0x000000021b137810 */ /* 0x040fe40007ffe0ff */
[----:B------:R-:W-:Y:S02]  /*2fc0*/  IADD3 R17, R27, 0x1, RZ ;  /* 0x000000011b117810 */ /* 0x000fe40007ffe0ff */
[----:B------:R-:W-:Y:S02]  /*2fd0*/  ISETP.EQ.OR P0, PT, R19, UR16, P3 ;  /* 0x0000001013007c0c */ /* 0x000fe40009f02670 */
[----:B------:R-:W-:Y:S02]  /*2fe0*/  ISETP.EQ.OR P4, PT, R17, UR16, P3 ;  /* 0x0000001011007c0c */ /* 0x000fe40009f82670 */
[----:B------:R-:W-:-:S11]  /*2ff0*/  ISETP.EQ.OR P0, PT, R12, 0x2, P0 ;  /* 0x000000020c00780c */ /* 0x000fd60000702670 */
[-CC-:B------:R-:W-:Y:S02]  /*3000*/  @!P4 IMAD R17, R17, R14.reuse, R15.reuse ;  /* 0x0000000e1111c224 */ /* 0x180fe400078e020f */
[----:B------:R-:W-:Y:S02]  /*3010*/  @!P0 IMAD R19, R19, R14, R15 ;  /* 0x0000000e13138224 */ /* 0x000fe400078e020f */
[----:B------:R-:W-:-:S04]  /*3020*/  @!P4 IMAD.WIDE.U32 R14, R17, 0x8, R28 ;  /* 0x00000008110ec825 */ /* 0x000fc800078e001c */
[----:B------:R-:W-:Y:S02]  /*3030*/  @!P0 IMAD.WIDE.U32 R28, R19, 0x8, R28 ;  /* 0x00000008131c8825 */ /* 0x000fe400078e001c */
[----:B------:R-:W0:Y:S04]  /*3040*/  @!P4 LDG.E.64 R14, desc[UR14][R14.64] ;  /* 0x0000000e0e0ec981 */ /* 0x000e28000c1e1b00 */
[----:B------:R-:W2:Y:S01]  /*3050*/  @!P0 LDG.E.64 R28, desc[UR14][R28.64] ;  /* 0x0000000e1c1c8981 */ /* 0x000ea2000c1e1b00 */
[----:B0-----:R-:W-:Y:S01]  /*3060*/  @!P4 FADD.FTZ R8, R8, R14 ;  /* 0x0000000e0808c221 */ /* 0x001fe20000010000 */
[----:B------:R-:W-:-:S03]  /*3070*/  @!P4 FADD.FTZ R9, R9, R15 ;  /* 0x0000000f0909c221 */ /* 0x000fc60000010000 */
[----:B--2---:R-:W-:Y:S01]  /*3080*/  @!P0 FADD.FTZ R8, R8, R28 ;  /* 0x0000001c08088221 */ /* 0x004fe20000010000 */
[----:B------:R-:W-:-:S07]  /*3090*/  @!P0 FADD.FTZ R9, R9, R29 ;  /* 0x0000001d09098221 */ /* 0x000fce0000010000 */
.L_x_12:
[----:B------:R-:W1:Y:S01]  /*30a0*/  S2UR UR9, SR_CgaCtaId ;  /* 0x00000000000979c3 */ /* 0x000e620000008800 */
[----:B------:R-:W-:Y:S01]  /*30b0*/  UMOV UR8, 0x400 ;  /* 0x0000040000087882 */ /* 0x000fe20000000000 */
[----:B------:R-:W-:Y:S02]  /*30c0*/  SHF.L.U32 R38, R38, 0x10, RZ ;  /* 0x0000001026267819 */ /* 0x000fe400000006ff */
[----:B------:R-:W-:Y:S02]  /*30d0*/  SHF.L.U32 R2, R2, 0x10, RZ ;  /* 0x0000001002027819 */ /* 0x000fe400000006ff */
[----:B------:R-:W-:Y:S01]  /*30e0*/  SHF.L.U32 R25, R25, 0x10, RZ ;  /* 0x0000001019197819 */ /* 0x000fe200000006ff */
[----:B------:R-:W-:Y:S01]  /*30f0*/  FADD.FTZ R38, R38, -UR19 ;  /* 0x8000001326267e21 */ /* 0x000fe20008010000 */
[----:B------:R-:W-:Y:S02]  /*3100*/  SHF.L.U32 R39, R39, 0x10, RZ ;  /* 0x0000001027277819 */ /* 0x000fe400000006ff */
[----:B------:R-:W-:-:S02]  /*3110*/  SHF.L.U32 R37, R37, 0x10, RZ ;  /* 0x0000001025257819 */ /* 0x000fc400000006ff */
[----:B------:R-:W-:Y:S01]  /*3120*/  SHF.L.U32 R26, R26, 0x10, RZ ;  /* 0x000000101a1a7819 */ /* 0x000fe200000006ff */
[----:B-1----:R-:W-:-:S09]  /*3130*/  ULEA UR8, UR9, UR8, 0x18 ;  /* 0x0000000809087291 */ /* 0x002fd2000f8ec03f */
[----:B------:R0:W-:Y:S01]  /*3140*/  @!P3 STS.64 [UR8+0x48], R8 ;  /* 0x00004808ff00b988 */ /* 0x0001e20008000a08 */
[----:B------:R-:W-:Y:S01]  /*3150*/  BAR.SYNC.DEFER_BLOCKING 0x0 ;  /* 0x0000000000007b1d */ /* 0x000fe20000010000 */
[----:B0-----:R-:W-:Y:S01]  /*3160*/  FADD.FTZ R9, R2, -UR19 ;  /* 0x8000001302097e21 */ /* 0x001fe20008010000 */
[----:B------:R-:W-:Y:S01]  /*3170*/  FADD.FTZ R8, R25, -UR19 ;  /* 0x8000001319087e21 */ /* 0x000fe20008010000 */
[----:B------:R-:W-:Y:S01]  /*3180*/  FADD.FTZ R2, R39, -UR19 ;  /* 0x8000001327027e21 */ /* 0x000fe20008010000 */
[----:B------:R-:W-:Y:S01]  /*3190*/  FMUL.FTZ R25, R38, UR13 ;  /* 0x0000000d26197c20 */ /* 0x000fe20008410000 */
[----:B------:R-:W-:Y:S01]  /*31a0*/  FMUL.FTZ R24, R9, UR13 ;  /* 0x0000000d09187c20 */ /* 0x000fe20008410000 */
[----:B------:R-:W0:Y:S01]  /*31b0*/  LDS.64 R14, [UR8+0x48] ;  /* 0x00004808ff0e7984 */ /* 0x000e220008000a00 */
[----:B------:R-:W-:Y:S02]  /*31c0*/  ULDC UR8, c[0x0][0x2bc] ;  /* 0x0000af0000087ab9 */ /* 0x000fe40000000800 */
[----:B0-----:R-:W-:Y:S01]  /*31d0*/  FMUL.FTZ R12, R14, UR8 ;  /* 0x000000080e0c7c20 */ /* 0x001fe20008410000 */
        /* <DEDUP_REMOVED lines=20> */
.L_x_22:
[----:B------:R-:W-:Y:S04]  /*3320*/  BSSY B0, `(.L_x_23) ;  /* 0x0000014000007945 */ /* 0x000fe80003800000 */
[----:B------:R-:W-:Y:S05]  /*3330*/  @!P1 BRA `(.L_x_24) ;  /* 0x0000000000489947 */ /* 0x000fea0003800000 */
[----:B------:R-:W-:Y:S01]  /*3340*/  ULDC.64 UR8, c[0x0][0x288] ;  /* 0x0000a20000087ab9 */ /* 0x000fe20000000a00 */
[----:B------:R-:W-:Y:S01]  /*3350*/  MOV R16, R46 ;  /* 0x0000002e00107202 */ /* 0x000fe20000000f00 */
[C-C-:B------:R-:W-:Y:S01]  /*3360*/  FFMA.FTZ R14, R12.reuse, R25, R15.reuse ;  /* 0x000000190c0e7223 */ /* 0x140fe2000001000f */
[----:B------:R-:W-:Y:S01]  /*3370*/  MOV R17, R49 ;  /* 0x0000003100117202 */ /* 0x000fe20000000f00 */
[----:B------:R-:W-:Y:S01]  /*3380*/  FFMA.FTZ R9, R12, R24, R15 ;  /* 0x000000180c097223 */ /* 0x000fe2000001000f */
[----:B------:R-:W-:Y:S02]  /*3390*/  IMAD R18, R11, UR8, RZ ;  /* 0x000000080b127c24 */ /* 0x000fe4000f8e02ff */
[----:B------:R-:W-:Y:S01]  /*33a0*/  FFMA.FTZ R14, R37, R4, -R14 ;  /* 0x00000004250e7223 */ /* 0x000fe2000001080e */
[----:B------:R-:W-:Y:S01]  /*33b0*/  FFMA.FTZ R9, R26, R5, -R9 ;  /* 0x000000051a097223 */ /* 0x000fe20000010809 */
[----:B------:R-:W-:-:S04]  /*33c0*/  IMAD.WIDE.U32 R16, R41, UR8, R16 ;  /* 0x0000000829107c25 */ /* 0x000fc8000f8e0010 */
[----:B------:R-:W-:Y:S01]  /*33d0*/  FMUL.FTZ R14, R14, UR13 ;  /* 0x0000000d0e0e7c20 */ /* 0x000fe20008410000 */
[----:B------:R-:W-:Y:S01]  /*33e0*/  FMUL.FTZ R9, R9, UR13 ;  /* 0x0000000d09097c20 */ /* 0x000fe20008410000 */
[----:B------:R-:W-:Y:S01]  /*33f0*/  IMAD R19, R41, UR9, R18 ;  /* 0x0000000929137c24 */ /* 0x000fe2000f8e0212 */
[----:B------:R-:W-:Y:S02]  /*3400*/  ULDC.64 UR8, c[0x0][0x210] ;  /* 0x0000840000087ab9 */ /* 0x000fe40000000a00 */
[C---:B------:R-:W-:Y:S02]  /*3410*/  LEA R18, P0, R16.reuse, UR8, 0x1 ;  /* 0x0000000810127c11 */ /* 0x040fe4000f8008ff */
[----:B------:R-:W-:Y:S02]  /*3420*/  IADD3 R19, R17, R19, RZ ;  /* 0x0000001311137210 */ /* 0x000fe40007ffe0ff */
[----:B------:R-:W-:Y:S02]  /*3430*/  F2FP.BF16.F32.PACK_AB R9, R9, R14 ;  /* 0x0000000e0909723e */ /* 0x000fe400000010ff */
[----:B------:R-:W-:-:S05]  /*3440*/  LEA.HI.X R19, R16, UR9, R19, 0x1, P0 ;  /* 0x0000000910137c11 */ /* 0x000fca00080f0c13 */
[----:B------:R0:W-:Y:S02]  /*3450*/  STG.E desc[UR14][R18.64], R9 ;  /* 0x0000000912007986 */ /* 0x0001e4000c10190e */
.L_x_24:
[----:B------:R-:W-:Y:S05]  /*3460*/  BSYNC B0 ;  /* 0x0000000000007941 */ /* 0x000fea0003800000 */
.L_x_23:
[----:B0-----:R-:W-:Y:S01]  /*3470*/  SHF.L.U32 R9, R36, 0x10, RZ ;  /* 0x0000001024097819 */ /* 0x001fe200000006ff */
[----:B------:R-:W-:Y:S01]  /*3480*/  FMUL.FTZ R21, R2, UR13 ;  /* 0x0000000d02157c20 */ /* 0x000fe20008410000 */
[----:B------:R-:W-:Y:S01]  /*3490*/  SHF.L.U32 R14, R13, 0x10, RZ ;  /* 0x000000100d0e7819 */ /* 0x000fe200000006ff */
        /* <DEDUP_REMOVED lines=20> */
.L_x_25:
[----:B------:R-:W-:Y:S01]  /*35e0*/  ULDC.64 UR8, c[0x0][0x290] ;  /* 0x0000a40000087ab9 */ /* 0x000fe20000000a00 */
[----:B------:R-:W-:Y:S01]  /*35f0*/  BSSY B0, `(.L_x_26) ;  /* 0x0000016000007945 */ /* 0x000fe20003800000 */
[----:B------:R-:W-:-:S04]  /*3600*/  ISETP.GE.U32.AND P0, PT, R40, UR8, PT ;  /* 0x0000000828007c0c */ /* 0x000fc8000bf06070 */
[----:B------:R-:W-:-:S04]  /*3610*/  ISETP.GE.AND.EX P0, PT, R3, UR9, PT, P0 ;  /* 0x0000000903007c0c */ /* 0x000fc8000bf06300 */
[----:B------:R-:W-:-:S13]  /*3620*/  ISETP.GT.U32.OR P0, PT, R43, 0xdf, P0 ;  /* 0x000000df2b00780c */ /* 0x000fda0000704470 */
[----:B------:R-:W-:Y:S05]  /*3630*/  @P0 BRA `(.L_x_27) ;  /* 0x0000000000440947 */ /* 0x000fea0003800000 */
[----:B------:R-:W-:Y:S01]  /*3640*/  ULDC.64 UR8, c[0x0][0x288] ;  /* 0x0000a20000087ab9 */ /* 0x000fe20000000a00 */
        /* <DEDUP_REMOVED lines=11> */
[----:B------:R-:W-:Y:S02]  /*3700*/  LEA R2, P0, R46, UR8, 0x1 ;  /* 0x000000082e027c11 */ /* 0x000fe4000f8008ff */
[----:B------:R-:W-:Y:S02]  /*3710*/  IADD3 R3, R47, R3, RZ ;  /* 0x000000032f037210 */ /* 0x000fe40007ffe0ff */
[----:B------:R-:W-:Y:S02]  /*3720*/  F2FP.BF16.F32.PACK_AB R5, R4, R5 ;  /* 0x000000050405723e */ /* 0x000fe400000010ff */
[----:B------:R-:W-:-:S05]  /*3730*/  LEA.HI.X R3, R46, UR9, R3, 0x1, P0 ;  /* 0x000000092e037c11 */ /* 0x000fca00080f0c03 */
[----:B------:R0:W-:Y:S02]  /*3740*/  STG.E desc[UR14][R2.64], R5 ;  /* 0x0000000502007986 */ /* 0x0001e4000c10190e */
.L_x_27:
[----:B------:R-:W-:Y:S05]  /*3750*/  BSYNC B0 ;  /* 0x0000000000007941 */ /* 0x000fea0003800000 */
.L_x_26:
[----:B------:R-:W-:Y:S01]  /*3760*/  ULDC UR8, c[0x0][0x10] ;  /* 0x0000040000087ab9 */ /* 0x000fe20000000800 */
[----:B------:R-:W-:Y:S02]  /*3770*/  UIADD3 UR4, UR4, 0x1, URZ ;  /* 0x0000000104047890 */ /* 0x000fe4000fffe03f */
[----:B------:R-:W-:-:S04]  /*3780*/  UIADD3 UR7, UR8, UR7, URZ ;  /* 0x0000000708077290 */ /* 0x000fc8000fffe03f */
[----:B------:R-:W-:-:S06]  /*3790*/  UISETP.GE.AND UP0, UPT, UR7, UR5, UPT ;  /* 0x000000050700728c */ /* 0x000fcc000bf06270 */
[----:B------:R-:W-:-:S13]  /*37a0*/  PLOP3.LUT P0, PT, PT, PT, UP0, 0x80, 0x0 ;  /* 0x000000000000781c */ /* 0x000fda0003f0f008 */
[----:B------:R-:W-:Y:S05]  /*37b0*/  @!P0 BRA `(.L_x_28) ;  /* 0xffffffc800d88947 */ /* 0x000fea000383ffff */
.L_x_1:
[----:B------:R-:W1:Y:S01]  /*37c0*/  LDC R4, c[0x0][0xc] ;  /* 0x00000300ff047b82 */ /* 0x000e620000000800 */
[----:B------:R-:W-:Y:S01]  /*37d0*/  ISETP.NE.AND P1, PT, R43, RZ, PT ;  /* 0x000000ff2b00720c */ /* 0x000fe20003f25270 */
[----:B------:R-:W-:Y:S06]  /*37e0*/  BSSY B0, `(.L_x_29) ;  /* 0x0000011000007945 */ /* 0x000fec0003800000 */
[----:B------:R-:W2:Y:S08]  /*37f0*/  LDC R7, c[0x0][0x10] ;  /* 0x00000400ff077b82 */ /* 0x000eb00000000800 */
[----:B0-----:R-:W0:Y:S01]  /*3800*/  LDC.64 R2, c[0x0][0x258] ;  /* 0x00009600ff027b82 */ /* 0x001e220000000a00 */
[----:B-1----:R-:W-:-:S02]  /*3810*/  ISETP.NE.AND P0, PT, R4, 0x1, PT ;  /* 0x000000010400780c */ /* 0x002fc40003f05270 */
[----:B--2---:R-:W-:-:S04]  /*3820*/  SHF.L.U32 R0, R7, 0x1, RZ ;  /* 0x0000000107007819 */ /* 0x004fc800000006ff */
[----:B------:R-:W-:-:S05]  /*3830*/  SEL R5, R0, RZ, P0 ;  /* 0x000000ff00057207 */ /* 0x000fca0000000000 */
[----:B0-----:R-:W-:Y:S01]  /*3840*/  IMAD.WIDE.U32 R2, R5, 0x4, R2 ;  /* 0x0000000405027825 */ /* 0x001fe200078e0002 */
[----:B------:R-:W-:Y:S06]  /*3850*/  @P1 BRA `(.L_x_30) ;  /* 0x0000000000241947 */ /* 0x000fec0003800000 */
[----:B------:R-:W0:Y:S01]  /*3860*/  S2R R0, SR_LANEID ;  /* 0x0000000000007919 */ /* 0x000e220000000000 */
[----:B------:R-:W-:Y:S02]  /*3870*/  VOTEU.ANY UR4, UPT, PT ;  /* 0x0000000000047886 */ /* 0x000fe400038e0100 */
[----:B------:R-:W-:Y:S02]  /*3880*/  UFLO.U32 UR5, UR4 ;  /* 0x00000004000572bd */ /* 0x000fe400080e0000 */
[----:B------:R-:W1:Y:S04]  /*3890*/  POPC R5, UR4 ;  /* 0x0000000400057d09 */ /* 0x000e680008000000 */
[----:B0-----:R-:W-:-:S13]  /*38a0*/  ISETP.EQ.U32.AND P0, PT, R0, UR5, PT ;  /* 0x0000000500007c0c */ /* 0x001fda000bf02070 */
[----:B------:R-:W-:Y:S06]  /*38b0*/  @P0 MEMBAR.ALL.GPU ;  /* 0x0000000000000992 */ /* 0x000fec000000a000 */
[----:B------:R-:W-:-:S00]  /*38c0*/  @P0 ERRBAR ;  /* 0x00000000000009ab */ /* 0x000fc00000000000 */
[----:B------:R-:W-:Y:S06]  /*38d0*/  @P0 CGAERRBAR ;  /* 0x00000000000005ab */ /* 0x000fec0000000000 */
[----:B-1----:R0:W-:Y:S02]  /*38e0*/  @P0 REDG.E.ADD.S32.STRONG.GPU desc[UR14][R2.64], R5 ;  /* 0x000000050200098e */ /* 0x0021e4000c10e38e */
.L_x_30:
[----:B------:R-:W-:Y:S05]  /*38f0*/  BSYNC B0 ;  /* 0x0000000000007941 */ /* 0x000fea0003800000 */
.L_x_29:
[----:B------:R-:W1:Y:S01]  /*3900*/  S2UR UR4, SR_CTAID.X ;  /* 0x00000000000479c3 */ /* 0x000e620000002500 */
[----:B------:R-:W-:Y:S02]  /*3910*/  IADD3 R0, R4, -0x1, RZ ;  /* 0xffffffff04007810 */ /* 0x000fe40007ffe0ff */
[----:B0-----:R-:W-:-:S05]  /*3920*/  IADD3 R5, R7, -0x1, RZ ;  /* 0xffffffff07057810 */ /* 0x001fca0007ffe0ff */
[----:B------:R-:W0:Y:S01]  /*3930*/  S2UR UR5, SR_CTAID.Y ;  /* 0x00000000000579c3 */ /* 0x000e220000002600 */
[----:B-1----:R-:W-:-:S04]  /*3940*/  ISETP.NE.AND P0, PT, R0, UR4, PT ;  /* 0x0000000400007c0c */ /* 0x002fc8000bf05270 */
[----:B0-----:R-:W-:-:S13]  /*3950*/  ISETP.NE.OR P0, PT, R5, UR5, P0 ;  /* 0x0000000505007c0c */ /* 0x001fda0008705670 */
[----:B------:R-:W-:Y:S05]  /*3960*/  @P0 EXIT ;  /* 0x000000000000094d */ /* 0x000fea0003800000 */
[----:B------:R-:W-:Y:S05]  /*3970*/  @P1 BRA `(.L_x_31) ;  /* 0x0000000000201947 */ /* 0x000fea0003800000 */
[----:B------:R-:W-:-:S05]  /*3980*/  IMAD R0, R4, R7, RZ ;  /* 0x0000000704007224 */ /* 0x000fca00078e02ff */
[----:B------:R-:W-:-:S13]  /*3990*/  ISETP.NE.AND P0, PT, R0, -0x1, PT ;  /* 0xffffffff0000780c */ /* 0x000fda0003f05270 */
[----:B------:R-:W-:Y:S05]  /*39a0*/  @!P0 BRA `(.L_x_31) ;  /* 0x0000000000148947 */ /* 0x000fea0003800000 */
.L_x_32:
[----:B------:R-:W2:Y:S04]  /*39b0*/  LDG.E.STRONG.GPU R5, desc[UR14][R2.64] ;  /* 0x0000000e02057981 */ /* 0x000ea8000c1ef900 */
[----:B--2---:R-:W-:Y:S01]  /*39c0*/  CCTL.IVALL ;  /* 0x00000000ff00798f */ /* 0x004fe20002000000 */
[----:B------:R-:W-:Y:S05]  /*39d0*/  YIELD ;  /* 0x0000000000007946 */ /* 0x000fea0003800000 */
[----:B------:R-:W-:-:S13]  /*39e0*/  ISETP.NE.AND P0, PT, R5, R0, PT ;  /* 0x000000000500720c */ /* 0x000fda0003f05270 */
[----:B------:R-:W-:Y:S05]  /*39f0*/  @P0 BRA `(.L_x_32) ;  /* 0xfffffffc00ec0947 */ /* 0x000fea000383ffff */
.L_x_31:
[----:B------:R-:W-:Y:S05]  /*3a00*/  WARPSYNC.ALL ;  /* 0x0000000000007948 */ /* 0x000fea0003800000 */
[----:B------:R-:W0:Y:S08]  /*3a10*/  LDC.64 R2, c[0x0][0x288] ;  /* 0x0000a200ff027b82 */ /* 0x000e300000000a00 */
[----:B------:R-:W-:Y:S01]  /*3a20*/  BAR.SYNC.DEFER_BLOCKING 0x0 ;  /* 0x0000000000007b1d */ /* 0x000fe20000010000 */
[----:B0-----:R-:W-:-:S04]  /*3a30*/  LEA.HI R0, P0, R3, R2, RZ, 0x1 ;  /* 0x0000000203007211 */ /* 0x001fc800078108ff */
[----:B------:R-:W-:-:S04]  /*3a40*/  IADD3.X R5, RZ, R3, RZ, P0, !PT ;  /* 0x00000003ff057210 */ /* 0x000fc800007fe4ff */
[----:B------:R-:W-:Y:S02]  /*3a50*/  SHF.R.S64 R24, R0, 0x1, R5 ;  /* 0x0000000100187819 */ /* 0x000fe40000001005 */
[----:B------:R-:W-:Y:S02]  /*3a60*/  SHF.R.S32.HI R0, RZ, 0x1f, R43 ;  /* 0x0000001fff007819 */ /* 0x000fe4000001142b */
[----:B------:R-:W-:Y:S02]  /*3a70*/  SHF.R.S32.HI R25, RZ, 0x1, R5 ;  /* 0x00000001ff197819 */ /* 0x000fe40000011405 */
[----:B------:R-:W-:-:S04]  /*3a80*/  ISETP.GT.U32.AND P0, PT, R24, R43, PT ;  /* 0x0000002b1800720c */ /* 0x000fc80003f04070 */
[----:B------:R-:W-:-:S13]  /*3a90*/  ISETP.GT.AND.EX P0, PT, R25, R0, PT, P0 ;  /* 0x000000001900720c */ /* 0x000fda0003f04300 */
[----:B------:R-:W-:Y:S05]  /*3aa0*/  @!P0 EXIT ;  /* 0x000000000000894d */ /* 0x000fea0003800000 */
[C---:B------:R-:W-:Y:S01]  /*3ab0*/  IMAD.WIDE.U32 R8, R2.reuse, 0x3, RZ ;  /* 0x0000000302087825 */ /* 0x040fe200078e00ff */
[----:B------:R-:W-:Y:S01]  /*3ac0*/  LEA R11, R3, R3, 0x1 ;  /* 0x00000003030b7211 */ /* 0x000fe200078e08ff */
[----:B------:R-:W0:Y:S01]  /*3ad0*/  LDC.64 R6, c[0x0][0x218] ;  /* 0x00008600ff067b82 */ /* 0x000e220000000a00 */
[----:B------:R-:W-:Y:S01]  /*3ae0*/  SHF.L.U64.HI R3, R2, 0x2, R3 ;  /* 0x0000000202037819 */ /* 0x000fe20000010203 */
[----:B------:R-:W-:Y:S01]  /*3af0*/  ULDC.64 UR4, c[0x0][0x268] ;  /* 0x00009a0000047ab9 */ /* 0x000fe20000000a00 */
[----:B------:R-:W-:Y:S02]  /*3b00*/  IADD3 R11, R9, R11, RZ ;  /* 0x0000000b090b7210 */ /* 0x000fe40007ffe0ff */
[----:B------:R-:W-:Y:S02]  /*3b10*/  SHF.L.U64.HI R31, R24, 0x2, R25 ;  /* 0x00000002181f7819 */ /* 0x000fe40000010219 */
[----:B------:R-:W-:Y:S01]  /*3b20*/  LEA.HI R8, P0, R11, R8, RZ, 0x1 ;  /* 0x000000080b087211 */ /* 0x000fe200078108ff */
[----:B------:R-:W1:Y:S03]  /*3b30*/  LDC.64 R4, c[0x0][0x220] ;  /* 0x00008800ff047b82 */ /* 0x000e660000000a00 */
[----:B------:R-:W-:-:S04]  /*3b40*/  IADD3.X R11, RZ, R11, RZ, P0, !PT ;  /* 0x0000000bff0b7210 */ /* 0x000fc800007fe4ff */
[--C-:B------:R-:W-:Y:S02]  /*3b50*/  SHF.R.S64 R27, R8, 0x1, R11.reuse ;  /* 0x00000001081b7819 */ /* 0x100fe4000000100b */
[----:B------:R-:W-:-:S04]  /*3b60*/  SHF.R.S32.HI R8, RZ, 0x1, R11 ;  /* 0x00000001ff087819 */ /* 0x000fc8000001140b */
[----:B------:R-:W-:-:S07]  /*3b70*/  SHF.L.U64.HI R29, R27, 0x2, R8 ;  /* 0x000000021b1d7819 */ /* 0x000fce0000010208 */
.L_x_33:
[----:B------:R-:W-:-:S04]  /*3b80*/  LEA R12, P0, R43, UR4, 0x2 ;  /* 0x000000042b0c7c11 */ /* 0x000fc8000f8010ff */
[----:B------:R-:W-:Y:S02]  /*3b90*/  LEA.HI.X R13, R43, UR5, R0, 0x2, P0 ;  /* 0x000000052b0d7c11 */ /* 0x000fe400080f1400 */
[-C--:B------:R-:W-:Y:S02]  /*3ba0*/  LEA R14, P0, R24, R12.reuse, 0x2 ;  /* 0x0000000c180e7211 */ /* 0x080fe400078010ff */
[-C--:B------:R-:W-:Y:S01]  /*3bb0*/  LEA R18, P1, R2, R12.reuse, 0x2 ;  /* 0x0000000c02127211 */ /* 0x080fe200078210ff */
[----:B--2---:R-:W2:Y:S01]  /*3bc0*/  LDG.E R20, desc[UR14][R12.64] ;  /* 0x0000000e0c147981 */ /* 0x004ea2000c1e1900 */
[----:B------:R-:W-:Y:S02]  /*3bd0*/  LEA R16, P2, R27, R12, 0x2 ;  /* 0x0000000c1b107211 */ /* 0x000fe400078410ff */
[----:B------:R-:W-:Y:S02]  /*3be0*/  IADD3.X R15, R13, R31, RZ, P0, !PT ;  /* 0x0000001f0d0f7210 */ /* 0x000fe400007fe4ff */
[----:B------:R-:W-:-:S02]  /*3bf0*/  IADD3.X R19, R3, R13, RZ, P1, !PT ;  /* 0x0000000d03137210 */ /* 0x000fc40000ffe4ff */
[----:B------:R-:W-:Y:S01]  /*3c00*/  IADD3.X R17, R13, R29, RZ, P2, !PT ;  /* 0x0000001d0d117210 */ /* 0x000fe200017fe4ff */
[----:B------:R-:W2:Y:S04]  /*3c10*/  LDG.E R21, desc[UR14][R14.64] ;  /* 0x0000000e0e157981 */ /* 0x000ea8000c1e1900 */
[----:B------:R-:W3:Y:S04]  /*3c20*/  LDG.E R22, desc[UR14][R18.64] ;  /* 0x0000000e12167981 */ /* 0x000ee8000c1e1900 */
[----:B------:R-:W3:Y:S01]  /*3c30*/  LDG.E R23, desc[UR14][R16.64] ;  /* 0x0000000e10177981 */ /* 0x000ee2000c1e1900 */
[----:B------:R-:W-:-:S02]  /*3c40*/  SHF.L.U32 R11, R43, 0x1, RZ ;  /* 0x000000012b0b7819 */ /* 0x000fc400000006ff */
[----:B------:R-:W-:-:S03]  /*3c50*/  IADD3 R43, R43, 0xe0, RZ ;  /* 0x000000e02b2b7810 */ /* 0x000fc60007ffe0ff */
[----:B0-----:R-:W-:-:S04]  /*3c60*/  IMAD.WIDE R8, R11, 0x4, R6 ;  /* 0x000000040b087825 */ /* 0x001fc800078e0206 */
[----:B-1----:R-:W-:Y:S01]  /*3c70*/  IMAD.WIDE R10, R11, 0x4, R4 ;  /* 0x000000040b0a7825 */ /* 0x002fe200078e0204 */
[----:B------:R-:W-:Y:S02]  /*3c80*/  ISETP.GT.U32.AND P0, PT, R24, R43, PT ;  /* 0x0000002b1800720c */ /* 0x000fe40003f04070 */
[----:B------:R-:W-:-:S04]  /*3c90*/  SHF.R.S32.HI R0, RZ, 0x1f, R43 ;  /* 0x0000001fff007819 */ /* 0x000fc8000001142b */
[----:B------:R-:W-:Y:S01]  /*3ca0*/  ISETP.GT.AND.EX P0, PT, R25, R0, PT, P0 ;  /* 0x000000001900720c */ /* 0x000fe20003f04300 */
[----:B--2---:R2:W-:Y:S04]  /*3cb0*/  STG.E.64 desc[UR14][R8.64], R20 ;  /* 0x0000001408007986 */ /* 0x0045e8000c101b0e */
[----:B---3--:R2:W-:Y:S08]  /*3cc0*/  STG.E.64 desc[UR14][R10.64], R22 ;  /* 0x000000160a007986 */ /* 0x0085f0000c101b0e */
[----:B------:R-:W-:Y:S05]  /*3cd0*/  @P0 BRA `(.L_x_33) ;  /* 0xfffffffc00a80947 */ /* 0x000fea000383ffff */
[----:B------:R-:W-:Y:S05]  /*3ce0*/  EXIT ;  /* 0x000000000000794d */ /* 0x000fea0003800000 */
.L_x_34:
        /* <DEDUP_REMOVED lines=9> */
.L_x_3278:


//--------------------- .text._Z35group_norm_nhwc_bwd_one_pass_kernelI11Bf16IOFp32WLi128ELi14ELi224EEv26Group_norm_nhwc_bwd_params --------------------------
	.section	.text._Z35group_norm_nhwc_bwd_one_pass_kernelI11Bf16IOFp32WLi128ELi14ELi224EEv26Group_norm_nhwc_bwd_params,"ax",@progbits
	.align	128
        .global         _Z35group_norm_nhwc_bwd_one_pass_kernelI11Bf16IOFp32WLi128ELi14ELi224EEv26Group_norm_nhwc_bwd_params
        .type           _Z35group_norm_nhwc_bwd_one_pass_kernelI11Bf16IOFp32WLi128ELi14ELi224EEv26Group_norm_nhwc_bwd_params,@function
        .size           _Z35group_norm_nhwc_bwd_one_pass_kernelI11Bf16IOFp32WLi128ELi14ELi224EEv26Group_norm_nhwc_bwd_params,(.L_x_3279 - _Z35group_norm_nhwc_bwd_one_pass_kernelI11Bf16IOFp32WLi128ELi14ELi224EEv26Group_norm_nhwc_bwd_params)
        .other          _Z35group_norm_nhwc_bwd_one_pass_kernelI11Bf16IOFp32WLi128ELi14ELi224EEv26Group_norm_nhwc_bwd_params,@"STO_CUDA_ENTRY STV_DEFAULT"
_Z35group_norm_nhwc_bwd_one_pass_kernelI11Bf16IOFp32WLi128ELi14ELi224EEv26Group_norm_nhwc_bwd_params:
.text._Z35group_norm_nhwc_bwd_one_pass_kernelI11Bf16IOFp32WLi128ELi14ELi224EEv26Group_norm_nhwc_bwd_params:
[----:B------:R-:W-:Y:S01]  /*0000*/  LDC R1, c[0x0][0x28] ;  /* 0x00000a00ff017b82 */ /* 0x000fe20000000800 */
[----:B------:R-:W0:Y:S01]  /*0010*/  S2R R14, SR_CTAID.Y ;  /* 0x00000000000e7919 */ /* 0x000e220000002600 */
[----:B------:R-:W-:Y:S01]  /*0020*/  ULDC UR4, c[0x0][0x2a0] ;  /* 0x0000a80000047ab9 */ /* 0x000fe20000000800 */
[----:B------:R-:W-:-:S05]  /*0030*/  ULDC UR5, c[0x0][0x270] ;  /* 0x00009c0000057ab9 */ /* 0x000fca0000000800 */
[----:B------:R-:W1:Y:S01]  /*0040*/  S2UR UR16, SR_CTAID.X ;  /* 0x00000000001079c3 */ /* 0x000e620000002500 */
[----:B------:R-:W2:Y:S01]  /*0050*/  S2R R0, SR_TID.X ;  /* 0x0000000000007919 */ /* 0x000ea20000002100 */
[----:B------:R-:W-:Y:S01]  /*0060*/  UIMAD UR4, UR4, UR5, URZ ;  /* 0x00000005040472a4 */ /* 0x000fe2000f8e023f */
[----:B------:R-:W-:-:S05]  /*0070*/  ULDC.64 UR14, c[0x0][0x208] ;  /* 0x00008200000e7ab9 */ /* 0x000fca0000000a00 */
[----:B0-----:R-:W-:Y:S01]  /*0080*/  ISETP.GE.AND P0, PT, R14, UR4, PT ;  /* 0x000000040e007c0c */ /* 0x001fe2000bf06270 */
[----:B--2---:R-:W-:-:S05]  /*0090*/  IMAD.WIDE.U32 R2, R0, 0x24924925, RZ ;  /* 0x2492492500027825 */ /* 0x004fca00078e00ff */
[----:B------:R-:W-:-:S04]  /*00a0*/  IADD3 R2, -R3, R0, RZ ;  /* 0x0000000003027210 */ /* 0x000fc80007ffe1ff */
[----:B------:R-:W-:-:S03]  /*00b0*/  LEA.HI R2, R2, R3, RZ, 0x1f ;  /* 0x0000000302027211 */ /* 0x000fc600078ff8ff */
[----:B-1----:R-:W-:Y:S05]  /*00c0*/  @P0 BRA `(.L_x_35) ;  /* 0x0000004400a80947 */ /* 0x002fea0003800000 */
[----:B------:R-:W0:Y:S01]  /*00d0*/  LDC R15, c[0x0][0x2ac] ;  /* 0x0000ab00ff0f7b82 */ /* 0x000e220000000800 */
[----:B------:R-:W-:Y:S01]  /*00e0*/  SHF.R.U32.HI R2, RZ, 0x2, R2 ;  /* 0x00000002ff027819 */ /* 0x000fe20000011602 */
[----:B------:R-:W-:Y:S01]  /*00f0*/  ULDC.64 UR12, c[0x0][0x288] ;  /* 0x0000a200000c7ab9 */ /* 0x000fe20000000a00 */
[----:B------:R-:W-:Y:S01]  /*0100*/  ISETP.GE.U32.AND P2, PT, R0, 0xe0, PT ;  /* 0x000000e00000780c */ /* 0x000fe20003f46070 */
[----:B------:R-:W-:Y:S01]  /*0110*/  ULEA.HI UR9, UP0, UR13, UR12, URZ, 0x1 ;  /* 0x0000000c0d097291 */ /* 0x000fe2000f81083f */
[----:B------:R-:W-:Y:S01]  /*0120*/  HFMA2.MMA R47, -RZ, RZ, 0, 0 ;  /* 0x00000000ff2f7435 */ /* 0x000fe200000001ff */
[----:B------:R-:W-:Y:S01]  /*0130*/  IMAD R48, R2, -0x7, R0 ;  /* 0xfffffff902307824 */ /* 0x000fe200078e0200 */
[----:B------:R-:W-:Y:S01]  /*0140*/  UIMAD.WIDE.U32 UR6, UR12, 0x3, URZ ;  /* 0x000000030c0678a5 */ /* 0x000fe2000f8e003f */
[----:B------:R-:W1:Y:S01]  /*0150*/  S2UR UR8, SR_CgaCtaId ;  /* 0x00000000000879c3 */ /* 0x000e620000008800 */
[----:B------:R-:W-:Y:S01]  /*0160*/  UIMAD UR11, UR13, 0x3, URZ ;  /* 0x000000030d0b78a4 */ /* 0x000fe2000f8e023f */
[----:B------:R-:W-:Y:S01]  /*0170*/  MOV R36, R14 ;  /* 0x0000000e00247202 */ /* 0x000fe20000000f00 */
[----:B------:R-:W-:Y:S01]  /*0180*/  UIADD3.X UR10, URZ, UR13, URZ, UP0, !UPT ;  /* 0x0000000d3f0a7290 */ /* 0x000fe200087fe43f */
[----:B------:R-:W-:Y:S01]  /*0190*/  SHF.L.U32 R48, R48, 0x1, RZ ;  /* 0x0000000130307819 */ /* 0x000fe200000006ff */
[----:B------:R-:W-:Y:S01]  /*01a0*/  UIADD3 UR7, UR7, UR11, URZ ;  /* 0x0000000b07077290 */ /* 0x000fe2000fffe03f */
[----:B------:R-:W-:Y:S01]  /*01b0*/  ULDC.64 UR12, c[0x0][0x290] ;  /* 0x0000a400000c7ab9 */ /* 0x000fe20000000a00 */
[----:B------:R-:W-:Y:S01]  /*01c0*/  UMOV UR5, 0x400 ;  /* 0x0000040000057882 */ /* 0x000fe20000000000 */
[----:B------:R-:W-:Y:S01]  /*01d0*/  USHF.R.S64 UR9, UR9, 0x1, UR10 ;  /* 0x0000000109097899 */ /* 0x000fe2000800100a */
[----:B0-----:R-:W-:-:S02]  /*01e0*/  IMAD R15, R15, UR16, R2 ;  /* 0x000000100f0f7c24 */ /* 0x001fc4000f8e0202 */
[----:B------:R-:W0:Y:S03]  /*01f0*/  LDC R2, c[0x0][0x10] ;  /* 0x00000400ff027b82 */ /* 0x000e260000000800 */
[C---:B------:R-:W-:Y:S02]  /*0200*/  IADD3 R51, R15.reuse, 0x20, RZ ;  /* 0x000000200f337810 */ /* 0x040fe40007ffe0ff */
[----:B------:R-:W-:Y:S01]  /*0210*/  ISETP.LT.U32.AND P1, PT, R15, UR12, PT ;  /* 0x0000000c0f007c0c */ /* 0x000fe2000bf21070 */
[----:B-1----:R-:W-:Y:S01]  /*0220*/  ULEA UR5, UR8, UR5, 0x18 ;  /* 0x0000000508057291 */ /* 0x002fe2000f8ec03f */
[----:B------:R-:W-:Y:S01]  /*0230*/  SHF.R.S32.HI R4, RZ, 0x1f, R15 ;  /* 0x0000001fff047819 */ /* 0x000fe2000001140f */
[----:B------:R-:W1:Y:S01]  /*0240*/  LDC R37, c[0x0][0xc] ;  /* 0x00000300ff257b82 */ /* 0x000e620000000800 */
[----:B------:R-:W-:Y:S01]  /*0250*/  ISETP.LT.U32.AND P0, PT, R51, UR12, PT ;  /* 0x0000000c33007c0c */ /* 0x000fe2000bf01070 */
[----:B------:R-:W-:Y:S01]  /*0260*/  ULEA.HI UR8, UP0, UR7, UR6, URZ, 0x1 ;  /* 0x0000000607087291 */ /* 0x000fe2000f81083f */
[----:B------:R-:W-:Y:S01]  /*0270*/  SHF.R.S32.HI R3, RZ, 0x1f, R51 ;  /* 0x0000001fff037819 */ /* 0x000fe20000011433 */
[----:B------:R-:W-:Y:S01]  /*0280*/  ULDC.U8 UR12, c[0x0][0x2a4] ;  /* 0x0000a900000c7ab9 */ /* 0x000fe20000000000 */
[----:B------:R-:W-:Y:S01]  /*0290*/  ISETP.LT.AND.EX P1, PT, R4, UR13, !P2, P1 ;  /* 0x0000000d04007c0c */ /* 0x000fe2000d721310 */
[----:B------:R-:W-:Y:S01]  /*02a0*/  UIADD3.X UR6, URZ, UR7, URZ, UP0, !UPT ;  /* 0x000000073f067290 */ /* 0x000fe200087fe43f */
[----:B------:R-:W-:Y:S01]  /*02b0*/  ISETP.LT.AND.EX P2, PT, R3, UR13, !P2, P0 ;  /* 0x0000000d03007c0c */ /* 0x000fe2000d741300 */
[----:B------:R-:W-:Y:S01]  /*02c0*/  USHF.R.S32.HI UR7, URZ, 0x1, UR10 ;  /* 0x000000013f077899 */ /* 0x000fe2000801140a */
[----:B------:R-:W-:Y:S01]  /*02d0*/  SHF.R.S32.HI R3, RZ, 0x1f, R0 ;  /* 0x0000001fff037819 */ /* 0x000fe20000011400 */
[----:B------:R-:W-:Y:S01]  /*02e0*/  USHF.R.S64 UR8, UR8, 0x1, UR6 ;  /* 0x0000000108087899 */ /* 0x000fe20008001006 */
[----:B------:R-:W-:Y:S01]  /*02f0*/  IADD3 R50, R15, 0x40, RZ ;  /* 0x000000400f327810 */ /* 0x000fe20007ffe0ff */
[----:B------:R-:W-:Y:S01]  /*0300*/  USHF.R.S32.HI UR6, URZ, 0x1, UR6 ;  /* 0x000000013f067899 */ /* 0x000fe20008011406 */
[----:B------:R-:W-:Y:S01]  /*0310*/  LEA.HI R3, R3, R0, RZ, 0x5 ;  /* 0x0000000003037211 */ /* 0x000fe200078f28ff */
[----:B------:R-:W-:Y:S01]  /*0320*/  USHF.L.U64.HI UR7, UR9, 0x2, UR7 ;  /* 0x0000000209077899 */ /* 0x000fe20008010207 */
[----:B------:R-:W-:Y:S01]  /*0330*/  IADD3 R49, R15, 0x60, RZ ;  /* 0x000000600f317810 */ /* 0x000fe20007ffe0ff */
[----:B0-----:R-:W-:Y:S01]  /*0340*/  IMAD R4, R2, UR16, R14 ;  /* 0x0000001002047c24 */ /* 0x001fe2000f8e020e */
[----:B------:R-:W-:Y:S01]  /*0350*/  SHF.R.S32.HI R3, RZ, 0x5, R3 ;  /* 0x00000005ff037819 */ /* 0x000fe20000011403 */
[----:B------:R-:W-:Y:S01]  /*0360*/  USHF.L.U64.HI UR6, UR8, 0x2, UR6 ;  /* 0x0000000208067899 */ /* 0x000fe20008010206 */
[----:B------:R-:W-:-:S02]  /*0370*/  SHF.R.S32.HI R4, RZ, 0x1f, R50 ;  /* 0x0000001fff047819 */ /* 0x000fc40000011432 */
[----:B------:R-:W-:Y:S02]  /*0380*/  LEA R52, R3, UR5, 0x3 ;  /* 0x0000000503347c11 */ /* 0x000fe4000f8e18ff */
[----:B------:R-:W-:Y:S02]  /*0390*/  SHF.R.S32.HI R3, RZ, 0x1f, R49 ;  /* 0x0000001fff037819 */ /* 0x000fe40000011431 */
[----:B-1----:R-:W-:-:S07]  /*03a0*/  LOP3.LUT R5, R37, 0x3, RZ, 0xc0, !PT ;  /* 0x0000000325057812 */ /* 0x002fce00078ec0ff */
.L_x_70:
[----:B0-----:R-:W0:Y:S01]  /*03b0*/  LDC R9, c[0x0][0x2a0] ;  /* 0x0000a800ff097b82 */ /* 0x001e220000000800 */
[----:B-1----:R-:W-:Y:S01]  /*03c0*/  IABS R6, R36 ;  /* 0x0000002400067213 */ /* 0x002fe20000000000 */
[----:B------:R-:W-:Y:S01]  /*03d0*/  ULDC.64 UR10, c[0x0][0x298] ;  /* 0x0000a600000a7ab9 */ /* 0x000fe20000000a00 */
[----:B------:R-:W-:Y:S02]  /*03e0*/  ISETP.GE.AND P3, PT, R36, RZ, PT ;  /* 0x000000ff2400720c */ /* 0x000fe40003f66270 */
[----:B------:R-:W-:Y:S02]  /*03f0*/  SHF.R.S32.HI R16, RZ, 0x1f, R15 ;  /* 0x0000001fff107819 */ /* 0x000fe4000001140f */
[----:B------:R-:W-:Y:S01]  /*0400*/  SHF.R.S32.HI R12, RZ, 0x1f, R48 ;  /* 0x0000001fff0c7819 */ /* 0x000fe20000011430 */
[----:B------:R-:W1:Y:S01]  /*0410*/  @P1 LDC.64 R18, c[0x0][0x288] ;  /* 0x0000a200ff121b82 */ /* 0x000e620000000a00 */
[----:B------:R-:W-:Y:S02]  /*0420*/  CS2R R38, SRZ ;  /* 0x0000000000267805 */ /* 0x000fe4000001ff00 */
[----:B------:R-:W-:-:S05]  /*0430*/  SHF.R.S32.HI R28, RZ, 0x1f, R51 ;  /* 0x0000001fff1c7819 */ /* 0x000fca0000011433 */
[----:B------:R-:W2:Y:S01]  /*0440*/  @P2 LDC.64 R22, c[0x0][0x230] ;  /* 0x00008c00ff162b82 */ /* 0x000ea20000000a00 */
[----:B0-----:R-:W-:-:S07]  /*0450*/  IABS R8, R9 ;  /* 0x0000000900087213 */ /* 0x001fce0000000000 */
[----:B------:R-:W0:Y:S01]  /*0460*/  @P2 LDC.64 R24, c[0x0][0x228] ;  /* 0x00008a00ff182b82 */ /* 0x000e220000000a00 */
[----:B------:R-:W3:Y:S01]  /*0470*/  I2F.RP R3, R8 ;  /* 0x0000000800037306 */ /* 0x000ee20000209400 */
[----:B-1----:R-:W-:-:S04]  /*0480*/  @P1 IMAD R20, R16, R18, RZ ;  /* 0x0000001210141224 */ /* 0x002fc800078e02ff */
[----:B------:R-:W-:-:S03]  /*0490*/  @P1 IMAD R21, R15, R19, R20 ;  /* 0x000000130f151224 */ /* 0x000fc600078e0214 */
[----:B---3--:R-:W1:Y:S02]  /*04a0*/  MUFU.RCP R3, R3 ;  /* 0x0000000300037308 */ /* 0x008e640000001000 */
[----:B-1----:R-:W-:-:S06]  /*04b0*/  IADD3 R4, R3, 0xffffffe, RZ ;  /* 0x0ffffffe03047810 */ /* 0x002fcc0007ffe0ff */
[----:B------:R1:W3:Y:S02]  /*04c0*/  F2I.FTZ.U32.TRUNC.NTZ R5, R4 ;  /* 0x0000000400057305 */ /* 0x0002e4000021f000 */
[----:B-1----:R-:W-:Y:S02]  /*04d0*/  MOV R4, RZ ;  /* 0x000000ff00047202 */ /* 0x002fe40000000f00 */
[----:B---3--:R-:W-:-:S05]  /*04e0*/  IADD3 R7, RZ, -R5, RZ ;  /* 0x80000005ff077210 */ /* 0x008fca0007ffe0ff */
[----:B------:R-:W-:-:S04]  /*04f0*/  IMAD R7, R7, R8, RZ ;  /* 0x0000000807077224 */ /* 0x000fc800078e02ff */
[----:B------:R-:W-:Y:S01]  /*0500*/  IMAD.HI.U32 R5, R5, R7, R4 ;  /* 0x0000000705057227 */ /* 0x000fe200078e0004 */
[----:B------:R-:W-:-:S05]  /*0510*/  MOV R7, R6 ;  /* 0x0000000600077202 */ /* 0x000fca0000000f00 */
[----:B------:R-:W-:-:S04]  /*0520*/  IMAD.HI.U32 R6, R5, R7, RZ ;  /* 0x0000000705067227 */ /* 0x000fc800078e00ff */
[----:B------:R-:W-:Y:S01]  /*0530*/  IMAD.WIDE.U32 R4, R0, 0x24924925, RZ ;  /* 0x2492492500047825 */ /* 0x000fe200078e00ff */
[----:B------:R-:W-:-:S05]  /*0540*/  IADD3 R3, -R6, RZ, RZ ;  /* 0x000000ff06037210 */ /* 0x000fca0007ffe1ff */
[----:B------:R-:W-:Y:S01]  /*0550*/  IMAD R3, R8, R3, R7 ;  /* 0x0000000308037224 */ /* 0x000fe200078e0207 */
[----:B------:R-:W-:-:S04]  /*0560*/  LOP3.LUT R7, R36, R9, RZ, 0x3c, !PT ;  /* 0x0000000924077212 */ /* 0x000fc800078e3cff */
[----:B------:R-:W-:Y:S02]  /*0570*/  ISETP.GT.U32.AND P5, PT, R8, R3, PT ;  /* 0x000000030800720c */ /* 0x000fe40003fa4070 */
[----:B------:R-:W-:Y:S02]  /*0580*/  ISETP.GE.AND P4, PT, R7, RZ, PT ;  /* 0x000000ff0700720c */ /* 0x000fe40003f86270 */
[----:B------:R-:W-:-:S04]  /*0590*/  IADD3 R7, R0, -R5, RZ ;  /* 0x8000000500077210 */ /* 0x000fc80007ffe0ff */
[----:B------:R-:W-:-:S04]  /*05a0*/  LEA.HI R5, R7, R5, RZ, 0x1f ;  /* 0x0000000507057211 */ /* 0x000fc800078ff8ff */
[----:B------:R-:W-:Y:S02]  /*05b0*/  SHF.R.U32.HI R5, RZ, 0x2, R5 ;  /* 0x00000002ff057819 */ /* 0x000fe40000011605 */
[-C--:B------:R-:W-:Y:S02]  /*05c0*/  @!P5 IADD3 R3, R3, -R8.reuse, RZ ;  /* 0x800000080303d210 */ /* 0x080fe40007ffe0ff */
[----:B------:R-:W-:Y:S02]  /*05d0*/  @!P5 IADD3 R6, R6, 0x1, RZ ;  /* 0x000000010606d810 */ /* 0x000fe40007ffe0ff */
[CC--:B------:R-:W-:Y:S02]  /*05e0*/  ISETP.GE.U32.AND P0, PT, R3.reuse, R8.reuse, PT ;  /* 0x000000080300720c */ /* 0x0c0fe40003f06070 */
[----:B------:R-:W-:Y:S02]  /*05f0*/  ISETP.GT.U32.AND P6, PT, R8, R3, PT ;  /* 0x000000030800720c */ /* 0x000fe40003fc4070 */
[----:B------:R-:W-:-:S02]  /*0600*/  IADD3 R4, R3, -R8, RZ ;  /* 0x8000000803047210 */ /* 0x000fc40007ffe0ff */
[----:B------:R-:W-:Y:S01]  /*0610*/  ISETP.NE.AND P5, PT, R9, RZ, PT ;  /* 0x000000ff0900720c */ /* 0x000fe20003fa5270 */
[----:B------:R-:W1:Y:S01]  /*0620*/  LDC R8, c[0x0][0x2ac] ;  /* 0x0000ab00ff087b82 */ /* 0x000e620000000800 */
[----:B------:R-:W-:Y:S02]  /*0630*/  SEL R3, R4, R3, !P6 ;  /* 0x0000000304037207 */ /* 0x000fe40007000000 */
[----:B------:R-:W-:Y:S02]  /*0640*/  LOP3.LUT R4, RZ, R9, RZ, 0x33, !PT ;  /* 0x00000009ff047212 */ /* 0x000fe400078e33ff */
[----:B------:R-:W-:Y:S02]  /*0650*/  @!P3 IADD3 R3, -R3, RZ, RZ ;  /* 0x000000ff0303b210 */ /* 0x000fe40007ffe1ff */
[----:B------:R-:W-:Y:S02]  /*0660*/  @P0 IADD3 R6, R6, 0x1, RZ ;  /* 0x0000000106060810 */ /* 0x000fe40007ffe0ff */
[----:B------:R-:W-:-:S02]  /*0670*/  SEL R46, R4, R3, !P5 ;  /* 0x00000003042e7207 */ /* 0x000fc40006800000 */
[----:B------:R-:W-:Y:S02]  /*0680*/  MOV R9, R6 ;  /* 0x0000000600097202 */ /* 0x000fe40000000f00 */
[----:B------:R-:W3:Y:S01]  /*0690*/  LDC.64 R6, c[0x0][0x248] ;  /* 0x00009200ff067b82 */ /* 0x000ee20000000a00 */
[----:B------:R-:W-:Y:S01]  /*06a0*/  IMAD R3, R46, 0xe, RZ ;  /* 0x0000000e2e037824 */ /* 0x000fe200078e02ff */
[----:B------:R-:W-:-:S04]  /*06b0*/  @!P4 IADD3 R9, -R9, RZ, RZ ;  /* 0x000000ff0909c210 */ /* 0x000fc80007ffe1ff */
[----:B------:R-:W-:Y:S02]  /*06c0*/  SEL R9, R4, R9, !P5 ;  /* 0x0000000904097207 */ /* 0x000fe40006800000 */
[----:B------:R-:W-:Y:S02]  /*06d0*/  IADD3 R4, P0, R48, R3, RZ ;  /* 0x0000000330047210 */ /* 0x000fe40007f1e0ff */
[----:B------:R-:W-:Y:S01]  /*06e0*/  SHF.R.S32.HI R10, RZ, 0x1f, R9 ;  /* 0x0000001fff0a7819 */ /* 0x000fe20000011409 */
[----:B-1----:R-:W-:Y:S01]  /*06f0*/  IMAD R8, R8, UR16, R5 ;  /* 0x0000001008087c24 */ /* 0x002fe2000f8e0205 */
[----:B------:R-:W-:-:S03]  /*0700*/  LEA.HI.X.SX32 R5, R3, R12, 0x1, P0 ;  /* 0x0000000c03057211 */ /* 0x000fc600000f0eff */
[----:B------:R-:W-:Y:S01]  /*0710*/  IMAD R12, R10, UR10, RZ ;  /* 0x0000000a0a0c7c24 */ /* 0x000fe2000f8e02ff */
[----:B------:R-:W-:Y:S01]  /*0720*/  IADD3 R10, R8, 0x40, RZ ;  /* 0x00000040080a7810 */ /* 0x000fe20007ffe0ff */
[----:B------:R-:W-:-:S04]  /*0730*/  IMAD.WIDE.U32 R4, R9, UR10, R4 ;  /* 0x0000000a09047c25 */ /* 0x000fc8000f8e0004 */
[----:B------:R-:W-:Y:S01]  /*0740*/  IMAD R11, R9, UR11, R12 ;  /* 0x0000000b090b7c24 */ /* 0x000fe2000f8e020c */
[----:B------:R-:W-:Y:S01]  /*0750*/  ULDC.64 UR10, c[0x0][0x290] ;  /* 0x0000a400000a7ab9 */ /* 0x000fe20000000a00 */
[----:B------:R-:W1:Y:S01]  /*0760*/  @P1 LDC.64 R12, c[0x0][0x230] ;  /* 0x00008c00ff0c1b82 */ /* 0x000e620000000a00 */
[----:B---3--:R-:W-:Y:S01]  /*0770*/  IMAD.WIDE R16, R36, 0x8, R6 ;  /* 0x0000000824107825 */ /* 0x008fe200078e0206 */
[----:B------:R-:W-:Y:S02]  /*0780*/  ISETP.GE.U32.AND P0, PT, R10, UR10, PT ;  /* 0x0000000a0a007c0c */ /* 0x000fe4000bf06070 */
[----:B------:R-:W-:Y:S02]  /*0790*/  SHF.R.S32.HI R10, RZ, 0x1f, R10 ;  /* 0x0000001fff0a7819 */ /* 0x000fe4000001140a */
[----:B------:R-:W-:Y:S01]  /*07a0*/  IADD3 R7, R5, R11, RZ ;  /* 0x0000000b05077210 */ /* 0x000fe20007ffe0ff */
[----:B------:R-:W3:Y:S01]  /*07b0*/  LDG.E.64 R16, desc[UR14][R16.64] ;  /* 0x0000000e10107981 */ /* 0x000ee2000c1e1b00 */
[----:B------:R-:W-:-:S02]  /*07c0*/  ISETP.GE.AND.EX P0, PT, R10, UR11, PT, P0 ;  /* 0x0000000b0a007c0c */ /* 0x000fc4000bf06300 */
[----:B------:R-:W-:Y:S01]  /*07d0*/  @P1 MOV R6, R4 ;  /* 0x0000000400061202 */ /* 0x000fe20000000f00 */
[----:B------:R-:W4:Y:S01]  /*07e0*/  @P2 LDC.64 R10, c[0x0][0x288] ;  /* 0x0000a200ff0a2b82 */ /* 0x000f220000000a00 */
[----:B------:R-:W-:Y:S02]  /*07f0*/  ISETP.LT.U32.AND P0, PT, R0, 0xe0, !P0 ;  /* 0x000000e00000780c */ /* 0x000fe40004701070 */
[----:B------:R-:W-:Y:S01]  /*0800*/  IADD3 R20, R8, 0x60, RZ ;  /* 0x0000006008147810 */ /* 0x000fe20007ffe0ff */
[----:B------:R-:W-:-:S04]  /*0810*/  @P1 IMAD.WIDE.U32 R18, R15, R18, R6 ;  /* 0x000000120f121225 */ /* 0x000fc800078e0006 */
[----:B------:R-:W2:Y:S01]  /*0820*/  @P1 LDC.64 R8, c[0x0][0x228] ;  /* 0x00008a00ff081b82 */ /* 0x000ea20000000a00 */
[----:B------:R-:W-:Y:S02]  /*0830*/  ISETP.GE.U32.AND P3, PT, R20, UR10, PT ;  /* 0x0000000a14007c0c */ /* 0x000fe4000bf66070 */
[----:B------:R-:W-:Y:S02]  /*0840*/  SHF.R.S32.HI R20, RZ, 0x1f, R20 ;  /* 0x0000001fff147819 */ /* 0x000fe40000011414 */
[----:B------:R-:W-:Y:S02]  /*0850*/  @P1 IADD3 R21, R19, R21, RZ ;  /* 0x0000001513151210 */ /* 0x000fe40007ffe0ff */
[----:B------:R-:W-:Y:S01]  /*0860*/  ISETP.GE.AND.EX P3, PT, R20, UR11, PT, P3 ;  /* 0x0000000b14007c0c */ /* 0x000fe2000bf66330 */
[----:B------:R-:W0:Y:S01]  /*0870*/  @P0 LDC.64 R26, c[0x0][0x288] ;  /* 0x0000a200ff1a0b82 */ /* 0x000e220000000a00 */
[----:B------:R-:W-:Y:S02]  /*0880*/  @P1 SHF.L.U32 R19, R18, 0x1, RZ ;  /* 0x0000000112131819 */ /* 0x000fe400000006ff */
[----:B------:R-:W-:-:S02]  /*0890*/  ISETP.LT.U32.AND P3, PT, R0, 0xe0, !P3 ;  /* 0x000000e00000780c */ /* 0x000fc40005f61070 */
[----:B------:R-:W-:Y:S02]  /*08a0*/  @P1 SHF.L.U64.HI R18, R18, 0x1, R21 ;  /* 0x0000000112121819 */ /* 0x000fe40000010215 */
[----:B-1----:R-:W-:-:S04]  /*08b0*/  @P1 IADD3 R12, P4, R19, R12, RZ ;  /* 0x0000000c130c1210 */ /* 0x002fc80007f9e0ff */
[----:B------:R-:W-:Y:S01]  /*08c0*/  @P1 IADD3.X R13, R18, R13, RZ, P4, !PT ;  /* 0x0000000d120d1210 */ /* 0x000fe200027fe4ff */
[----:B----4-:R-:W-:-:S04]  /*08d0*/  @P2 IMAD R28, R28, R10, RZ ;  /* 0x0000000a1c1c2224 */ /* 0x010fc800078e02ff */
[----:B------:R1:W5:Y:S01]  /*08e0*/  @P1 LDG.E R39, desc[UR14][R12.64] ;  /* 0x0000000e0c271981 */ /* 0x000362000c1e1900 */
[----:B--2---:R-:W-:Y:S01]  /*08f0*/  @P1 IADD3 R8, P4, R19, R8, RZ ;  /* 0x0000000813081210 */ /* 0x004fe20007f9e0ff */
[----:B------:R-:W2:Y:S01]  /*0900*/  @P3 LDC.64 R20, c[0x0][0x288] ;  /* 0x0000a200ff143b82 */ /* 0x000ea20000000a00 */
[----:B------:R-:W-:Y:S01]  /*0910*/  @P2 IMAD R29, R51, R11, R28 ;  /* 0x0000000b331d2224 */ /* 0x000fe200078e021c */
[----:B------:R-:W-:Y:S02]  /*0920*/  CS2R R44, SRZ ;  /* 0x00000000002c7805 */ /* 0x000fe4000001ff00 */
[----:B------:R-:W-:Y:S02]  /*0930*/  @P1 IADD3.X R9, R18, R9, RZ, P4, !PT ;  /* 0x0000000912091210 */ /* 0x000fe400027fe4ff */
[----:B-1----:R-:W-:-:S03]  /*0940*/  @P2 MOV R12, R4 ;  /* 0x00000004000c2202 */ /* 0x002fc60000000f00 */
[----:B------:R1:W5:Y:S01]  /*0950*/  @P1 LDG.E R45, desc[UR14][R8.64] ;  /* 0x0000000e082d1981 */ /* 0x000362000c1e1900 */
[----:B------:R-:W-:Y:S02]  /*0960*/  @P2 MOV R13, R7 ;  /* 0x00000007000d2202 */ /* 0x000fe40000000f00 */
[----:B------:R-:W-:Y:S02]  /*0970*/  SHF.R.S32.HI R30, RZ, 0x1f, R50 ;  /* 0x0000001fff1e7819 */ /* 0x000fe40000011432 */
[----:B------:R-:W-:Y:S01]  /*0980*/  SHF.R.S32.HI R31, RZ, 0x1f, R49 ;  /* 0x0000001fff1f7819 */ /* 0x000fe20000011431 */
[----:B------:R-:W-:Y:S01]  /*0990*/  @P2 IMAD.WIDE.U32 R10, R51, R10, R12 ;  /* 0x0000000a330a2225 */ /* 0x000fe200078e000c */
[----:B------:R-:W-:Y:S01]  /*09a0*/  CS2R R40, SRZ ;  /* 0x0000000000287805 */ /* 0x000fe2000001ff00 */
[----:B------:R-:W4:Y:S02]  /*09b0*/  @P3 LDC.64 R12, c[0x0][0x228] ;  /* 0x00008a00ff0c3b82 */ /* 0x000f240000000a00 */
[----:B0-----:R-:W-:Y:S01]  /*09c0*/  @P0 IMAD R30, R30, R26, RZ ;  /* 0x0000001a1e1e0224 */ /* 0x001fe200078e02ff */
[----:B------:R-:W-:-:S02]  /*09d0*/  @P2 IADD3 R29, R11, R29, RZ ;  /* 0x0000001d0b1d2210 */ /* 0x000fc40007ffe0ff */
[----:B-1----:R-:W-:Y:S02]  /*09e0*/  @P0 MOV R8, R4 ;  /* 0x0000000400080202 */ /* 0x002fe40000000f00 */
[----:B------:R-:W-:Y:S01]  /*09f0*/  @P0 MOV R9, R7 ;  /* 0x0000000700090202 */ /* 0x000fe20000000f00 */
[----:B------:R-:W0:Y:S01]  /*0a00*/  @P0 LDC.64 R18, c[0x0][0x230] ;  /* 0x00008c00ff120b82 */ /* 0x000e220000000a00 */
[----:B------:R-:W-:Y:S01]  /*0a10*/  @P2 SHF.L.U64.HI R28, R10, 0x1, R29 ;  /* 0x000000010a1c2819 */ /* 0x000fe2000001021d */
[----:B------:R-:W-:Y:S01]  /*0a20*/  @P0 IMAD R29, R50, R27, R30 ;  /* 0x0000001b321d0224 */ /* 0x000fe200078e021e */
[----:B------:R-:W-:Y:S01]  /*0a30*/  @P2 SHF.L.U32 R11, R10, 0x1, RZ ;  /* 0x000000010a0b2819 */ /* 0x000fe200000006ff */
[----:B------:R-:W-:-:S03]  /*0a40*/  @P0 IMAD.WIDE.U32 R26, R50, R26, R8 ;  /* 0x0000001a321a0225 */ /* 0x000fc600078e0008 */
[----:B------:R-:W-:Y:S01]  /*0a50*/  @P2 IADD3 R22, P4, R11, R22, RZ ;  /* 0x000000160b162210 */ /* 0x000fe20007f9e0ff */
[----:B--2---:R-:W-:Y:S01]  /*0a60*/  @P3 IMAD R30, R31, R20, RZ ;  /* 0x000000141f1e3224 */ /* 0x004fe200078e02ff */
[----:B------:R-:W-:Y:S01]  /*0a70*/  @P2 IADD3 R24, P5, R11, R24, RZ ;  /* 0x000000180b182210 */ /* 0x000fe20007fbe0ff */
[----:B------:R-:W1:Y:S01]  /*0a80*/  @P0 LDC.64 R8, c[0x0][0x228] ;  /* 0x00008a00ff080b82 */ /* 0x000e620000000a00 */
[----:B------:R-:W-:Y:S02]  /*0a90*/  @P0 IADD3 R27, R27, R29, RZ ;  /* 0x0000001d1b1b0210 */ /* 0x000fe40007ffe0ff */
[C---:B------:R-:W-:Y:S02]  /*0aa0*/  @P2 IADD3.X R23, R28.reuse, R23, RZ, P4, !PT ;  /* 0x000000171c172210 */ /* 0x040fe400027fe4ff */
[----:B------:R-:W-:Y:S02]  /*0ab0*/  @P2 IADD3.X R25, R28, R25, RZ, P5, !PT ;  /* 0x000000191c192210 */ /* 0x000fe40002ffe4ff */
[C---:B------:R-:W-:Y:S01]  /*0ac0*/  @P0 SHF.L.U32 R29, R26.reuse, 0x1, RZ ;  /* 0x000000011a1d0819 */ /* 0x040fe200000006ff */
[----:B------:R-:W-:Y:S01]  /*0ad0*/  @P3 IMAD R31, R49, R21, R30 ;  /* 0x00000015311f3224 */ /* 0x000fe200078e021e */
[----:B------:R-:W-:Y:S01]  /*0ae0*/  @P0 SHF.L.U64.HI R28, R26, 0x1, R27 ;  /* 0x000000011a1c0819 */ /* 0x000fe2000001021b */
[----:B------:R-:W5:Y:S01]  /*0af0*/  @P2 LDG.E R40, desc[UR14][R22.64] ;  /* 0x0000000e16282981 */ /* 0x000f62000c1e1900 */
[----:B------:R-:W-:-:S02]  /*0b00*/  @P3 MOV R26, R4 ;  /* 0x00000004001a3202 */ /* 0x000fc40000000f00 */
[----:B------:R-:W-:Y:S02]  /*0b10*/  CS2R R42, SRZ ;  /* 0x00000000002a7805 */ /* 0x000fe4000001ff00 */
[----:B------:R-:W-:Y:S01]  /*0b20*/  @P3 MOV R27, R7 ;  /* 0x00000007001b3202 */ /* 0x000fe20000000f00 */
[----:B------:R-:W5:Y:S01]  /*0b30*/  @P2 LDG.E R44, desc[UR14][R24.64] ;  /* 0x0000000e182c2981 */ /* 0x000f62000c1e1900 */
[----:B------:R-:W2:Y:S01]  /*0b40*/  @P3 LDC.64 R10, c[0x0][0x230] ;  /* 0x00008c00ff0a3b82 */ /* 0x000ea20000000a00 */
[----:B------:R-:W-:-:S05]  /*0b50*/  @P3 IMAD.WIDE.U32 R20, R49, R20, R26 ;  /* 0x0000001431143225 */ /* 0x000fca00078e001a */
[----:B------:R-:W-:Y:S02]  /*0b60*/  @P3 IADD3 R27, R21, R31, RZ ;  /* 0x0000001f151b3210 */ /* 0x000fe40007ffe0ff */
[C---:B------:R-:W-:Y:S02]  /*0b70*/  @P3 SHF.L.U32 R21, R20.reuse, 0x1, RZ ;  /* 0x0000000114153819 */ /* 0x040fe400000006ff */
[----:B------:R-:W-:Y:S02]  /*0b80*/  @P3 SHF.L.U64.HI R20, R20, 0x1, R27 ;  /* 0x0000000114143819 */ /* 0x000fe4000001021b */
[----:B----4-:R-:W-:-:S04]  /*0b90*/  @P3 IADD3 R12, P6, R21, R12, RZ ;  /* 0x0000000c150c3210 */ /* 0x010fc80007fde0ff */
[----:B------:R-:W-:-:S05]  /*0ba0*/  @P3 IADD3.X R13, R20, R13, RZ, P6, !PT ;  /* 0x0000000d140d3210 */ /* 0x000fca00037fe4ff */
[----:B------:R-:W5:Y:S01]  /*0bb0*/  @P3 LDG.E R41, desc[UR14][R12.64] ;  /* 0x0000000e0c293981 */ /* 0x000f62000c1e1900 */
[----:B0-----:R-:W-:-:S04]  /*0bc0*/  @P0 IADD3 R18, P4, R29, R18, RZ ;  /* 0x000000121d120210 */ /* 0x001fc80007f9e0ff */
[----:B------:R-:W-:Y:S02]  /*0bd0*/  @P0 IADD3.X R19, R28, R19, RZ, P4, !PT ;  /* 0x000000131c130210 */ /* 0x000fe400027fe4ff */
[----:B-1----:R-:W-:-:S03]  /*0be0*/  @P0 IADD3 R8, P4, R29, R8, RZ ;  /* 0x000000081d080210 */ /* 0x002fc60007f9e0ff */
[----:B------:R-:W5:Y:S01]  /*0bf0*/  @P0 LDG.E R38, desc[UR14][R18.64] ;  /* 0x0000000e12260981 */ /* 0x000f62000c1e1900 */
[----:B------:R-:W-:-:S05]  /*0c00*/  @P0 IADD3.X R9, R28, R9, RZ, P4, !PT ;  /* 0x000000091c090210 */ /* 0x000fca00027fe4ff */
[----:B------:R0:W5:Y:S01]  /*0c10*/  @P0 LDG.E R42, desc[UR14][R8.64] ;  /* 0x0000000e082a0981 */ /* 0x000162000c1e1900 */
[----:B--2---:R-:W-:Y:S01]  /*0c20*/  @P3 IADD3 R10, P5, R21, R10, RZ ;  /* 0x0000000a150a3210 */ /* 0x004fe20007fbe0ff */
[----:B------:R-:W-:-:S03]  /*0c30*/  UMOV UR11, 0x3f800000 ;  /* 0x3f800000000b7882 */ /* 0x000fc60000000000 */
[----:B------:R-:W-:Y:S01]  /*0c40*/  @P3 IADD3.X R11, R20, R11, RZ, P5, !PT ;  /* 0x0000000b140b3210 */ /* 0x000fe20002ffe4ff */
[----:B------:R-:W-:Y:S04]  /*0c50*/  BSSY B0, `(.L_x_36) ;  /* 0x000001b000007945 */ /* 0x000fe80003800000 */
[----:B------:R1:W5:Y:S01]  /*0c60*/  @P3 LDG.E R43, desc[UR14][R10.64] ;  /* 0x0000000e0a2b3981 */ /* 0x000362000c1e1900 */
[----:B0-----:R-:W-:Y:S02]  /*0c70*/  CS2R R8, SRZ ;  /* 0x0000000000087805 */ /* 0x001fe4000001ff00 */
[----:B-1----:R-:W-:Y:S02]  /*0c80*/  CS2R R10, SRZ ;  /* 0x00000000000a7805 */ /* 0x002fe4000001ff00 */
        /* <DEDUP_REMOVED lines=8> */
[----:B------:R-:W0:Y:S02]  /*0d10*/  @P0 MUFU.RSQ R16, R16 ;  /* 0x0000001000100308 */ /* 0x000e240000001400 */
        /* <DEDUP_REMOVED lines=14> */
.L_x_37:
[----:B------:R-:W-:Y:S05]  /*0e00*/  BSYNC B0 ;  /* 0x0000000000007941 */ /* 0x000fea0003800000 */
.L_x_36:
[----:B------:R-:W-:Y:S02]  /*0e10*/  ISETP.NE.AND P4, PT, RZ, UR12, PT ;  /* 0x0000000cff007c0c */ /* 0x000fe4000bf85270 */
[C---:B-----5:R-:W-:Y:S02]  /*0e20*/  PRMT R3, R39.reuse, 0x7632, R3 ;  /* 0x0000763227037816 */ /* 0x060fe40000000003 */
[----:B0-----:R-:W-:Y:S02]  /*0e30*/  SHF.L.U32 R12, R39, 0x10, RZ ;  /* 0x00000010270c7819 */ /* 0x001fe400000006ff */
[----:B------:R-:W-:Y:S02]  /*0e40*/  SHF.L.U32 R3, R3, 0x10, RZ ;  /* 0x0000001003037819 */ /* 0x000fe400000006ff */
[----:B------:R-:W-:Y:S01]  /*0e50*/  SHF.L.U32 R22, R40, 0x10, RZ ;  /* 0x0000001028167819 */ /* 0x000fe200000006ff */
[----:B------:R-:W-:Y:S01]  /*0e60*/  FADD.FTZ R12, R12, -UR13 ;  /* 0x8000000d0c0c7e21 */ /* 0x000fe20008010000 */
[----:B------:R-:W-:Y:S01]  /*0e70*/  PRMT R20, R45, 0x7632, R20 ;  /* 0x000076322d147816 */ /* 0x000fe20000000014 */
[----:B------:R-:W-:Y:S01]  /*0e80*/  FADD.FTZ R18, R3, -UR13 ;  /* 0x8000000d03127e21 */ /* 0x000fe20008010000 */
[----:B------:R-:W-:Y:S01]  /*0e90*/  PRMT R17, R40, 0x7632, R17 ;  /* 0x0000763228117816 */ /* 0x000fe20000000011 */
[----:B------:R-:W-:Y:S01]  /*0ea0*/  FMUL.FTZ R3, R12, UR11 ;  /* 0x0000000b0c037c20 */ /* 0x000fe20008410000 */
[----:B------:R-:W-:Y:S01]  /*0eb0*/  PRMT R21, R44, 0x7632, R21 ;  /* 0x000076322c157816 */ /* 0x000fe20000000015 */
[----:B------:R-:W-:Y:S01]  /*0ec0*/  FADD.FTZ R22, R22, -UR13 ;  /* 0x8000000d16167e21 */ /* 0x000fe20008010000 */
        /* <DEDUP_REMOVED lines=25> */
.L_x_38:
        /* <DEDUP_REMOVED lines=26> */
.L_x_39:
[----:B------:R-:W-:Y:S01]  /*1200*/  PRMT R24, R38, 0x7632, R24 ;  /* 0x0000763226187816 */ /* 0x000fe20000000018 */
[----:B------:R-:W-:Y:S01]  /*1210*/  FFMA.FTZ R17, R12, R19, R25 ;  /* 0x000000130c117223 */ /* 0x000fe20000010019 */
[----:B------:R-:W-:Y:S01]  /*1220*/  FADD.FTZ R18, R19, R18 ;  /* 0x0000001213127221 */ /* 0x000fe20000010000 */
[----:B------:R-:W-:Y:S01]  /*1230*/  FMUL.FTZ R25, R16, R8 ;  /* 0x0000000810197220 */ /* 0x000fe20000410000 */
[----:B------:R-:W-:Y:S01]  /*1240*/  SHF.L.U32 R19, R38, 0x10, RZ ;  /* 0x0000001026137819 */ /* 0x000fe200000006ff */
[----:B------:R-:W-:Y:S01]  /*1250*/  FMUL.FTZ R28, R21, R9 ;  /* 0x00000009151c7220 */ /* 0x000fe20000410000 */
[----:B------:R-:W-:Y:S01]  /*1260*/  SHF.L.U32 R27, R24, 0x10, RZ ;  /* 0x00000010181b7819 */ /* 0x000fe200000006ff */
[----:B------:R-:W-:Y:S01]  /*1270*/  FFMA.FTZ R17, R22, R25, R17 ;  /* 0x0000001916117223 */ /* 0x000fe20000010011 */
[--C-:B------:R-:W-:Y:S01]  /*1280*/  FADD.FTZ R18, R18, R25.reuse ;  /* 0x0000001912127221 */ /* 0x100fe20000010000 */
[C---:B------:R-:W-:Y:S01]  /*1290*/  PRMT R25, R42.reuse, 0x7632, R25 ;  /* 0x000076322a197816 */ /* 0x040fe20000000019 */
[----:B------:R-:W-:Y:S01]  /*12a0*/  FADD.FTZ R26, R19, -UR13 ;  /* 0x8000000d131a7e21 */ /* 0x000fe20008010000 */
[----:B------:R-:W-:Y:S01]  /*12b0*/  FADD.FTZ R27, R27, -UR13 ;  /* 0x8000000d1b1b7e21 */ /* 0x000fe20008010000 */
[----:B------:R-:W-:-:S02]  /*12c0*/  SHF.L.U32 R24, R42, 0x10, RZ ;  /* 0x000000102a187819 */ /* 0x000fc400000006ff */
[----:B------:R-:W-:Y:S01]  /*12d0*/  PRMT R19, R43, 0x7632, R19 ;  /* 0x000076322b137816 */ /* 0x000fe20000000013 */
        /* <DEDUP_REMOVED lines=14> */
[----:B0-----:R-:W-:Y:S01]  /*13c0*/  FMUL.FTZ R24, R24, R32 ;  /* 0x0000002018187220 */ /* 0x001fe20000410000 */
[----:B------:R-:W-:-:S04]  /*13d0*/  FADD.FTZ R32, -R32, 1 ;  /* 0x3f80000020207421 */ /* 0x000fc80000010100 */
[----:B------:R-:W-:Y:S01]  /*13e0*/  FFMA.FTZ R32, R31, R32, 1 ;  /* 0x3f8000001f207423 */ /* 0x000fe20000010020 */
[----:B-1----:R-:W-:Y:S01]  /*13f0*/  FMUL.FTZ R25, R25, R29 ;  /* 0x0000001d19197220 */ /* 0x002fe20000410000 */
[----:B------:R-:W-:Y:S02]  /*1400*/  FADD.FTZ R29, -R29, 1 ;  /* 0x3f8000001d1d7421 */ /* 0x000fe40000010100 */
[----:B------:R-:W-:Y:S02]  /*1410*/  FMUL.FTZ R24, R24, R32 ;  /* 0x0000002018187220 */ /* 0x000fe40000410000 */
[----:B------:R-:W-:-:S04]  /*1420*/  FFMA.FTZ R29, R30, R29, 1 ;  /* 0x3f8000001e1d7423 */ /* 0x000fc8000001001d */
[----:B------:R-:W-:-:S07]  /*1430*/  FMUL.FTZ R25, R25, R29 ;  /* 0x0000001d19197220 */ /* 0x000fce0000410000 */
.L_x_40:
[----:B------:R-:W-:Y:S01]  /*1440*/  FFMA.FTZ R31, R23, R28, R17 ;  /* 0x0000001c171f7223 */ /* 0x000fe20000010011 */
[----:B------:R-:W-:Y:S01]  /*1450*/  SHF.L.U32 R30, R43, 0x10, RZ ;  /* 0x000000102b1e7819 */ /* 0x000fe200000006ff */
[----:B------:R-:W-:Y:S01]  /*1460*/  FMUL.FTZ R29, R24, R8 ;  /* 0x00000008181d7220 */ /* 0x000fe20000410000 */
[----:B------:R-:W-:Y:S01]  /*1470*/  SHF.L.U32 R17, R19, 0x10, RZ ;  /* 0x0000001013117819 */ /* 0x000fe200000006ff */
[----:B------:R-:W-:Y:S01]  /*1480*/  FADD.FTZ R18, R28, R18 ;  /* 0x000000121c127221 */ /* 0x000fe20000010000 */
[----:B------:R-:W-:Y:S01]  /*1490*/  PRMT R19, R41, 0x7632, R19 ;  /* 0x0000763229137816 */ /* 0x000fe20000000013 */
[----:B------:R-:W-:Y:S01]  /*14a0*/  FADD.FTZ R30, R30, -UR13 ;  /* 0x8000000d1e1e7e21 */ /* 0x000fe20008010000 */
[----:B------:R-:W-:Y:S01]  /*14b0*/  FFMA.FTZ R28, R26, R29, R31 ;  /* 0x0000001d1a1c7223 */ /* 0x000fe2000001001f */
[----:B------:R-:W-:Y:S01]  /*14c0*/  FADD.FTZ R17, R17, -UR13 ;  /* 0x8000000d11117e21 */ /* 0x000fe20008010000 */
[----:B------:R-:W-:Y:S01]  /*14d0*/  FADD.FTZ R29, R18, R29 ;  /* 0x0000001d121d7221 */ /* 0x000fe20000010000 */
[----:B------:R-:W-:Y:S01]  /*14e0*/  SHF.L.U32 R18, R41, 0x10, RZ ;  /* 0x0000001029127819 */ /* 0x000fe200000006ff */
[----:B------:R-:W-:Y:S01]  /*14f0*/  FMUL.FTZ R30, R30, UR11 ;  /* 0x0000000b1e1e7c20 */ /* 0x000fe20008410000 */
[----:B------:R-:W-:Y:S01]  /*1500*/  SHF.L.U32 R19, R19, 0x10, RZ ;  /* 0x0000001013137819 */ /* 0x000fe200000006ff */
[----:B------:R-:W-:Y:S01]  /*1510*/  FMUL.FTZ R31, R25, R9 ;  /* 0x00000009191f7220 */ /* 0x000fe20000410000 */
        /* <DEDUP_REMOVED lines=20> */
.L_x_41:
[----:B------:R-:W0:Y:S01]  /*1660*/  S2R R33, SR_LANEID ;  /* 0x0000000000217919 */ /* 0x000e220000000000 */
[----:B------:R-:W-:Y:S01]  /*1670*/  FFMA.FTZ R32, R27, R31, R28 ;  /* 0x0000001f1b207223 */ /* 0x000fe2000001001c */
[----:B------:R-:W-:Y:S01]  /*1680*/  FMUL.FTZ R28, R18, R8 ;  /* 0x00000008121c7220 */ /* 0x000fe20000410000 */
[----:B------:R-:W-:Y:S01]  /*1690*/  FADD.FTZ R29, R31, R29 ;  /* 0x0000001d1f1d7221 */ /* 0x000fe20000010000 */
[----:B------:R-:W-:Y:S01]  /*16a0*/  FMUL.FTZ R31, R19, R9 ;  /* 0x00000009131f7220 */ /* 0x000fe20000410000 */
[----:B------:R-:W1:Y:S01]  /*16b0*/  S2UR UR17, SR_CgaCtaId ;  /* 0x00000000001179c3 */ /* 0x000e620000008800 */
[----:B------:R-:W-:Y:S01]  /*16c0*/  FFMA.FTZ R32, R30, R28, R32 ;  /* 0x0000001c1e207223 */ /* 0x000fe20000010020 */
[----:B------:R-:W-:Y:S01]  /*16d0*/  FADD.FTZ R28, R29, R28 ;  /* 0x0000001c1d1c7221 */ /* 0x000fe20000010000 */
[----:B------:R-:W-:Y:S01]  /*16e0*/  FFMA.FTZ R3, R3, R13, RZ ;  /* 0x0000000d03037223 */ /* 0x000fe200000100ff */
[----:B------:R-:W-:Y:S01]  /*16f0*/  FFMA.FTZ R12, R12, R20, RZ ;  /* 0x000000140c0c7223 */ /* 0x000fe200000100ff */
[----:B------:R-:W-:Y:S01]  /*1700*/  FFMA.FTZ R29, R17, R31, R32 ;  /* 0x0000001f111d7223 */ /* 0x000fe20000010020 */
[----:B------:R-:W-:Y:S01]  /*1710*/  FADD.FTZ R28, R31, R28 ;  /* 0x0000001c1f1c7221 */ /* 0x000fe20000010000 */
[----:B------:R-:W-:Y:S01]  /*1720*/  FADD.FTZ R13, RZ, R13 ;  /* 0x0000000dff0d7221 */ /* 0x000fe20000010000 */
[----:B------:R-:W-:Y:S01]  /*1730*/  FADD.FTZ R20, RZ, R20 ;  /* 0x00000014ff147221 */ /* 0x000fe20000010000 */
[----:B------:R-:W-:Y:S01]  /*1740*/  UMOV UR10, 0x400 ;  /* 0x00000400000a7882 */ /* 0x000fe20000000000 */
[----:B------:R-:W2:Y:S01]  /*1750*/  SHFL.DOWN PT, R31, R29, 0x1, 0x1f ;  /* 0x08201f001d1f7f89 */ /* 0x000ea200000e0000 */
[----:B------:R-:W-:Y:S01]  /*1760*/  UIADD3 UR5, UR10, 0x50, URZ ;  /* 0x000000500a057890 */ /* 0x000fe2000fffe03f */
[----:B------:R-:W-:Y:S01]  /*1770*/  FFMA.FTZ R3, R22, R16, R3 ;  /* 0x0000001016037223 */ /* 0x000fe20000010003 */
[----:B------:R-:W-:Y:S01]  /*1780*/  FFMA.FTZ R12, R23, R21, R12 ;  /* 0x00000015170c7223 */ /* 0x000fe2000001000c */
[----:B------:R-:W3:Y:S01]  /*1790*/  SHFL.DOWN PT, R32, R28, 0x1, 0x1f ;  /* 0x08201f001c207f89 */ /* 0x000ee200000e0000 */
[----:B------:R-:W-:Y:S01]  /*17a0*/  FADD.FTZ R13, R13, R16 ;  /* 0x000000100d0d7221 */ /* 0x000fe20000010000 */
[----:B------:R-:W-:Y:S01]  /*17b0*/  FADD.FTZ R20, R20, R21 ;  /* 0x0000001514147221 */ /* 0x000fe20000010000 */
[----:B------:R-:W-:Y:S01]  /*17c0*/  FFMA.FTZ R3, R26, R24, R3 ;  /* 0x000000181a037223 */ /* 0x000fe20000010003 */
[----:B------:R-:W-:Y:S01]  /*17d0*/  FFMA.FTZ R12, R27, R25, R12 ;  /* 0x000000191b0c7223 */ /* 0x000fe2000001000c */
[----:B------:R-:W-:Y:S01]  /*17e0*/  ISETP.NE.AND P3, PT, R0, RZ, PT ;  /* 0x000000ff0000720c */ /* 0x000fe20003f65270 */
[----:B------:R-:W-:Y:S01]  /*17f0*/  FADD.FTZ R13, R13, R24 ;  /* 0x000000180d0d7221 */ /* 0x000fe20000010000 */
[----:B------:R-:W-:Y:S01]  /*1800*/  FADD.FTZ R20, R20, R25 ;  /* 0x0000001914147221 */ /* 0x000fe20000010000 */
[----:B------:R-:W-:Y:S01]  /*1810*/  FFMA.FTZ R16, R30, R18, R3 ;  /* 0x000000121e107223 */ /* 0x000fe20000010003 */
[----:B------:R-:W-:Y:S01]  /*1820*/  FFMA.FTZ R17, R17, R19, R12 ;  /* 0x0000001311117223 */ /* 0x000fe2000001000c */
[----:B-1----:R-:W-:Y:S01]  /*1830*/  ULEA UR5, UR17, UR5, 0x18 ;  /* 0x0000000511057291 */ /* 0x002fe2000f8ec03f */
[----:B------:R-:W-:Y:S01]  /*1840*/  FADD.FTZ R18, R13, R18 ;  /* 0x000000120d127221 */ /* 0x000fe20000010000 */
[----:B------:R-:W-:Y:S01]  /*1850*/  FADD.FTZ R19, R20, R19 ;  /* 0x0000001314137221 */ /* 0x000fe20000010000 */
[----:B0-----:R-:W-:Y:S01]  /*1860*/  ISETP.GT.AND P0, PT, R33, 0x1e, PT ;  /* 0x0000001e2100780c */ /* 0x001fe20003f04270 */
[----:B------:R-:W-:Y:S01]  /*1870*/  BSSY B0, `(.L_x_42) ;  /* 0x0000030000007945 */ /* 0x000fe20003800000 */
[----:B------:R-:W-:-:S02]  /*1880*/  ISETP.GT.U32.AND P5, PT, R0, 0x6, PT ;  /* 0x000000060000780c */ /* 0x000fc40003fa4070 */
[----:B------:R-:W-:-:S05]  /*1890*/  LEA R3, R0, UR5, 0x4 ;  /* 0x0000000500037c11 */ /* 0x000fca000f8e20ff */
[----:B------:R-:W-:Y:S04]  /*18a0*/  STS.128 [R3], R16 ;  /* 0x0000001003007388 */ /* 0x000fe80000000c00 */
[----:B--2---:R-:W-:Y:S01]  /*18b0*/  @!P0 FADD.FTZ R29, R29, R31 ;  /* 0x0000001f1d1d8221 */ /* 0x004fe20000010000 */
[----:B---3--:R-:W-:Y:S01]  /*18c0*/  @!P0 FADD.FTZ R28, R28, R32 ;  /* 0x000000201c1c8221 */ /* 0x008fe20000010000 */
[----:B------:R-:W-:-:S03]  /*18d0*/  ISETP.GT.AND P0, PT, R33, 0x1d, PT ;  /* 0x0000001d2100780c */ /* 0x000fc60003f04270 */
[----:B------:R-:W0:Y:S04]  /*18e0*/  SHFL.DOWN PT, R31, R29, 0x2, 0x1f ;  /* 0x08401f001d1f7f89 */ /* 0x000e2800000e0000 */
[----:B------:R-:W1:Y:S06]  /*18f0*/  SHFL.DOWN PT, R32, R28, 0x2, 0x1f ;  /* 0x08401f001c207f89 */ /* 0x000e6c00000e0000 */
        /* <DEDUP_REMOVED lines=39> */
.L_x_43:
[----:B------:R-:W-:Y:S05]  /*1b70*/  BSYNC B0 ;  /* 0x0000000000007941 */ /* 0x000fea0003800000 */
.L_x_42:
[----:B------:R-:W-:Y:S06]  /*1b80*/  BAR.SYNC.DEFER_BLOCKING 0x0 ;  /* 0x0000000000007b1d */ /* 0x000fec0000010000 */
[----:B------:R-:W-:Y:S04]  /*1b90*/  BSSY B0, `(.L_x_44) ;  /* 0x000009d000007945 */ /* 0x000fe80003800000 */
[----:B------:R-:W-:Y:S05]  /*1ba0*/  @P5 BRA `(.L_x_45) ;  /* 0x00000008006c5947 */ /* 0x000fea0003800000 */
[----:B------:R-:W1:Y:S04]  /*1bb0*/  LDS.128 R28, [R3+0x70] ;  /* 0x00007000031c7984 */ /* 0x000e680000000c00 */
[----:B------:R-:W2:Y:S04]  /*1bc0*/  LDS.128 R24, [R3+0xe0] ;  /* 0x0000e00003187984 */ /* 0x000ea80000000c00 */
[----:B------:R-:W3:Y:S01]  /*1bd0*/  LDS.128 R20, [R3+0x150] ;  /* 0x0001500003147984 */ /* 0x000ee20000000c00 */
        /* <DEDUP_REMOVED lines=14> */
[----:B------:R-:W3:Y:S04]  /*1cc0*/  LDS.128 R24, [R3+0x2a0] ;  /* 0x0002a00003187984 */ /* 0x000ee80000000c00 */
[----:B------:R-:W4:Y:S01]  /*1cd0*/  LDS.128 R20, [R3+0x310] ;  /* 0x0003100003147984 */ /* 0x000f220000000c00 */
        /* <DEDUP_REMOVED lines=8> */
[----:B---3--:R-:W-:Y:S01]  /*1d60*/  FADD.FTZ R24, R16, R24 ;  /* 0x0000001810187221 */ /* 0x008fe20000010000 */
[----:B------:R-:W-:Y:S01]  /*1d70*/  FADD.FTZ R25, R29, R25 ;  /* 0x000000191d197221 */ /* 0x000fe20000010000 */
[----:B------:R-:W1:Y:S01]  /*1d80*/  LDS.128 R16, [R3+0x380] ;  /* 0x0003800003107984 */ /* 0x000e620000000c00 */
[----:B------:R-:W-:Y:S01]  /*1d90*/  FADD.FTZ R34, R30, R26 ;  /* 0x0000001a1e227221 */ /* 0x000fe20000010000 */
[----:B------:R-:W-:Y:S01]  /*1da0*/  FADD.FTZ R35, R31, R27 ;  /* 0x0000001b1f237221 */ /* 0x000fe20000010000 */
[----:B----4-:R-:W-:Y:S01]  /*1db0*/  FADD.FTZ R32, R24, R20 ;  /* 0x0000001418207221 */ /* 0x010fe20000010000 */
        /* <DEDUP_REMOVED lines=105> */
[----:B------:R4:W5:Y:S01]  /*2450*/  LDS.128 R32, [R3+0xd90] ;  /* 0x000d900003207984 */ /* 0x0009620000000c00 */
        /* <DEDUP_REMOVED lines=10> */
[----:B----4-:R-:W-:Y:S01]  /*2500*/  FADD.FTZ R3, R17, R26 ;  /* 0x0000001a11037221 */ /* 0x010fe20000010000 */
[----:B------:R-:W-:Y:S01]  /*2510*/  FADD.FTZ R22, R18, R27 ;  /* 0x0000001b12167221 */ /* 0x000fe20000010000 */
[----:B-----5:R-:W-:Y:S01]  /*2520*/  FADD.FTZ R16, R21, R32 ;  /* 0x0000002015107221 */ /* 0x020fe20000010000 */
[----:B------:R-:W-:Y:S01]  /*2530*/  FADD.FTZ R17, R20, R33 ;  /* 0x0000002114117221 */ /* 0x000fe20000010000 */
[----:B------:R-:W-:Y:S01]  /*2540*/  FADD.FTZ R18, R3, R34 ;  /* 0x0000002203127221 */ /* 0x000fe20000010000 */
[----:B------:R-:W-:-:S07]  /*2550*/  FADD.FTZ R19, R22, R35 ;  /* 0x0000002316137221 */ /* 0x000fce0000010000 */
.L_x_45:
[----:B------:R-:W-:Y:S05]  /*2560*/  BSYNC B0 ;  /* 0x0000000000007941 */ /* 0x000fea0003800000 */
.L_x_44:
[----:B------:R-:W1:Y:S01]  /*2570*/  LDC.64 R20, c[0x0][0x268] ;  /* 0x00009a00ff147b82 */ /* 0x000e620000000a00 */
[----:B------:R-:W-:Y:S01]  /*2580*/  IMAD R3, R46, 0x7, R0 ;  /* 0x000000072e037824 */ /* 0x000fe200078e0200 */
[----:B------:R-:W-:Y:S01]  /*2590*/  BSSY B0, `(.L_x_46) ;  /* 0x0000012000007945 */ /* 0x000fe20003800000 */
[----:B------:R-:W-:Y:S02]  /*25a0*/  ISETP.GE.U32.AND P0, PT, R37, 0x2, PT ;  /* 0x000000022500780c */ /* 0x000fe40003f06070 */
[----:B------:R-:W-:Y:S01]  /*25b0*/  PRMT R32, R39, 0x7632, R32 ;  /* 0x0000763227207816 */ /* 0x000fe20000000020 */
[----:B-1----:R-:W-:Y:S01]  /*25c0*/  IMAD.WIDE R20, R3, 0x4, R20 ;  /* 0x0000000403147825 */ /* 0x002fe200078e0214 */
[----:B------:R-:W-:Y:S09]  /*25d0*/  @P5 BRA `(.L_x_47) ;  /* 0x0000000000345947 */ /* 0x000ff20003800000 */
        /* <DEDUP_REMOVED lines=13> */
.L_x_47:
[----:B------:R-:W-:Y:S05]  /*26b0*/  BSYNC B0 ;  /* 0x0000000000007941 */ /* 0x000fea0003800000 */
.L_x_46:
[----:B------:R-:W-:Y:S02]  /*26c0*/  PRMT R31, R45, 0x7632, R31 ;  /* 0x000076322d1f7816 */ /* 0x000fe4000000001f */
[----:B------:R-:W-:Y:S02]  /*26d0*/  PRMT R30, R40, 0x7632, R30 ;  /* 0x00007632281e7816 */ /* 0x000fe4000000001e */
[----:B--2---:R-:W-:Y:S02]  /*26e0*/  PRMT R29, R44, 0x7632, R29 ;  /* 0x000076322c1d7816 */ /* 0x004fe4000000001d */
[----:B------:R-:W-:Y:S02]  /*26f0*/  PRMT R28, R38, 0x7632, R28 ;  /* 0x00007632261c7816 */ /* 0x000fe4000000001c */
[----:B------:R-:W-:Y:S02]  /*2700*/  PRMT R27, R42, 0x7632, R27 ;  /* 0x000076322a1b7816 */ /* 0x000fe4000000001b */
[----:B------:R-:W-:-:S02]  /*2710*/  PRMT R16, R43, 0x7632, R16 ;  /* 0x000076322b107816 */ /* 0x000fc40000000010 */
[----:B------:R-:W-:Y:S01]  /*2720*/  PRMT R17, R41, 0x7632, R17 ;  /* 0x0000763229117816 */ /* 0x000fe20000000011 */
[----:B------:R-:W-:Y:S06]  /*2730*/  @!P0 BRA `(.L_x_48) ;  /* 0x0000001000888947 */ /* 0x000fec0003800000 */
[----:B------:R-:W1:Y:S01]  /*2740*/  LDC.64 R20, c[0x0][0x258] ;  /* 0x00009600ff147b82 */ /* 0x000e620000000a00 */
[----:B------:R-:W-:-:S05]  /*2750*/  LOP3.LUT R3, R47, 0x1, RZ, 0xc0, !PT ;  /* 0x000000012f037812 */ /* 0x000fca00078ec0ff */
[----:B------:R-:W-:Y:S02]  /*2760*/  IMAD R3, R3, R2, RZ ;  /* 0x0000000203037224 */ /* 0x000fe400078e02ff */
[----:B------:R-:W2:Y:S02]  /*2770*/  LDC.64 R18, c[0x0][0x260] ;  /* 0x00009800ff127b82 */ /* 0x000ea40000000a00 */
[C---:B------:R-:W-:Y:S01]  /*2780*/  IMAD R22, R3.reuse, R37, RZ ;  /* 0x0000002503167224 */ /* 0x040fe200078e02ff */
[----:B------:R-:W-:-:S04]  /*2790*/  IADD3 R3, R3, R14, RZ ;  /* 0x0000000e03037210 */ /* 0x000fc80007ffe0ff */
[----:B------:R-:W-:Y:S01]  /*27a0*/  SHF.L.U32 R23, R22, 0x1, RZ ;  /* 0x0000000116177819 */ /* 0x000fe200000006ff */
[----:B-1----:R-:W-:-:S04]  /*27b0*/  IMAD.WIDE.U32 R20, R3, 0x4, R20 ;  /* 0x0000000403147825 */ /* 0x002fc800078e0014 */
[----:B--2---:R-:W-:Y:S01]  /*27c0*/  IMAD.WIDE R18, R23, 0x4, R18 ;  /* 0x0000000417127825 */ /* 0x004fe200078e0212 */
[----:B------:R-:W-:Y:S06]  /*27d0*/  @P3 BRA `(.L_x_49) ;  /* 0x0000000000643947 */ /* 0x000fec0003800000 */
[----:B------:R-:W1:Y:S01]  /*27e0*/  S2R R22, SR_LANEID ;  /* 0x0000000000167919 */ /* 0x000e620000000000 */
[----:B------:R-:W-:Y:S01]  /*27f0*/  VOTEU.ANY UR5, UPT, PT ;  /* 0x0000000000057886 */ /* 0x000fe200038e0100 */
[----:B------:R-:W-:Y:S01]  /*2800*/  IMAD R24, R2, UR16, R14 ;  /* 0x0000001002187c24 */ /* 0x000fe2000f8e020e */
[----:B------:R-:W-:Y:S01]  /*2810*/  UFLO.U32 UR10, UR5 ;  /* 0x00000005000a72bd */ /* 0x000fe200080e0000 */
[----:B------:R-:W-:Y:S01]  /*2820*/  HFMA2.MMA R3, -RZ, RZ, 0, 5.9604644775390625e-08 ;  /* 0x00000001ff037435 */ /* 0x000fe200000001ff */
[----:B------:R-:W-:Y:S01]  /*2830*/  LOP3.LUT P0, RZ, R47, 0x2, RZ, 0xc0, !PT ;  /* 0x000000022fff7812 */ /* 0x000fe2000780c0ff */
[----:B------:R-:W-:-:S08]  /*2840*/  UPOPC UR5, UR5 ;  /* 0x00000005000572bf */ /* 0x000fd00008000000 */
[----:B------:R-:W-:-:S05]  /*2850*/  SEL R3, R3, 0xffffffff, !P0 ;  /* 0xffffffff03037807 */ /* 0x000fca0004000000 */
[----:B------:R-:W-:Y:S01]  /*2860*/  IMAD R3, R3, UR5, RZ ;  /* 0x0000000503037c24 */ /* 0x000fe2000f8e02ff */
[----:B-1----:R-:W-:Y:S02]  /*2870*/  ISETP.EQ.U32.AND P5, PT, R22, UR10, PT ;  /* 0x0000000a16007c0c */ /* 0x002fe4000bfa2070 */
[----:B------:R-:W-:-:S04]  /*2880*/  LEA R22, P6, R24, R18, 0x3 ;  /* 0x0000001218167211 */ /* 0x000fc800078c18ff */
[----:B------:R-:W-:Y:S02]  /*2890*/  LEA.HI.X R23, R24, R19, RZ, 0x3, P6 ;  /* 0x0000001318177211 */ /* 0x000fe400030f1cff */
[----:B------:R-:W-:-:S03]  /*28a0*/  SEL R24, R37, RZ, !P0 ;  /* 0x000000ff25187207 */ /* 0x000fc60004000000 */
[----:B------:R1:W-:Y:S01]  /*28b0*/  STG.E.64 desc[UR14][R22.64], R12 ;  /* 0x0000000c16007986 */ /* 0x0003e2000c101b0e */
[----:B------:R-:W-:Y:S01]  /*28c0*/  ISETP.NE.AND P0, PT, R24, -0x1, PT ;  /* 0xffffffff1800780c */ /* 0x000fe20003f05270 */
[----:B------:R-:W-:Y:S06]  /*28d0*/  @P5 MEMBAR.ALL.GPU ;  /* 0x0000000000005992 */ /* 0x000fec000000a000 */
[----:B------:R-:W-:-:S00]  /*28e0*/  @P5 ERRBAR ;  /* 0x00000000000059ab */ /* 0x000fc00000000000 */
[----:B------:R-:W-:Y:S06]  /*28f0*/  @P5 CGAERRBAR ;  /* 0x00000000000055ab */ /* 0x000fec0000000000 */
[----:B------:R1:W-:Y:S01]  /*2900*/  @P5 REDG.E.ADD.S32.STRONG.GPU desc[UR14][R20.64], R3 ;  /* 0x000000031400598e */ /* 0x0003e2000c10e38e */
[----:B------:R-:W-:Y:S05]  /*2910*/  @!P0 BRA `(.L_x_49) ;  /* 0x0000000000148947 */ /* 0x000fea0003800000 */
.L_x_50:
[----:B-1----:R-:W2:Y:S04]  /*2920*/  LDG.E.STRONG.GPU R3, desc[UR14][R20.64] ;  /* 0x0000000e14037981 */ /* 0x002ea8000c1ef900 */
[----:B--2---:R-:W-:Y:S01]  /*2930*/  CCTL.IVALL ;  /* 0x00000000ff00798f */ /* 0x004fe20002000000 */
[----:B------:R-:W-:Y:S05]  /*2940*/  YIELD ;  /* 0x0000000000007946 */ /* 0x000fea0003800000 */
[----:B------:R-:W-:-:S13]  /*2950*/  ISETP.NE.AND P0, PT, R3, R24, PT ;  /* 0x000000180300720c */ /* 0x000fda0003f05270 */
[----:B------:R-:W-:Y:S05]  /*2960*/  @P0 BRA `(.L_x_50) ;  /* 0xfffffffc00ec0947 */ /* 0x000fea000383ffff */
.L_x_49:
[----:B------:R-:W-:Y:S01]  /*2970*/  ISETP.NE.AND P0, PT, R37, RZ, PT ;  /* 0x000000ff2500720c */ /* 0x000fe20003f05270 */
[----:B------:R-:W-:Y:S05]  /*2980*/  WARPSYNC.ALL ;  /* 0x0000000000007948 */ /* 0x000fea0003800000 */
[----:B------:R-:W-:Y:S07]  /*2990*/  BAR.SYNC.DEFER_BLOCKING 0x0 ;  /* 0x0000000000007b1d */ /* 0x000fee0000010000 */
[----:B------:R-:W-:Y:S05]  /*29a0*/  @!P0 BRA `(.L_x_48) ;  /* 0x0000000c00ec8947 */ /* 0x000fea0003800000 */
[----:B-1----:R-:W-:Y:S02]  /*29b0*/  IADD3 R3, R37, -0x1, RZ ;  /* 0xffffffff25037810 */ /* 0x002fe40007ffe0ff */
[----:B------:R-:W-:Y:S02]  /*29c0*/  MOV R26, RZ ;  /* 0x000000ff001a7202 */ /* 0x000fe40000000f00 */
[----:B------:R-:W-:-:S13]  /*29d0*/  ISETP.GE.U32.AND P0, PT, R3, 0x3, PT ;  /* 0x000000030300780c */ /* 0x000fda0003f06070 */
[----:B------:R-:W-:Y:S05]  /*29e0*/  @!P0 BRA `(.L_x_51) ;  /* 0x0000000c00688947 */ /* 0x000fea0003800000 */
[----:B------:R-:W-:Y:S01]  /*29f0*/  LOP3.LUT R22, R37, 0x3, RZ, 0xc0, !PT ;  /* 0x0000000325167812 */ /* 0x000fe200078ec0ff */
[----:B------:R-:W-:-:S03]  /*2a00*/  HFMA2.MMA R26, -RZ, RZ, 0, 0 ;  /* 0x00000000ff1a7435 */ /* 0x000fc600000001ff */
[----:B------:R-:W-:-:S04]  /*2a10*/  IADD3 R3, -R22, R37, RZ ;  /* 0x0000002516037210 */ /* 0x000fc80007ffe1ff */
[----:B------:R-:W-:-:S13]  /*2a20*/  ISETP.GT.AND P0, PT, R3, RZ, PT ;  /* 0x000000ff0300720c */ /* 0x000fda0003f04270 */
[----:B------:R-:W-:Y:S05]  /*2a30*/  @!P0 BRA `(.L_x_52) ;  /* 0x0000000800d88947 */ /* 0x000fea0003800000 */
[----:B------:R-:W-:Y:S02]  /*2a40*/  ISETP.GT.AND P5, PT, R3, 0xc, PT ;  /* 0x0000000c0300780c */ /* 0x000fe40003fa4270 */
[----:B------:R-:W-:-:S11]  /*2a50*/  PLOP3.LUT P0, PT, PT, PT, PT, 0x80, 0x0 ;  /* 0x000000000000781c */ /* 0x000fd60003f0f070 */
[----:B------:R-:W-:Y:S05]  /*2a60*/  @!P5 BRA `(.L_x_53) ;  /* 0x0000000400d0d947 */ /* 0x000fea0003800000 */
[----:B------:R-:W-:-:S13]  /*2a70*/  PLOP3.LUT P0, PT, PT, PT, PT, 0x8, 0x0 ;  /* 0x000000000000781c */ /* 0x000fda0003f0e170 */
.L_x_54:
[C---:B------:R-:W-:Y:S02]  /*2a80*/  ISETP.EQ.OR P5, PT, R26.reuse, UR16, P3 ;  /* 0x000000101a007c0c */ /* 0x040fe40009fa2670 */
[----:B------:R-:W-:-:S04]  /*2a90*/  IADD3 R23, R26, 0x1, RZ ;  /* 0x000000011a177810 */ /* 0x000fc80007ffe0ff */
[----:B------:R-:W-:-:S07]  /*2aa0*/  ISETP.EQ.OR P6, PT, R23, UR16, P3 ;  /* 0x0000001017007c0c */ /* 0x000fce0009fc2670 */
[----:B------:R-:W-:-:S04]  /*2ab0*/  @!P5 IMAD R21, R2, R26, R14 ;  /* 0x0000001a0215d224 */ /* 0x000fc800078e020e */
[----:B------:R-:W-:-:S04]  /*2ac0*/  @!P5 IMAD.WIDE.U32 R20, R21, 0x8, R18 ;  /* 0x000000081514d825 */ /* 0x000fc800078e0012 */
[----:B------:R-:W-:Y:S02]  /*2ad0*/  @!P6 IMAD R22, R2, R23, R14 ;  /* 0x000000170216e224 */ /* 0x000fe400078e020e */
[----:B------:R-:W0:Y:S02]  /*2ae0*/  @!P5 LDG.E.64 R20, desc[UR14][R20.64] ;  /* 0x0000000e1414d981 */ /* 0x000e24000c1e1b00 */
[----:B------:R-:W-:-:S06]  /*2af0*/  @!P6 IMAD.WIDE.U32 R22, R22, 0x8, R18 ;  /* 0x000000081616e825 */ /* 0x000fcc00078e0012 */
[----:B------:R-:W2:Y:S01]  /*2b00*/  @!P6 LDG.E.64 R22, desc[UR14][R22.64] ;  /* 0x0000000e1616e981 */ /* 0x000ea2000c1e1b00 */
[C---:B------:R-:W-:Y:S02]  /*2b10*/  IADD3 R24, R26.reuse, 0x2, RZ ;  /* 0x000000021a187810 */ /* 0x040fe40007ffe0ff */
[----:B------:R-:W-:Y:S01]  /*2b20*/  IADD3 R25, R26, 0x3, RZ ;  /* 0x000000031a197810 */ /* 0x000fe20007ffe0ff */
[----:B0-----:R-:W-:Y:S01]  /*2b30*/  @!P5 FADD.FTZ R12, R12, R20 ;  /* 0x000000140c0cd221 */ /* 0x001fe20000010000 */
[----:B------:R-:W-:Y:S01]  /*2b40*/  @!P5 FADD.FTZ R13, R13, R21 ;  /* 0x000000150d0dd221 */ /* 0x000fe20000010000 */
[----:B------:R-:W-:Y:S02]  /*2b50*/  ISETP.EQ.OR P5, PT, R24, UR16, P3 ;  /* 0x0000001018007c0c */ /* 0x000fe40009fa2670 */
[----:B--2---:R-:W-:Y:S01]  /*2b60*/  @!P6 FADD.FTZ R12, R12, R22 ;  /* 0x000000160c0ce221 */ /* 0x004fe20000010000 */
[----:B------:R-:W-:Y:S01]  /*2b70*/  @!P6 FADD.FTZ R13, R13, R23 ;  /* 0x000000170d0de221 */ /* 0x000fe20000010000 */
[----:B------:R-:W-:-:S09]  /*2b80*/  ISETP.EQ.OR P6, PT, R25, UR16, P3 ;  /* 0x0000001019007c0c */ /* 0x000fd20009fc2670 */
[----:B------:R-:W-:-:S04]  /*2b90*/  @!P5 IMAD R21, R2, R24, R14 ;  /* 0x000000180215d224 */ /* 0x000fc800078e020e */
[----:B------:R-:W-:-:S04]  /*2ba0*/  @!P5 IMAD.WIDE.U32 R20, R21, 0x8, R18 ;  /* 0x000000081514d825 */ /* 0x000fc800078e0012 */
[----:B------:R-:W-:Y:S02]  /*2bb0*/  @!P6 IMAD R22, R2, R25, R14 ;  /* 0x000000190216e224 */ /* 0x000fe400078e020e */
[----:B------:R-:W2:Y:S02]  /*2bc0*/  @!P5 LDG.E.64 R20, desc[UR14][R20.64] ;  /* 0x0000000e1414d981 */ /* 0x000ea4000c1e1b00 */
[----:B------:R-:W-:-:S06]  /*2bd0*/  @!P6 IMAD.WIDE.U32 R22, R22, 0x8, R18 ;  /* 0x000000081616e825 */ /* 0x000fcc00078e0012 */
[----:B------:R-:W3:Y:S01]  /*2be0*/  @!P6 LDG.E.64 R22, desc[UR14][R22.64] ;  /* 0x0000000e1616e981 */ /* 0x000ee2000c1e1b00 */
        /* <DEDUP_REMOVED lines=84> */
[----:B------:R-:W-:Y:S02]  /*3130*/  IADD3 R3, R3, -0x10, RZ ;  /* 0xfffffff003037810 */ /* 0x000fe40007ffe0ff */
[----:B------:R-:W-:Y:S01]  /*3140*/  IADD3 R26, R26, 0x10, RZ ;  /* 0x000000101a1a7810 */ /* 0x000fe20007ffe0ff */
[----:B--2---:R-:W-:Y:S01]  /*3150*/  @!P5 FADD.FTZ R12, R12, R20 ;  /* 0x000000140c0cd221 */ /* 0x004fe20000010000 */
[----:B------:R-:W-:Y:S01]  /*3160*/  @!P5 FADD.FTZ R13, R13, R21 ;  /* 0x000000150d0dd221 */ /* 0x000fe20000010000 */
[----:B------:R-:W-:Y:S02]  /*3170*/  ISETP.GT.AND P5, PT, R3, 0xc, PT ;  /* 0x0000000c0300780c */ /* 0x000fe40003fa4270 */
[----:B---3--:R-:W-:Y:S01]  /*3180*/  @!P6 FADD.FTZ R12, R12, R22 ;  /* 0x000000160c0ce221 */ /* 0x008fe20000010000 */
[----:B------:R-:W-:-:S10]  /*3190*/  @!P6 FADD.FTZ R13, R13, R23 ;  /* 0x000000170d0de221 */ /* 0x000fd40000010000 */
[----:B------:R-:W-:Y:S05]  /*31a0*/  @P5 BRA `(.L_x_54) ;  /* 0xfffffff800345947 */ /* 0x000fea000383ffff */
.L_x_53:
[----:B------:R-:W-:-:S13]  /*31b0*/  ISETP.GT.AND P5, PT, R3, 0x4, PT ;  /* 0x000000040300780c */ /* 0x000fda0003fa4270 */
[----:B------:R-:W-:Y:S05]  /*31c0*/  @!P5 BRA `(.L_x_55) ;  /* 0x0000000000ecd947 */ /* 0x000fea0003800000 */
        /* <DEDUP_REMOVED lines=10> */
[----:B------:R-:W-:Y:S02]  /*3270*/  IADD3 R25, R26, 0x3, RZ ;  /* 0x000000031a197810 */ /* 0x000fe40007ffe0ff */
[----:B------:R-:W-:Y:S02]  /*3280*/  ISETP.EQ.OR P0, PT, R24, UR16, P3 ;  /* 0x0000001018007c0c */ /* 0x000fe40009f02670 */
[----:B------:R-:W-:Y:S01]  /*3290*/  IADD3 R26, R26, 0x4, RZ ;  /* 0x000000041a1a7810 */ /* 0x000fe20007ffe0ff */
[----:B0-----:R-:W-:Y:S01]  /*32a0*/  @!P6 FADD.FTZ R12, R12, R22 ;  /* 0x000000160c0ce221 */ /* 0x001fe20000010000 */
[----:B------:R-:W-:Y:S01]  /*32b0*/  @!P6 FADD.FTZ R13, R13, R23 ;  /* 0x000000170d0de221 */ /* 0x000fe20000010000 */
[----:B------:R-:W-:-:S08]  /*32c0*/  ISETP.EQ.OR P6, PT, R25, UR16, P3 ;  /* 0x0000001019007c0c */ /* 0x000fd00009fc2670 */
[----:B------:R-:W-:-:S04]  /*32d0*/  @!P0 IMAD R23, R2, R24, R14 ;  /* 0x0000001802178224 */ /* 0x000fc800078e020e */
[----:B------:R-:W-:-:S04]  /*32e0*/  @!P0 IMAD.WIDE.U32 R22, R23, 0x8, R18 ;  /* 0x0000000817168825 */ /* 0x000fc800078e0012 */
[----:B--2---:R-:W-:Y:S01]  /*32f0*/  @!P5 FADD.FTZ R12, R12, R20 ;  /* 0x000000140c0cd221 */ /* 0x004fe20000010000 */
[----:B------:R-:W-:Y:S01]  /*3300*/  @!P5 FADD.FTZ R13, R13, R21 ;  /* 0x000000150d0dd221 */ /* 0x000fe20000010000 */
[----:B------:R-:W-:Y:S01]  /*3310*/  ISETP.EQ.OR P5, PT, R26, UR16, P3 ;  /* 0x000000101a007c0c */ /* 0x000fe20009fa2670 */
[----:B------:R-:W2:Y:S01]  /*3320*/  @!P0 LDG.E.64 R22, desc[UR14][R22.64] ;  /* 0x0000000e16168981 */ /* 0x000ea2000c1e1b00 */
[----:B------:R-:W-:-:S04]  /*3330*/  @!P6 IMAD R21, R2, R25, R14 ;  /* 0x000000190215e224 */ /* 0x000fc800078e020e */
[----:B------:R-:W-:-:S07]  /*3340*/  @!P6 IMAD.WIDE.U32 R20, R21, 0x8, R18 ;  /* 0x000000081514e825 */ /* 0x000fce00078e0012 */
[----:B------:R-:W-:Y:S01]  /*3350*/  @!P5 IMAD R24, R2, R26, R14 ;  /* 0x0000001a0218d224 */ /* 0x000fe200078e020e */
[----:B------:R-:W3:Y:S03]  /*3360*/  @!P6 LDG.E.64 R20, desc[UR14][R20.64] ;  /* 0x0000000e1414e981 */ /* 0x000ee6000c1e1b00 */
[----:B------:R-:W-:-:S06]  /*3370*/  @!P5 IMAD.WIDE.U32 R24, R24, 0x8, R18 ;  /* 0x000000081818d825 */ /* 0x000fcc00078e0012 */
[----:B------:R-:W4:Y:S01]  /*3380*/  @!P5 LDG.E.64 R24, desc[UR14][R24.64] ;  /* 0x0000000e1818d981 */ /* 0x000f22000c1e1b00 */
[----:B--2---:R-:W-:Y:S01]  /*3390*/  @!P0 FADD.FTZ R12, R12, R22 ;  /* 0x000000160c0c8221 */ /* 0x004fe20000010000 */
[----:B------:R-:W-:Y:S01]  /*33a0*/  IADD3 R22, R26, 0x1, RZ ;  /* 0x000000011a167810 */ /* 0x000fe20007ffe0ff */
[----:B------:R-:W-:-:S03]  /*33b0*/  @!P0 FADD.FTZ R13, R13, R23 ;  /* 0x000000170d0d8221 */ /* 0x000fc60000010000 */
[----:B------:R-:W-:Y:S01]  /*33c0*/  ISETP.EQ.OR P0, PT, R22, UR16, P3 ;  /* 0x0000001016007c0c */ /* 0x000fe20009f02670 */
[----:B---3--:R-:W-:Y:S01]  /*33d0*/  @!P6 FADD.FTZ R12, R12, R20 ;  /* 0x000000140c0ce221 */ /* 0x008fe20000010000 */
[C---:B------:R-:W-:Y:S01]  /*33e0*/  IADD3 R20, R26.reuse, 0x2, RZ ;  /* 0x000000021a147810 */ /* 0x040fe20007ffe0ff */
[----:B------:R-:W-:Y:S01]  /*33f0*/  @!P6 FADD.FTZ R13, R13, R21 ;  /* 0x000000150d0de221 */ /* 0x000fe20000010000 */
[----:B------:R-:W-:Y:S02]  /*3400*/  IADD3 R23, R26, 0x3, RZ ;  /* 0x000000031a177810 */ /* 0x000fe40007ffe0ff */
[----:B------:R-:W-:Y:S01]  /*3410*/  ISETP.EQ.OR P6, PT, R20, UR16, P3 ;  /* 0x0000001014007c0c */ /* 0x000fe20009fc2670 */
[----:B----4-:R-:W-:Y:S01]  /*3420*/  @!P5 FADD.FTZ R12, R12, R24 ;  /* 0x000000180c0cd221 */ /* 0x010fe20000010000 */
[----:B------:R-:W-:Y:S01]  /*3430*/  @!P5 FADD.FTZ R13, R13, R25 ;  /* 0x000000190d0dd221 */ /* 0x000fe20000010000 */
[----:B------:R-:W-:-:S04]  /*3440*/  ISETP.EQ.OR P5, PT, R23, UR16, P3 ;  /* 0x0000001017007c0c */ /* 0x000fc80009fa2670 */
[----:B------:R-:W-:-:S06]  /*3450*/  @!P0 IMAD R21, R2, R22, R14 ;  /* 0x0000001602158224 */ /* 0x000fcc00078e020e */
        /* <DEDUP_REMOVED lines=9> */
[----:B------:R-:W-:Y:S02]  /*34f0*/  IADD3 R26, R26, 0x4, RZ ;  /* 0x000000041a1a7810 */ /* 0x000fe40007ffe0ff */
[----:B------:R-:W-:Y:S01]  /*3500*/  IADD3 R3, R3, -0x4, RZ ;  /* 0xfffffffc03037810 */ /* 0x000fe20007ffe0ff */
[----:B--2---:R-:W-:Y:S01]  /*3510*/  @!P0 FADD.FTZ R12, R12, R20 ;  /* 0x000000140c0c8221 */ /* 0x004fe20000010000 */
[----:B------:R-:W-:-:S03]  /*3520*/  @!P0 FADD.FTZ R13, R13, R21 ;  /* 0x000000150d0d8221 */ /* 0x000fc60000010000 */
[----:B---3--:R-:W-:Y:S01]  /*3530*/  @!P6 FADD.FTZ R12, R12, R24 ;  /* 0x000000180c0ce221 */ /* 0x008fe20000010000 */
[----:B------:R-:W-:Y:S01]  /*3540*/  @!P6 FADD.FTZ R13, R13, R25 ;  /* 0x000000190d0de221 */ /* 0x000fe20000010000 */
[----:B------:R-:W-:Y:S02]  /*3550*/  PLOP3.LUT P0, PT, PT, PT, PT, 0x8, 0x0 ;  /* 0x000000000000781c */ /* 0x000fe40003f0e170 */
[----:B----4-:R-:W-:Y:S01]  /*3560*/  @!P5 FADD.FTZ R12, R12, R22 ;  /* 0x000000160c0cd221 */ /* 0x010fe20000010000 */
[----:B------:R-:W-:-:S10]  /*3570*/  @!P5 FADD.FTZ R13, R13, R23 ;  /* 0x000000170d0dd221 */ /* 0x000fd40000010000 */
.L_x_55:
[----:B------:R-:W-:-:S13]  /*3580*/  ISETP.NE.OR P0, PT, R3, RZ, P0 ;  /* 0x000000ff0300720c */ /* 0x000fda0000705670 */
[----:B------:R-:W-:Y:S05]  /*3590*/  @!P0 BRA `(.L_x_51) ;  /* 0x00000000007c8947 */ /* 0x000fea0003800000 */
.L_x_52:
[----:B------:R-:W-:-:S13]  /*35a0*/  ISETP.EQ.OR P6, PT, R26, UR16, P3 ;  /* 0x000000101a007c0c */ /* 0x000fda0009fc2670 */
[----:B------:R-:W-:-:S04]  /*35b0*/  @!P6 IMAD R21, R2, R26, R14 ;  /* 0x0000001a0215e224 */ /* 0x000fc800078e020e */
[----:B------:R-:W-:-:S06]  /*35c0*/  @!P6 IMAD.WIDE.U32 R20, R21, 0x8, R18 ;  /* 0x000000081514e825 */ /* 0x000fcc00078e0012 */
[----:B------:R-:W0:Y:S01]  /*35d0*/  @!P6 LDG.E.64 R20, desc[UR14][R20.64] ;  /* 0x0000000e1414e981 */ /* 0x000e22000c1e1b00 */
[C---:B------:R-:W-:Y:S02]  /*35e0*/  IADD3 R23, R26.reuse, 0x1, RZ ;  /* 0x000000011a177810 */ /* 0x040fe40007ffe0ff */
[C---:B------:R-:W-:Y:S02]  /*35f0*/  IADD3 R24, R26.reuse, 0x2, RZ ;  /* 0x000000021a187810 */ /* 0x040fe40007ffe0ff */
[----:B------:R-:W-:Y:S02]  /*3600*/  ISETP.EQ.OR P0, PT, R23, UR16, P3 ;  /* 0x0000001017007c0c */ /* 0x000fe40009f02670 */
[----:B------:R-:W-:Y:S02]  /*3610*/  IADD3 R22, R26, 0x3, RZ ;  /* 0x000000031a167810 */ /* 0x000fe40007ffe0ff */
[----:B------:R-:W-:-:S09]  /*3620*/  ISETP.EQ.OR P5, PT, R24, UR16, P3 ;  /* 0x0000001018007c0c */ /* 0x000fd20009fa2670 */
[----:B------:R-:W-:-:S04]  /*3630*/  @!P0 IMAD R23, R2, R23, R14 ;  /* 0x0000001702178224 */ /* 0x000fc800078e020e */
[----:B------:R-:W-:-:S04]  /*3640*/  @!P5 IMAD R24, R2, R24, R14 ;  /* 0x000000180218d224 */ /* 0x000fc800078e020e */
[----:B------:R-:W-:-:S06]  /*3650*/  @!P5 IMAD.WIDE.U32 R24, R24, 0x8, R18 ;  /* 0x000000081818d825 */ /* 0x000fcc00078e0012 */
[----:B------:R-:W2:Y:S01]  /*3660*/  @!P5 LDG.E.64 R24, desc[UR14][R24.64] ;  /* 0x0000000e1818d981 */ /* 0x000ea2000c1e1b00 */
[----:B0-----:R-:W-:Y:S01]  /*3670*/  @!P6 FADD.FTZ R12, R12, R20 ;  /* 0x000000140c0ce221 */ /* 0x001fe20000010000 */
[----:B------:R-:W-:Y:S01]  /*3680*/  @!P6 FADD.FTZ R13, R13, R21 ;  /* 0x000000150d0de221 */ /* 0x000fe20000010000 */
[----:B------:R-:W-:Y:S01]  /*3690*/  ISETP.EQ.OR P6, PT, R22, UR16, P3 ;  /* 0x0000001016007c0c */ /* 0x000fe20009fc2670 */
[----:B------:R-:W-:-:S06]  /*36a0*/  @!P0 IMAD.WIDE.U32 R20, R23, 0x8, R18 ;  /* 0x0000000817148825 */ /* 0x000fcc00078e0012 */
[----:B------:R-:W3:Y:S06]  /*36b0*/  @!P0 LDG.E.64 R20, desc[UR14][R20.64] ;  /* 0x0000000e14148981 */ /* 0x000eec000c1e1b00 */
[----:B------:R-:W-:-:S04]  /*36c0*/  @!P6 IMAD R22, R2, R22, R14 ;  /* 0x000000160216e224 */ /* 0x000fc800078e020e */
[----:B------:R-:W-:-:S06]  /*36d0*/  @!P6 IMAD.WIDE.U32 R22, R22, 0x8, R18 ;  /* 0x000000081616e825 */ /* 0x000fcc00078e0012 */
[----:B------:R-:W4:Y:S01]  /*36e0*/  @!P6 LDG.E.64 R22, desc[UR14][R22.64] ;  /* 0x0000000e1616e981 */ /* 0x000f22000c1e1b00 */
[----:B------:R-:W-:Y:S02]  /*36f0*/  IADD3 R3, R3, -0x4, RZ ;  /* 0xfffffffc03037810 */ /* 0x000fe40007ffe0ff */
[----:B------:R-:W-:Y:S01]  /*3700*/  IADD3 R26, R26, 0x4, RZ ;  /* 0x000000041a1a7810 */ /* 0x000fe20007ffe0ff */
[----:B---3--:R-:W-:Y:S01]  /*3710*/  @!P0 FADD.FTZ R12, R12, R20 ;  /* 0x000000140c0c8221 */ /* 0x008fe20000010000 */
[----:B------:R-:W-:Y:S01]  /*3720*/  @!P0 FADD.FTZ R13, R13, R21 ;  /* 0x000000150d0d8221 */ /* 0x000fe20000010000 */
[----:B------:R-:W-:Y:S02]  /*3730*/  ISETP.NE.AND P0, PT, R3, RZ, PT ;  /* 0x000000ff0300720c */ /* 0x000fe40003f05270 */
[----:B--2---:R-:W-:Y:S01]  /*3740*/  @!P5 FADD.FTZ R12, R12, R24 ;  /* 0x000000180c0cd221 */ /* 0x004fe20000010000 */
[----:B------:R-:W-:-:S03]  /*3750*/  @!P5 FADD.FTZ R13, R13, R25 ;  /* 0x000000190d0dd221 */ /* 0x000fc60000010000 */
[----:B----4-:R-:W-:Y:S01]  /*3760*/  @!P6 FADD.FTZ R12, R12, R22 ;  /* 0x000000160c0ce221 */ /* 0x010fe20000010000 */
[----:B------:R-:W-:-:S06]  /*3770*/  @!P6 FADD.FTZ R13, R13, R23 ;  /* 0x000000170d0de221 */ /* 0x000fcc0000010000 */
[----:B------:R-:W-:Y:S05]  /*3780*/  @P0 BRA `(.L_x_52) ;  /* 0xfffffffc00840947 */ /* 0x000fea000383ffff */
.L_x_51:
[----:B------:R-:W-:-:S04]  /*3790*/  LOP3.LUT R22, R37, 0x3, RZ, 0xc0, !PT ;  /* 0x0000000325167812 */ /* 0x000fc800078ec0ff */
[----:B------:R-:W-:-:S13]  /*37a0*/  ISETP.NE.AND P0, PT, R22, RZ, PT ;  /* 0x000000ff1600720c */ /* 0x000fda0003f05270 */
        /* <DEDUP_REMOVED lines=10> */
.L_x_57:
[----:B------:R-:W-:Y:S05]  /*3850*/  BSYNC B0 ;  /* 0x0000000000007941 */ /* 0x000fea0003800000 */
.L_x_56:
        /* <DEDUP_REMOVED lines=16> */
.L_x_48:
[----:B------:R-:W2:Y:S01]  /*3960*/  S2UR UR10, SR_CgaCtaId ;  /* 0x00000000000a79c3 */ /* 0x000ea20000008800 */
[----:B------:R-:W-:Y:S01]  /*3970*/  UMOV UR5, 0x400 ;  /* 0x0000040000057882 */ /* 0x000fe20000000000 */
[----:B------:R-:W-:Y:S01]  /*3980*/  IMAD.WIDE.U32 R18, R0, 0x24924925, RZ ;  /* 0x2492492500127825 */ /* 0x000fe200078e00ff */
[----:B------:R-:W-:Y:S01]  /*3990*/  ULDC.64 UR18, c[0x0][0x290] ;  /* 0x0000a40000127ab9 */ /* 0x000fe20000000a00 */
[----:B------:R-:W-:Y:S02]  /*39a0*/  SHF.L.U32 R39, R39, 0x10, RZ ;  /* 0x0000001027277819 */ /* 0x000fe400000006ff */
[----:B------:R-:W-:Y:S02]  /*39b0*/  SHF.L.U32 R32, R32, 0x10, RZ ;  /* 0x0000001020207819 */ /* 0x000fe400000006ff */
[----:B-1----:R-:W1:Y:S01]  /*39c0*/  LDC R20, c[0x0][0x2ac] ;  /* 0x0000ab00ff147b82 */ /* 0x002e620000000800 */
[----:B------:R-:W-:Y:S02]  /*39d0*/  IADD3 R3, R0, -R19, RZ ;  /* 0x8000001300037210 */ /* 0x000fe40007ffe0ff */
[----:B------:R-:W-:-:S02]  /*39e0*/  SHF.L.U32 R45, R45, 0x10, RZ ;  /* 0x000000102d2d7819 */ /* 0x000fc400000006ff */
[----:B------:R-:W-:Y:S02]  /*39f0*/  LEA.HI R3, R3, R19, RZ, 0x1f ;  /* 0x0000001303037211 */ /* 0x000fe400078ff8ff */
[----:B------:R-:W-:Y:S02]  /*3a00*/  SHF.L.U32 R40, R40, 0x10, RZ ;  /* 0x0000001028287819 */ /* 0x000fe400000006ff */
[----:B------:R-:W-:Y:S02]  /*3a10*/  SHF.R.U32.HI R3, RZ, 0x2, R3 ;  /* 0x00000002ff037819 */ /* 0x000fe40000011603 */
[----:B------:R-:W-:Y:S01]  /*3a20*/  SHF.L.U32 R30, R30, 0x10, RZ ;  /* 0x000000101e1e7819 */ /* 0x000fe200000006ff */
[----:B--2---:R-:W-:Y:S02]  /*3a30*/  ULEA UR5, UR10, UR5, 0x18 ;  /* 0x000000050a057291 */ /* 0x004fe4000f8ec03f */
[----:B-1----:R-:W-:-:S07]  /*3a40*/  IMAD R3, R20, UR16, R3 ;  /* 0x0000001014037c24 */ /* 0x002fce000f8e0203 */
[----:B------:R-:W-:Y:S01]  /*3a50*/  @!P3 STS.64 [UR5+0x48], R12 ;  /* 0x0000480cff00b988 */ /* 0x000fe20008000a05 */
[----:B------:R-:W-:Y:S01]  /*3a60*/  BAR.SYNC.DEFER_BLOCKING 0x0 ;  /* 0x0000000000007b1d */ /* 0x000fe20000010000 */
[C---:B------:R-:W-:Y:S02]  /*3a70*/  IADD3 R18, R3.reuse, 0x40, RZ ;  /* 0x0000004003127810 */ /* 0x040fe40007ffe0ff */
[----:B------:R-:W-:Y:S02]  /*3a80*/  IADD3 R3, R3, 0x60, RZ ;  /* 0x0000006003037810 */ /* 0x000fe40007ffe0ff */
[----:B------:R-:W-:Y:S02]  /*3a90*/  ISETP.GE.U32.AND P0, PT, R18, UR18, PT ;  /* 0x0000001212007c0c */ /* 0x000fe4000bf06070 */
[----:B------:R-:W-:Y:S02]  /*3aa0*/  SHF.R.S32.HI R18, RZ, 0x1f, R18 ;  /* 0x0000001fff127819 */ /* 0x000fe40000011412 */
[----:B------:R-:W-:-:S02]  /*3ab0*/  ISETP.GE.U32.AND P3, PT, R3, UR18, PT ;  /* 0x0000001203007c0c */ /* 0x000fc4000bf66070 */
[----:B------:R-:W-:Y:S02]  /*3ac0*/  SHF.R.S32.HI R3, RZ, 0x1f, R3 ;  /* 0x0000001fff037819 */ /* 0x000fe40000011403 */
[----:B------:R-:W-:Y:S01]  /*3ad0*/  ISETP.GE.AND.EX P0, PT, R18, UR19, PT, P0 ;  /* 0x0000001312007c0c */ /* 0x000fe2000bf06300 */
[----:B------:R-:W-:Y:S01]  /*3ae0*/  FADD.FTZ R18, R32, -UR13 ;  /* 0x8000000d20127e21 */ /* 0x000fe20008010000 */
[----:B------:R-:W-:-:S03]  /*3af0*/  ISETP.GE.AND.EX P3, PT, R3, UR19, PT, P3 ;  /* 0x0000001303007c0c */ /* 0x000fc6000bf66330 */
[----:B------:R-:W-:Y:S01]  /*3b00*/  FMUL.FTZ R18, R18, UR11 ;  /* 0x0000000b12127c20 */ /* 0x000fe20008410000 */
[----:B0-----:R-:W0:Y:S01]  /*3b10*/  LDS.64 R12, [UR5+0x48] ;  /* 0x00004805ff0c7984 */ /* 0x001e220008000a00 */
[----:B------:R-:W-:Y:S02]  /*3b20*/  ULDC UR5, c[0x0][0x2bc] ;  /* 0x0000af0000057ab9 */ /* 0x000fe40000000800 */
[----:B0-----:R-:W-:Y:S01]  /*3b30*/  FMUL.FTZ R20, R13, UR5 ;  /* 0x000000050d147c20 */ /* 0x001fe20008410000 */
[----:B------:R-:W-:Y:S01]  /*3b40*/  FADD.FTZ R13, R39, -UR13 ;  /* 0x8000000d270d7e21 */ /* 0x000fe20008010000 */
[----:B------:R-:W-:Y:S01]  /*3b50*/  FMUL.FTZ R3, R12, UR5 ;  /* 0x000000050c037c20 */ /* 0x000fe20008410000 */
[----:B------:R-:W-:Y:S02]  /*3b60*/  SHF.L.U32 R12, R31, 0x10, RZ ;  /* 0x000000101f0c7819 */ /* 0x000fe400000006ff */
        /* <DEDUP_REMOVED lines=20> */
.L_x_58:
[----:B------:R-:W-:Y:S04]  /*3cb0*/  BSSY B0, `(.L_x_59) ;  /* 0x0000015000007945 */ /* 0x000fe80003800000 */
[----:B------:R-:W-:Y:S05]  /*3cc0*/  @!P1 BRA `(.L_x_60) ;  /* 0x00000000004c9947 */ /* 0x000fea0003800000 */
[C-C-:B------:R-:W-:Y:S01]  /*3cd0*/  FFMA.FTZ R22, R3.reuse, R13, R20.reuse ;  /* 0x0000000d03167223 */ /* 0x140fe20000010014 */
[----:B------:R-:W-:Y:S01]  /*3ce0*/  FFMA.FTZ R13, R3, R18, R20 ;  /* 0x00000012030d7223 */ /* 0x000fe20000010014 */
[----:B------:R-:W-:Y:S01]  /*3cf0*/  SHF.R.S32.HI R19, RZ, 0x1f, R15 ;  /* 0x0000001fff137819 */ /* 0x000fe2000001140f */
[----:B------:R-:W-:Y:S01]  /*3d00*/  ULDC.64 UR18, c[0x0][0x288] ;  /* 0x0000a20000127ab9 */ /* 0x000fe20000000a00 */
[----:B------:R-:W-:Y:S01]  /*3d10*/  FFMA.FTZ R22, R45, R8, -R22 ;  /* 0x000000082d167223 */ /* 0x000fe20000010816 */
[----:B------:R-:W-:Y:S01]  /*3d20*/  FFMA.FTZ R21, R12, R9, -R13 ;  /* 0x000000090c157223 */ /* 0x000fe2000001080d */
[----:B------:R-:W-:Y:S01]  /*3d30*/  MOV R12, R4 ;  /* 0x00000004000c7202 */ /* 0x000fe20000000f00 */
[----:B------:R-:W-:Y:S01]  /*3d40*/  IMAD R18, R19, UR18, RZ ;  /* 0x0000001213127c24 */ /* 0x000fe2000f8e02ff */
[----:B------:R-:W-:Y:S01]  /*3d50*/  MOV R13, R7 ;  /* 0x00000007000d7202 */ /* 0x000fe20000000f00 */
[----:B------:R-:W-:Y:S01]  /*3d60*/  FMUL.FTZ R22, R22, UR11 ;  /* 0x0000000b16167c20 */ /* 0x000fe20008410000 */
[----:B------:R-:W-:Y:S01]  /*3d70*/  FMUL.FTZ R21, R21, UR11 ;  /* 0x0000000b15157c20 */ /* 0x000fe20008410000 */
[----:B------:R-:W-:-:S02]  /*3d80*/  IMAD R19, R15, UR19, R18 ;  /* 0x000000130f137c24 */ /* 0x000fc4000f8e0212 */
[----:B------:R-:W-:Y:S01]  /*3d90*/  IMAD.WIDE.U32 R12, R15, UR18, R12 ;  /* 0x000000120f0c7c25 */ /* 0x000fe2000f8e000c */
[----:B------:R-:W-:Y:S01]  /*3da0*/  ULDC.64 UR18, c[0x0][0x210] ;  /* 0x0000840000127ab9 */ /* 0x000fe20000000a00 */
[----:B------:R-:W-:Y:S02]  /*3db0*/  F2FP.BF16.F32.PACK_AB R21, R21, R22 ;  /* 0x000000161515723e */ /* 0x000fe400000010ff */
[----:B------:R-:W-:Y:S02]  /*3dc0*/  LEA R18, P5, R12, UR18, 0x1 ;  /* 0x000000120c127c11 */ /* 0x000fe4000f8a08ff */
[----:B------:R-:W-:-:S04]  /*3dd0*/  IADD3 R19, R13, R19, RZ ;  /* 0x000000130d137210 */ /* 0x000fc80007ffe0ff */
[----:B------:R-:W-:-:S05]  /*3de0*/  LEA.HI.X R19, R12, UR19, R19, 0x1, P5 ;  /* 0x000000130c137c11 */ /* 0x000fca000a8f0c13 */
[----:B------:R0:W-:Y:S02]  /*3df0*/  STG.E desc[UR14][R18.64], R21 ;  /* 0x0000001512007986 */ /* 0x0001e4000c10190e */
.L_x_60:
[----:B------:R-:W-:Y:S05]  /*3e00*/  BSYNC B0 ;  /* 0x0000000000007941 */ /* 0x000fea0003800000 */
.L_x_59:
[----:B------:R-:W-:Y:S01]  /*3e10*/  FADD.FTZ R13, R40, -UR13 ;  /* 0x8000000d280d7e21 */ /* 0x000fe20008010000 */
[----:B0-----:R-:W-:Y:S01]  /*3e20*/  FADD.FTZ R18, R30, -UR13 ;  /* 0x8000000d1e127e21 */ /* 0x001fe20008010000 */
[----:B------:R-:W-:Y:S02]  /*3e30*/  SHF.L.U32 R19, R44, 0x10, RZ ;  /* 0x000000102c137819 */ /* 0x000fe400000006ff */
[----:B------:R-:W-:Y:S01]  /*3e40*/  SHF.L.U32 R12, R29, 0x10, RZ ;  /* 0x000000101d0c7819 */ /* 0x000fe200000006ff */
[----:B------:R-:W-:Y:S01]  /*3e50*/  FMUL.FTZ R13, R13, UR11 ;  /* 0x0000000b0d0d7c20 */ /* 0x000fe20008410000 */
        /* <DEDUP_REMOVED lines=20> */
.L_x_61:
[----:B------:R-:W-:Y:S04]  /*3fa0*/  BSSY B0, `(.L_x_62) ;  /* 0x0000015000007945 */ /* 0x000fe80003800000 */
[----:B------:R-:W-:Y:S05]  /*3fb0*/  @!P2 BRA `(.L_x_63) ;  /* 0x00000000004ca947 */ /* 0x000fea0003800000 */
[----:B------:R-:W-:Y:S01]  /*3fc0*/  SHF.R.S32.HI R21, RZ, 0x1f, R51 ;  /* 0x0000001fff157819 */ /* 0x000fe20000011433 */
[C-C-:B------:R-:W-:Y:S01]  /*3fd0*/  FFMA.FTZ R22, R3.reuse, R13, R20.reuse ;  /* 0x0000000d03167223 */ /* 0x140fe20000010014 */
[----:B------:R-:W-:Y:S01]  /*3fe0*/  FFMA.FTZ R13, R3, R18, R20 ;  /* 0x00000012030d7223 */ /* 0x000fe20000010014 */
[----:B------:R-:W-:Y:S02]  /*3ff0*/  ULDC.64 UR18, c[0x0][0x288] ;  /* 0x0000a20000127ab9 */ /* 0x000fe40000000a00 */
[----:B------:R-:W-:Y:S02]  /*4000*/  IMAD R18, R21, UR18, RZ ;  /* 0x0000001215127c24 */ /* 0x000fe4000f8e02ff */
[----:B------:R-:W-:Y:S01]  /*4010*/  FFMA.FTZ R21, R12, R9, -R13 ;  /* 0x000000090c157223 */ /* 0x000fe2000001080d */
[----:B------:R-:W-:Y:S01]  /*4020*/  MOV R12, R4 ;  /* 0x00000004000c7202 */ /* 0x000fe20000000f00 */
[----:B------:R-:W-:Y:S01]  /*4030*/  FFMA.FTZ R22, R19, R8, -R22 ;  /* 0x0000000813167223 */ /* 0x000fe20000010816 */
[----:B------:R-:W-:Y:S01]  /*4040*/  MOV R13, R7 ;  /* 0x00000007000d7202 */ /* 0x000fe20000000f00 */
[----:B------:R-:W-:-:S02]  /*4050*/  IMAD R19, R51, UR19, R18 ;  /* 0x0000001333137c24 */ /* 0x000fc4000f8e0212 */
[----:B------:R-:W-:Y:S01]  /*4060*/  FMUL.FTZ R21, R21, UR11 ;  /* 0x0000000b15157c20 */ /* 0x000fe20008410000 */
[----:B------:R-:W-:Y:S01]  /*4070*/  FMUL.FTZ R22, R22, UR11 ;  /* 0x0000000b16167c20 */ /* 0x000fe20008410000 */
[----:B------:R-:W-:Y:S01]  /*4080*/  IMAD.WIDE.U32 R12, R51, UR18, R12 ;  /* 0x00000012330c7c25 */ /* 0x000fe2000f8e000c */
[----:B------:R-:W-:-:S03]  /*4090*/  ULDC.64 UR18, c[0x0][0x210] ;  /* 0x0000840000127ab9 */ /* 0x000fc60000000a00 */
[----:B------:R-:W-:Y:S02]  /*40a0*/  F2FP.BF16.F32.PACK_AB R21, R21, R22 ;  /* 0x000000161515723e */ /* 0x000fe400000010ff */
[----:B------:R-:W-:Y:S02]  /*40b0*/  LEA R18, P5, R12, UR18, 0x1 ;  /* 0x000000120c127c11 */ /* 0x000fe4000f8a08ff */
[----:B------:R-:W-:-:S04]  /*40c0*/  IADD3 R19, R13, R19, RZ ;  /* 0x000000130d137210 */ /* 0x000fc80007ffe0ff */
[----:B------:R-:W-:-:S05]  /*40d0*/  LEA.HI.X R19, R12, UR19, R19, 0x1, P5 ;  /* 0x000000130c137c11 */ /* 0x000fca000a8f0c13 */
[----:B------:R0:W-:Y:S02]  /*40e0*/  STG.E desc[UR14][R18.64], R21 ;  /* 0x0000001512007986 */ /* 0x0001e4000c10190e */
.L_x_63:
[----:B------:R-:W-:Y:S05]  /*40f0*/  BSYNC B0 ;  /* 0x0000000000007941 */ /* 0x000fea0003800000 */
.L_x_62:
[----:B------:R-:W-:Y:S02]  /*4100*/  SHF.L.U32 R38, R38, 0x10, RZ ;  /* 0x0000001026267819 */ /* 0x000fe400000006ff */
[----:B------:R-:W-:Y:S02]  /*4110*/  SHF.L.U32 R28, R28, 0x10, RZ ;  /* 0x000000101c1c7819 */ /* 0x000fe400000006ff */
[----:B------:R-:W-:Y:S01]  /*4120*/  SHF.L.U32 R13, R42, 0x10, RZ ;  /* 0x000000102a0d7819 */ /* 0x000fe200000006ff */
[----:B0-----:R-:W-:Y:S01]  /*4130*/  FADD.FTZ R19, R38, -UR13 ;  /* 0x8000000d26137e21 */ /* 0x001fe20008010000 */
[----:B------:R-:W-:Y:S01]  /*4140*/  ISETP.LT.U32.AND P0, PT, R0, 0xe0, !P0 ;  /* 0x000000e00000780c */ /* 0x000fe20004701070 */
[----:B------:R-:W-:Y:S01]  /*4150*/  FADD.FTZ R18, R28, -UR13 ;  /* 0x8000000d1c127e21 */ /* 0x000fe20008010000 */
[----:B------:R-:W-:Y:S01]  /*4160*/  ISETP.LT.U32.AND P3, PT, R0, 0xe0, !P3 ;  /* 0x000000e00000780c */ /* 0x000fe20005f61070 */
[----:B------:R-:W-:Y:S01]  /*4170*/  FMUL.FTZ R19, R19, UR11 ;  /* 0x0000000b13137c20 */ /* 0x000fe20008410000 */
[----:B------:R-:W-:Y:S01]  /*4180*/  SHF.L.U32 R12, R27, 0x10, RZ ;  /* 0x000000101b0c7819 */ /* 0x000fe200000006ff */
[----:B------:R-:W-:Y:S01]  /*4190*/  FMUL.FTZ R18, R18, UR11 ;  /* 0x0000000b12127c20 */ /* 0x000fe20008410000 */
[----:B------:R-:W-:-:S02]  /*41a0*/  SHF.L.U32 R43, R43, 0x10, RZ ;  /* 0x000000102b2b7819 */ /* 0x000fc400000006ff */
        /* <DEDUP_REMOVED lines=20> */
.L_x_64:
        /* <DEDUP_REMOVED lines=11> */
[----:B------:R-:W-:Y:S02]  /*43a0*/  FMUL.FTZ R22, R22, UR11 ;  /* 0x0000000b16167c20 */ /* 0x000fe40008410000 */
[----:B------:R-:W-:-:S02]  /*43b0*/  IMAD R23, R50, UR19, R21 ;  /* 0x0000001332177c24 */ /* 0x000fc4000f8e0215 */
        /* <DEDUP_REMOVED lines=8> */
.L_x_66:
[----:B------:R-:W-:Y:S05]  /*4440*/  BSYNC B0 ;  /* 0x0000000000007941 */ /* 0x000fea0003800000 */
.L_x_65:
[----:B------:R-:W-:Y:S01]  /*4450*/  FADD.FTZ R43, R43, -UR13 ;  /* 0x8000000d2b2b7e21 */ /* 0x000fe20008010000 */
[----:B------:R-:W-:Y:S01]  /*4460*/  FADD.FTZ R16, R16, -UR13 ;  /* 0x8000000d10107e21 */ /* 0x000fe20008010000 */
        /* <DEDUP_REMOVED lines=9> */
[----:B------:R-:W1:Y:S08]  /*4500*/  MUFU.EX2 R13, R13 ;  /* 0x0000000d000d7308 */ /* 0x000e700000000800 */
[----:B------:R-:W0:Y:S01]  /*4510*/  MUFU.EX2 R17, R17 ;  /* 0x0000001100117308 */ /* 0x000e220000000800 */
[----:B-1----:R-:W-:-:S07]  /*4520*/  FADD.FTZ R16, R13, 1 ;  /* 0x3f8000000d107421 */ /* 0x002fce0000010000 */
[----:B------:R-:W1:Y:S01]  /*4530*/  MUFU.RCP R16, R16 ;  /* 0x0000001000107308 */ /* 0x000e620000001000 */
[----:B0-----:R-:W-:-:S07]  /*4540*/  FADD.FTZ R18, R17, 1 ;  /* 0x3f80000011127421 */ /* 0x001fce0000010000 */
[----:B------:R-:W0:Y:S01]  /*4550*/  MUFU.RCP R19, R18 ;  /* 0x0000001200137308 */ /* 0x000e220000001000 */
[----:B-1----:R-:W-:Y:S01]  /*4560*/  FADD.FTZ R21, -R16, 1 ;  /* 0x3f80000010157421 */ /* 0x002fe20000010100 */
[----:B------:R-:W-:-:S03]  /*4570*/  FMUL.FTZ R41, R41, R16 ;  /* 0x0000001029297220 */ /* 0x000fc60000410000 */
[----:B------:R-:W-:Y:S01]  /*4580*/  FFMA.FTZ R10, R10, R21, 1 ;  /* 0x3f8000000a0a7423 */ /* 0x000fe20000010015 */
[----:B0-----:R-:W-:Y:S01]  /*4590*/  FADD.FTZ R22, -R19, 1 ;  /* 0x3f80000013167421 */ /* 0x001fe20000010100 */
[----:B------:R-:W-:Y:S02]  /*45a0*/  FMUL.FTZ R12, R12, R19 ;  /* 0x000000130c0c7220 */ /* 0x000fe40000410000 */
[----:B------:R-:W-:Y:S01]  /*45b0*/  FMUL.FTZ R41, R41, R10 ;  /* 0x0000000a29297220 */ /* 0x000fe20000410000 */
[----:B------:R-:W-:-:S04]  /*45c0*/  FFMA.FTZ R11, R11, R22, 1 ;  /* 0x3f8000000b0b7423 */ /* 0x000fc80000010016 */
[----:B------:R-:W-:-:S07]  /*45d0*/  FMUL.FTZ R12, R12, R11 ;  /* 0x0000000b0c0c7220 */ /* 0x000fce0000410000 */
.L_x_67:
[----:B------:R-:W-:Y:S04]  /*45e0*/  BSSY B0, `(.L_x_68) ;  /* 0x0000014000007945 */ /* 0x000fe80003800000 */
[----:B------:R-:W-:Y:S05]  /*45f0*/  @!P3 BRA `(.L_x_69) ;  /* 0x000000000048b947 */ /* 0x000fea0003800000 */
[----:B------:R-:W-:Y:S01]  /*4600*/  SHF.R.S32.HI R10, RZ, 0x1f, R49 ;  /* 0x0000001fff0a7819 */ /* 0x000fe20000011431 */
        /* <DEDUP_REMOVED lines=17> */
.L_x_69:
[----:B------:R-:W-:Y:S05]  /*4720*/  BSYNC B0 ;  /* 0x0000000000007941 */ /* 0x000fea0003800000 */
.L_x_68:
[----:B------:R-:W-:Y:S02]  /*4730*/  IADD3 R36, R2, R36, RZ ;  /* 0x0000002402247210 */ /* 0x000fe40007ffe0ff */
[----:B------:R-:W-:Y:S02]  /*4740*/  IADD3 R47, R47, 0x1, RZ ;  /* 0x000000012f2f7810 */ /* 0x000fe40007ffe0ff */
[----:B------:R-:W-:-:S13]  /*4750*/  ISETP.GE.AND P0, PT, R36, UR4, PT ;  /* 0x0000000424007c0c */ /* 0x000fda000bf06270 */
[----:B------:R-:W-:Y:S05]  /*4760*/  @!P0 BRA `(.L_x_70) ;  /* 0xffffffbc00108947 */ /* 0x000fea000383ffff */
.L_x_35:
[----:B-1----:R-:W1:Y:S01]  /*4770*/  LDC R6, c[0x0][0xc] ;  /* 0x00000300ff067b82 */ /* 0x002e620000000800 */
[----:B------:R-:W-:Y:S01]  /*4780*/  ISETP.NE.AND P2, PT, R0, RZ, PT ;  /* 0x000000ff0000720c */ /* 0x000fe20003f45270 */
[----:B------:R-:W-:Y:S06]  /*4790*/  BSSY B0, `(.L_x_71) ;  /* 0x0000015000007945 */ /* 0x000fec0003800000 */
[----:B------:R-:W2:Y:S08]  /*47a0*/  LDC R7, c[0x0][0x10] ;  /* 0x00000400ff077b82 */ /* 0x000eb00000000800 */
[----:B------:R-:W3:Y:S01]  /*47b0*/  LDC.64 R2, c[0x0][0x258] ;  /* 0x00009600ff027b82 */ /* 0x000ee20000000a00 */
[----:B-1----:R-:W-:-:S02]  /*47c0*/  IADD3 R4, R6, -0x1, RZ ;  /* 0xffffffff06047810 */ /* 0x002fc40007ffe0ff */
[----:B------:R-:W-:Y:S02]  /*47d0*/  ISETP.NE.AND P1, PT, R6, 0x1, PT ;  /* 0x000000010600780c */ /* 0x000fe40003f25270 */
[----:B------:R-:W-:Y:S02]  /*47e0*/  ISETP.NE.AND P0, PT, R4, UR16, PT ;  /* 0x0000001004007c0c */ /* 0x000fe4000bf05270 */
[C---:B--2---:R-:W-:Y:S02]  /*47f0*/  IADD3 R5, R7.reuse, -0x1, RZ ;  /* 0xffffffff07057810 */ /* 0x044fe40007ffe0ff */
[----:B------:R-:W-:Y:S02]  /*4800*/  SHF.L.U32 R4, R7, 0x1, RZ ;  /* 0x0000000107047819 */ /* 0x000fe400000006ff */
[----:B------:R-:W-:Y:S02]  /*4810*/  ISETP.NE.OR P0, PT, R14, R5, P0 ;  /* 0x000000050e00720c */ /* 0x000fe40000705670 */
[----:B------:R-:W-:-:S05]  /*4820*/  SEL R5, R4, RZ, P1 ;  /* 0x000000ff04057207 */ /* 0x000fca0000800000 */
[----:B---3--:R-:W-:Y:S01]  /*4830*/  IMAD.WIDE.U32 R2, R5, 0x4, R2 ;  /* 0x0000000405027825 */ /* 0x008fe200078e0002 */
[----:B------:R-:W-:Y:S06]  /*4840*/  @P2 BRA `(.L_x_72) ;  /* 0x0000000000242947 */ /* 0x000fec0003800000 */
[----:B------:R-:W1:Y:S01]  /*4850*/  S2R R4, SR_LANEID ;  /* 0x0000000000047919 */ /* 0x000e620000000000 */
[----:B------:R-:W-:Y:S02]  /*4860*/  VOTEU.ANY UR4, UPT, PT ;  /* 0x0000000000047886 */ /* 0x000fe400038e0100 */
[----:B------:R-:W-:Y:S02]  /*4870*/  UFLO.U32 UR5, UR4 ;  /* 0x00000004000572bd */ /* 0x000fe400080e0000 */
[----:B------:R-:W2:Y:S04]  /*4880*/  POPC R5, UR4 ;  /* 0x0000000400057d09 */ /* 0x000ea80008000000 */
[----:B-1----:R-:W-:-:S13]  /*4890*/  ISETP.EQ.U32.AND P1, PT, R4, UR5, PT ;  /* 0x0000000504007c0c */ /* 0x002fda000bf22070 */
[----:B------:R-:W-:Y:S06]  /*48a0*/  @P1 MEMBAR.ALL.GPU ;  /* 0x0000000000001992 */ /* 0x000fec000000a000 */
[----:B------:R-:W-:-:S00]  /*48b0*/  @P1 ERRBAR ;  /* 0x00000000000019ab */ /* 0x000fc00000000000 */
[----:B------:R-:W-:Y:S06]  /*48c0*/  @P1 CGAERRBAR ;  /* 0x00000000000015ab */ /* 0x000fec0000000000 */
[----:B--2---:R1:W-:Y:S02]  /*48d0*/  @P1 REDG.E.ADD.S32.STRONG.GPU desc[UR14][R2.64], R5 ;  /* 0x000000050200198e */ /* 0x0043e4000c10e38e */
.L_x_72:
[----:B------:R-:W-:Y:S05]  /*48e0*/  BSYNC B0 ;  /* 0x0000000000007941 */ /* 0x000fea0003800000 */
.L_x_71:
[----:B------:R-:W-:Y:S05]  /*48f0*/  @P0 EXIT ;  /* 0x000000000000094d */ /* 0x000fea0003800000 */
[----:B------:R-:W-:Y:S05]  /*4900*/  @P2 BRA `(.L_x_73) ;  /* 0x0000000000202947 */ /* 0x000fea0003800000 */
[----:B------:R-:W-:-:S05]  /*4910*/  IMAD R4, R6, R7, RZ ;  /* 0x0000000706047224 */ /* 0x000fca00078e02ff */
[----:B------:R-:W-:-:S13]  /*4920*/  ISETP.NE.AND P0, PT, R4, -0x1, PT ;  /* 0xffffffff0400780c */ /* 0x000fda0003f05270 */
[----:B------:R-:W-:Y:S05]  /*4930*/  @!P0 BRA `(.L_x_73) ;  /* 0x0000000000148947 */ /* 0x000fea0003800000 */
.L_x_74:
[----:B-1----:R-:W2:Y:S04]  /*4940*/  LDG.E.STRONG.GPU R5, desc[UR14][R2.64] ;  /* 0x0000000e02057981 */ /* 0x002ea8000c1ef900 */
[----:B--2---:R-:W-:Y:S01]  /*4950*/  CCTL.IVALL ;  /* 0x00000000ff00798f */ /* 0x004fe20002000000 */
[----:B------:R-:W-:Y:S05]  /*4960*/  YIELD ;  /* 0x0000000000007946 */ /* 0x000fea0003800000 */
[----:B------:R-:W-:-:S13]  /*4970*/  ISETP.NE.AND P0, PT, R5, R4, PT ;  /* 0x000000040500720c */ /* 0x000fda0003f05270 */
[----:B------:R-:W-:Y:S05]  /*4980*/  @P0 BRA `(.L_x_74) ;  /* 0xfffffffc00ec0947 */ /* 0x000fea000383ffff */
.L_x_73:
[----:B------:R-:W-:Y:S05]  /*4990*/  WARPSYNC.ALL ;  /* 0x0000000000007948 */ /* 0x000fea0003800000 */
[----:B-1----:R-:W1:Y:S01]  /*49a0*/  LDC.64 R2, c[0x0][0x288] ;  /* 0x0000a200ff027b82 */ /* 0x002e620000000a00 */
[----:B------:R-:W-:-:S07]  /*49b0*/  SHF.R.S32.HI R10, RZ, 0x1f, R0 ;  /* 0x0000001fff0a7819 */ /* 0x000fce0000011400 */
[----:B------:R-:W-:Y:S01]  /*49c0*/  BAR.SYNC.DEFER_BLOCKING 0x0 ;  /* 0x0000000000007b1d */ /* 0x000fe20000010000 */
[----:B-1----:R-:W-:-:S04]  /*49d0*/  LEA.HI R4, P0, R3, R2, RZ, 0x1 ;  /* 0x0000000203047211 */ /* 0x002fc800078108ff */
[----:B------:R-:W-:-:S04]  /*49e0*/  IADD3.X R5, RZ, R3, RZ, P0, !PT ;  /* 0x00000003ff057210 */ /* 0x000fc800007fe4ff */
[--C-:B------:R-:W-:Y:S02]  /*49f0*/  SHF.R.S64 R25, R4, 0x1, R5.reuse ;  /* 0x0000000104197819 */ /* 0x100fe40000001005 */
[----:B------:R-:W-:Y:S02]  /*4a00*/  SHF.R.S32.HI R24, RZ, 0x1, R5 ;  /* 0x00000001ff187819 */ /* 0x000fe40000011405 */
[----:B------:R-:W-:-:S04]  /*4a10*/  ISETP.GT.U32.AND P0, PT, R25, R0, PT ;  /* 0x000000001900720c */ /* 0x000fc80003f04070 */
[----:B------:R-:W-:-:S13]  /*4a20*/  ISETP.GT.AND.EX P0, PT, R24, R10, PT, P0 ;  /* 0x0000000a1800720c */ /* 0x000fda0003f04300 */
[----:B------:R-:W-:Y:S05]  /*4a30*/  @!P0 EXIT ;  /* 0x000000000000894d */ /* 0x000fea0003800000 */
[C---:B------:R-:W-:Y:S01]  /*4a40*/  IMAD.WIDE.U32 R8, R2.reuse, 0x3, RZ ;  /* 0x0000000302087825 */ /* 0x040fe200078e00ff */
[----:B------:R-:W-:Y:S01]  /*4a50*/  LEA R11, R3, R3, 0x1 ;  /* 0x00000003030b7211 */ /* 0x000fe200078e08ff */
[----:B------:R-:W1:Y:S01]  /*4a60*/  LDC.64 R6, c[0x0][0x218] ;  /* 0x00008600ff067b82 */ /* 0x000e620000000a00 */
[----:B------:R-:W-:Y:S01]  /*4a70*/  MOV R13, R10 ;  /* 0x0000000a000d7202 */ /* 0x000fe20000000f00 */
[----:B------:R-:W-:Y:S01]  /*4a80*/  ULDC.64 UR4, c[0x0][0x268] ;  /* 0x00009a0000047ab9 */ /* 0x000fe20000000a00 */
[----:B------:R-:W-:Y:S02]  /*4a90*/  IADD3 R11, R9, R11, RZ ;  /* 0x0000000b090b7210 */ /* 0x000fe40007ffe0ff */
[----:B------:R-:W-:Y:S02]  /*4aa0*/  SHF.L.U64.HI R3, R2, 0x2, R3 ;  /* 0x0000000202037819 */ /* 0x000fe40000010203 */
[----:B------:R-:W-:Y:S01]  /*4ab0*/  LEA.HI R8, P0, R11, R8, RZ, 0x1 ;  /* 0x000000080b087211 */ /* 0x000fe200078108ff */
[----:B------:R-:W2:Y:S01]  /*4ac0*/  LDC.64 R4, c[0x0][0x220] ;  /* 0x00008800ff047b82 */ /* 0x000ea20000000a00 */
[----:B------:R-:W-:-:S02]  /*4ad0*/  SHF.L.U64.HI R31, R25, 0x2, R24 ;  /* 0x00000002191f7819 */ /* 0x000fc40000010218 */
[----:B------:R-:W-:-:S04]  /*4ae0*/  IADD3.X R11, RZ, R11, RZ, P0, !PT ;  /* 0x0000000bff0b7210 */ /* 0x000fc800007fe4ff */
[--C-:B------:R-:W-:Y:S02]  /*4af0*/  SHF.R.S64 R27, R8, 0x1, R11.reuse ;  /* 0x00000001081b7819 */ /* 0x100fe4000000100b */
[----:B------:R-:W-:-:S04]  /*4b00*/  SHF.R.S32.HI R8, RZ, 0x1, R11 ;  /* 0x00000001ff087819 */ /* 0x000fc8000001140b */
[----:B------:R-:W-:-:S07]  /*4b10*/  SHF.L.U64.HI R29, R27, 0x2, R8 ;  /* 0x000000021b1d7819 */ /* 0x000fce0000010208 */
.L_x_75:
[----:B------:R-:W-:-:S04]  /*4b20*/  LEA R12, P0, R0, UR4, 0x2 ;  /* 0x00000004000c7c11 */ /* 0x000fc8000f8010ff */
[----:B------:R-:W-:Y:S02]  /*4b30*/  LEA.HI.X R13, R0, UR5, R13, 0x2, P0 ;  /* 0x00000005000d7c11 */ /* 0x000fe400080f140d */
[-C--:B------:R-:W-:Y:S02]  /*4b40*/  LEA R14, P0, R25, R12.reuse, 0x2 ;  /* 0x0000000c190e7211 */ /* 0x080fe400078010ff */
[-C--:B0-----:R-:W-:Y:S01]  /*4b50*/  LEA R18, P1, R2, R12.reuse, 0x2 ;  /* 0x0000000c02127211 */ /* 0x081fe200078210ff */
[----:B---3--:R0:W3:Y:S01]  /*4b60*/  LDG.E R20, desc[UR14][R12.64] ;  /* 0x0000000e0c147981 */ /* 0x0080e2000c1e1900 */
[----:B------:R-:W-:Y:S02]  /*4b70*/  LEA R16, P2, R27, R12, 0x2 ;  /* 0x0000000c1b107211 */ /* 0x000fe400078410ff */
[----:B------:R-:W-:Y:S02]  /*4b80*/  IADD3.X R15, R13, R31, RZ, P0, !PT ;  /* 0x0000001f0d0f7210 */ /* 0x000fe400007fe4ff */
[----:B------:R-:W-:-:S02]  /*4b90*/  IADD3.X R19, R3, R13, RZ, P1, !PT ;  /* 0x0000000d03137210 */ /* 0x000fc40000ffe4ff */
[----:B------:R-:W-:Y:S01]  /*4ba0*/  IADD3.X R17, R13, R29, RZ, P2, !PT ;  /* 0x0000001d0d117210 */ /* 0x000fe200017fe4ff */
[----:B------:R-:W3:Y:S04]  /*4bb0*/  LDG.E R21, desc[UR14][R14.64] ;  /* 0x0000000e0e157981 */ /* 0x000ee8000c1e1900 */
[----:B------:R-:W4:Y:S04]  /*4bc0*/  LDG.E R22, desc[UR14][R18.64] ;  /* 0x0000000e12167981 */ /* 0x000f28000c1e1900 */
[----:B------:R-:W4:Y:S01]  /*4bd0*/  LDG.E R23, desc[UR14][R16.64] ;  /* 0x0000000e10177981 */ /* 0x000f22000c1e1900 */
[----:B------:R-:W-:-:S02]  /*4be0*/  SHF.L.U32 R11, R0, 0x1, RZ ;  /* 0x00000001000b7819 */ /* 0x000fc400000006ff */
[----:B------:R-:W-:-:S03]  /*4bf0*/  IADD3 R0, R0, 0xe0, RZ ;  /* 0x000000e000007810 */ /* 0x000fc60007ffe0ff */
[----:B-1----:R-:W-:-:S04]  /*4c00*/  IMAD.WIDE R8, R11, 0x4, R6 ;  /* 0x000000040b087825 */ /* 0x002fc800078e0206 */
[----:B--2---:R-:W-:Y:S01]  /*4c10*/  IMAD.WIDE R10, R11, 0x4, R4 ;  /* 0x000000040b0a7825 */ /* 0x004fe200078e0204 */
[----:B------:R-:W-:Y:S02]  /*4c20*/  ISETP.GT.U32.AND P0, PT, R25, R0, PT ;  /* 0x000000001900720c */ /* 0x000fe40003f04070 */
[----:B0-----:R-:W-:-:S04]  /*4c30*/  SHF.R.S32.HI R13, RZ, 0x1f, R0 ;  /* 0x0000001fff0d7819 */ /* 0x001fc80000011400 */
[----:B------:R-:W-:Y:S01]  /*4c40*/  ISETP.GT.AND.EX P0, PT, R24, R13, PT, P0 ;  /* 0x0000000d1800720c */ /* 0x000fe20003f04300 */
[----:B---3--:R3:W-:Y:S04]  /*4c50*/  STG.E.64 desc[UR14][R8.64], R20 ;  /* 0x0000001408007986 */ /* 0x0087e8000c101b0e */
[----:B----4-:R3:W-:Y:S08]  /*4c60*/  STG.E.64 desc[UR14][R10.64], R22 ;  /* 0x000000160a007986 */ /* 0x0107f0000c101b0e */
[----:B------:R-:W-:Y:S05]  /*4c70*/  @P0 BRA `(.L_x_75) ;  /* 0xfffffffc00a80947 */ /* 0x000fea000383ffff */
[----:B------:R-:W-:Y:S05]  /*4c80*/  EXIT ;  /* 0x000000000000794d */ /* 0x000fea0003800000 */
.L_x_76:
        /* <DEDUP_REMOVED lines=15> */
.L_x_3279:


//--------------------- .text._Z35group_norm_nhwc_bwd_one_pass_kernelI11Bf16IOFp32WLi256ELi14ELi224EEv26Group_norm_nhwc_bwd_params --------------------------
	.section	.text._Z35group_norm_nhwc_bwd_one_pass_kernelI11Bf16IOFp32WLi256ELi14ELi224EEv26Group_norm_nhwc_bwd_params,"ax",@progbits
	.align	128
        .global         _Z35group_norm_nhwc_bwd_one_pass_kernelI11Bf16IOFp32WLi256ELi14ELi224EEv26Group_norm_nhwc_bwd_params
        .type           _Z35group_norm_nhwc_bwd_one_pass_kernelI11Bf16IOFp32WLi256ELi14ELi224EEv26Group_norm_nhwc_bwd_params,@function
        .size           _Z35group_norm_nhwc_bwd_one_pass_kernelI11Bf16IOFp32WLi256ELi14ELi224EEv26Group_norm_nhwc_bwd_params,(.L_x_3280 - _Z35group_norm_nhwc_bwd_one_pass_kernelI11Bf16IOFp32WLi256ELi14ELi224EEv26Group_norm_nhwc_bwd_params)
        .other          _Z35group_norm_nhwc_bwd_one_pass_kernelI11Bf16IOFp32WLi256ELi14ELi224EEv26Group_norm_nhwc_bwd_params,@"STO_CUDA_ENTRY STV_DEFAULT"
_Z35group_norm_nhwc_bwd_one_pass_kernelI11Bf16IOFp32WLi256ELi14ELi224EEv26Group_norm_nhwc_bwd_params:
.text._Z35group_norm_nhwc_bwd_one_pass_kernelI11Bf16IOFp32WLi256ELi14ELi224EEv26Group_norm_nhwc_bwd_params:
        /* <DEDUP_REMOVED lines=14> */
[----:B------:R-:W-:Y:S01]  /*00e0*/  SHF.R.U32.HI R2, RZ, 0x2, R2 ;  /* 0x00000002ff027819 */ /* 0x000fe20000011602 */
[----:B------:R-:W-:Y:S01]  /*00f0*/  ULDC.64 UR18, c[0x0][0x290] ;  /* 0x0000a40000127ab9 */ /* 0x000fe20000000a00 */
[----:B------:R-:W-:Y:S01]  /*0100*/  ISETP.GE.U32.AND P1, PT, R57, 0xe0, PT ;  /* 0x000000e03900780c */ /* 0x000fe20003f26070 */
[----:B------:R-:W-:Y:S01]  /*0110*/  ULDC.64 UR12, c[0x0][0x288] ;  /* 0x0000a200000c7ab9 */ /* 0x000fe20000000a00 */
[----:B------:R-:W-:Y:S01]  /*0120*/  UMOV UR6, 0x400 ;  /* 0x0000040000067882 */ /* 0x000fe20000000000 */
[----:B------:R-:W-:Y:S02]  /*0130*/  UIMAD.WIDE.U32 UR4, UR12, 0x3, URZ ;  /* 0x000000030c0478a5 */ /* 0x000fe4000f8e003f */
[----:B------:R-:W0:Y:S01]  /*0140*/  LDC R3, c[0x0][0x2ac] ;  /* 0x0000ab00ff037b82 */ /* 0x000e220000000800 */
[----:B------:R-:W-:Y:S02]  /*0150*/  UIMAD UR8, UR13, 0x3, URZ ;  /* 0x000000030d0878a4 */ /* 0x000fe4000f8e023f */
[----:B------:R-:W-:-:S02]  /*0160*/  ULEA.HI UR7, UP0, UR13, UR12, URZ, 0x1 ;  /* 0x0000000c0d077291 */ /* 0x000fc4000f81083f */
[----:B------:R-:W-:Y:S02]  /*0170*/  UIADD3 UR8, UR5, UR8, URZ ;  /* 0x0000000805087290 */ /* 0x000fe4000fffe03f */
[----:B------:R-:W-:Y:S01]  /*0180*/  UIADD3.X UR11, URZ, UR13, URZ, UP0, !UPT ;  /* 0x0000000d3f0b7290 */ /* 0x000fe200087fe43f */
[----:B------:R-:W1:Y:S03]  /*0190*/  S2UR UR9, SR_CgaCtaId ;  /* 0x00000000000979c3 */ /* 0x000e660000008800 */
[----:B------:R-:W-:Y:S02]  /*01a0*/  USHF.R.S64 UR5, UR7, 0x1, UR11 ;  /* 0x0000000107057899 */ /* 0x000fe4000800100b */
[----:B------:R-:W-:-:S04]  /*01b0*/  USHF.R.S32.HI UR7, URZ, 0x1, UR11 ;  /* 0x000000013f077899 */ /* 0x000fc8000801140b */
[----:B------:R-:W-:Y:S01]  /*01c0*/  USHF.L.U64.HI UR7, UR5, 0x2, UR7 ;  /* 0x0000000205077899 */ /* 0x000fe20008010207 */
[----:B0-----:R-:W-:-:S05]  /*01d0*/  IMAD R56, R3, UR16, R2 ;  /* 0x0000001003387c24 */ /* 0x001fca000f8e0202 */
[C---:B------:R-:W-:Y:S02]  /*01e0*/  IADD3 R0, R56.reuse, 0x20, RZ ;  /* 0x0000002038007810 */ /* 0x040fe40007ffe0ff */
[----:B------:R-:W-:Y:S01]  /*01f0*/  ISETP.LT.U32.AND P6, PT, R56, UR18, PT ;  /* 0x0000001238007c0c */ /* 0x000fe2000bfc1070 */
[----:B-1----:R-:W-:Y:S01]  /*0200*/  ULEA UR9, UR9, UR6, 0x18 ;  /* 0x0000000609097291 */ /* 0x002fe2000f8ec03f */
[----:B------:R-:W-:Y:S01]  /*0210*/  ISETP.LT.U32.AND P5, PT, R0, UR18, PT ;  /* 0x0000001200007c0c */ /* 0x000fe2000bfa1070 */
[----:B------:R-:W-:Y:S01]  /*0220*/  ULEA.HI UR6, UP0, UR8, UR4, URZ, 0x1 ;  /* 0x0000000408067291 */ /* 0x000fe2000f81083f */
[----:B------:R-:W-:Y:S02]  /*0230*/  SHF.R.S32.HI R2, RZ, 0x1f, R0 ;  /* 0x0000001fff027819 */ /* 0x000fe40000011400 */
[----:B------:R-:W-:Y:S01]  /*0240*/  IADD3 R0, R56, 0x40, RZ ;  /* 0x0000004038007810 */ /* 0x000fe20007ffe0ff */
[----:B------:R-:W-:Y:S01]  /*0250*/  UIADD3.X UR8, URZ, UR8, URZ, UP0, !UPT ;  /* 0x000000083f087290 */ /* 0x000fe200087fe43f */
[----:B------:R-:W-:Y:S01]  /*0260*/  ISETP.LT.AND.EX P5, PT, R2, UR19, !P1, P5 ;  /* 0x0000001302007c0c */ /* 0x000fe2000cfa1350 */
[----:B------:R-:W-:Y:S01]  /*0270*/  UMOV UR4, URZ ;  /* 0x0000003f00047c82 */ /* 0x000fe20008000000 */
[----:B------:R-:W-:Y:S01]  /*0280*/  ISETP.LT.U32.AND P4, PT, R0, UR18, PT ;  /* 0x0000001200007c0c */ /* 0x000fe2000bf81070 */
[----:B------:R-:W-:Y:S01]  /*0290*/  USHF.R.S64 UR6, UR6, 0x1, UR8 ;  /* 0x0000000106067899 */ /* 0x000fe20008001008 */
[----:B------:R-:W-:Y:S01]  /*02a0*/  SHF.R.S32.HI R0, RZ, 0x1f, R0 ;  /* 0x0000001fff007819 */ /* 0x000fe20000011400 */
[----:B------:R-:W-:Y:S01]  /*02b0*/  USHF.R.S32.HI UR8, URZ, 0x1, UR8 ;  /* 0x000000013f087899 */ /* 0x000fe20008011408 */
[----:B------:R-:W-:-:S02]  /*02c0*/  IADD3 R2, R56, 0x60, RZ ;  /* 0x0000006038027810 */ /* 0x000fc40007ffe0ff */
[----:B------:R-:W-:Y:S01]  /*02d0*/  ISETP.LT.AND.EX P4, PT, R0, UR19, !P1, P4 ;  /* 0x0000001300007c0c */ /* 0x000fe2000cf81340 */
[----:B------:R-:W-:Y:S01]  /*02e0*/  USHF.L.U64.HI UR8, UR6, 0x2, UR8 ;  /* 0x0000000206087899 */ /* 0x000fe20008010208 */
[----:B------:R-:W-:Y:S02]  /*02f0*/  IADD3 R0, R56, 0x80, RZ ;  /* 0x0000008038007810 */ /* 0x000fe40007ffe0ff */
[----:B------:R-:W-:Y:S02]  /*0300*/  ISETP.LT.U32.AND P3, PT, R2, UR18, PT ;  /* 0x0000001202007c0c */ /* 0x000fe4000bf61070 */
[----:B------:R-:W-:Y:S02]  /*0310*/  SHF.R.S32.HI R2, RZ, 0x1f, R2 ;  /* 0x0000001fff027819 */ /* 0x000fe40000011402 */
[----:B------:R-:W-:Y:S02]  /*0320*/  ISETP.LT.U32.AND P2, PT, R0, UR18, PT ;  /* 0x0000001200007c0c */ /* 0x000fe4000bf41070 */
[----:B------:R-:W-:-:S02]  /*0330*/  SHF.R.S32.HI R3, RZ, 0x1f, R0 ;  /* 0x0000001fff037819 */ /* 0x000fc40000011400 */
[----:B------:R-:W0:Y:S01]  /*0340*/  S2R R0, SR_LANEID ;  /* 0x0000000000007919 */ /* 0x000e220000000000 */
[----:B------:R-:W-:Y:S02]  /*0350*/  ISETP.LT.AND.EX P3, PT, R2, UR19, !P1, P3 ;  /* 0x0000001302007c0c */ /* 0x000fe4000cf61330 */
[----:B------:R-:W-:Y:S02]  /*0360*/  SHF.R.S32.HI R2, RZ, 0x1f, R57 ;  /* 0x0000001fff027819 */ /* 0x000fe40000011439 */
[----:B------:R-:W-:Y:S02]  /*0370*/  ISETP.LT.AND.EX P2, PT, R3, UR19, !P1, P2 ;  /* 0x0000001303007c0c */ /* 0x000fe4000cf41320 */
[----:B------:R-:W-:Y:S02]  /*0380*/  LEA.HI R4, R2, R57, RZ, 0x5 ;  /* 0x0000003902047211 */ /* 0x000fe400078f28ff */
[----:B------:R-:W-:Y:S02]  /*0390*/  IADD3 R2, R56, 0xa0, RZ ;  /* 0x000000a038027810 */ /* 0x000fe40007ffe0ff */
[----:B------:R-:W-:-:S02]  /*03a0*/  SHF.R.S32.HI R3, RZ, 0x1f, R56 ;  /* 0x0000001fff037819 */ /* 0x000fc40000011438 */
[----:B------:R-:W-:Y:S02]  /*03b0*/  ISETP.LT.U32.AND P0, PT, R2, UR18, PT ;  /* 0x0000001202007c0c */ /* 0x000fe4000bf01070 */
[----:B------:R-:W-:Y:S02]  /*03c0*/  SHF.R.S32.HI R2, RZ, 0x1f, R2 ;  /* 0x0000001fff027819 */ /* 0x000fe40000011402 */
[----:B------:R-:W-:Y:S02]  /*03d0*/  ISETP.LT.AND.EX P6, PT, R3, UR19, !P1, P6 ;  /* 0x0000001303007c0c */ /* 0x000fe4000cfc1360 */
[----:B------:R-:W-:Y:S02]  /*03e0*/  ISETP.LT.AND.EX P1, PT, R2, UR19, !P1, P0 ;  /* 0x0000001302007c0c */ /* 0x000fe4000cf21300 */
[----:B------:R-:W-:Y:S02]  /*03f0*/  SHF.R.S32.HI R2, RZ, 0x5, R4 ;  /* 0x00000005ff027819 */ /* 0x000fe40000011404 */
[----:B------:R-:W-:-:S02]  /*0400*/  P2R R59, PR, RZ, 0x40 ;  /* 0x00000040ff3b7803 */ /* 0x000fc40000000000 */
[----:B------:R-:W-:Y:S01]  /*0410*/  LEA R2, R2, UR9, 0x3 ;  /* 0x0000000902027c11 */ /* 0x000fe2000f8e18ff */
[----:B------:R-:W-:-:S06]  /*0420*/  UMOV UR9, UR10 ;  /* 0x0000000a00097c82 */ /* 0x000fcc0008000000 */
.L_x_128:
[----:B-1----:R-:W1:Y:S01]  /*0430*/  LDC R10, c[0x0][0x2a0] ;  /* 0x0000a800ff0a7b82 */ /* 0x002e620000000800 */
[----:B------:R-:W-:Y:S01]  /*0440*/  IABS R9, UR9 ;  /* 0x0000000900097c13 */ /* 0x000fe20008000000 */
[----:B------:R-:W-:Y:S01]  /*0450*/  ULDC.64 UR10, c[0x0][0x298] ;  /* 0x0000a600000a7ab9 */ /* 0x000fe20000000a00 */
[----:B------:R-:W-:Y:S02]  /*0460*/  ISETP.NE.AND P6, PT, R59, RZ, PT ;  /* 0x000000ff3b00720c */ /* 0x000fe40003fc5270 */
[C---:B------:R-:W-:Y:S02]  /*0470*/  IADD3 R17, R56.reuse, 0x40, RZ ;  /* 0x0000004038117810 */ /* 0x040fe40007ffe0ff */
[C---:B------:R-:W-:Y:S01]  /*0480*/  IADD3 R23, R56.reuse, 0x60, RZ ;  /* 0x0000006038177810 */ /* 0x040fe20007ffe0ff */
[----:B--2---:R-:W2:Y:S01]  /*0490*/  @P5 LDC.64 R34, c[0x0][0x230] ;  /* 0x00008c00ff225b82 */ /* 0x004ea20000000a00 */
[----:B---34-:R-:W-:Y:S02]  /*04a0*/  SHF.R.S32.HI R21, RZ, 0x1f, R17 ;  /* 0x0000001fff157819 */ /* 0x018fe40000011411 */
[----:B------:R-:W-:-:S05]  /*04b0*/  IADD3 R41, R56, 0x80, RZ ;  /* 0x0000008038297810 */ /* 0x000fca0007ffe0ff */
[----:B------:R-:W3:Y:S01]  /*04c0*/  @P6 LDC.64 R12, c[0x0][0x288] ;  /* 0x0000a200ff0c6b82 */ /* 0x000ee20000000a00 */
[----:B-1----:R-:W-:-:S07]  /*04d0*/  IABS R8, R10 ;  /* 0x0000000a00087213 */ /* 0x002fce0000000000 */
[----:B------:R-:W1:Y:S01]  /*04e0*/  @P6 LDC.64 R38, c[0x0][0x230] ;  /* 0x00008c00ff266b82 */ /* 0x000e620000000a00 */
[----:B------:R-:W4:Y:S07]  /*04f0*/  I2F.RP R6, R8 ;  /* 0x0000000800067306 */ /* 0x000f2e0000209400 */
[----:B0-----:R-:W0:Y:S08]  /*0500*/  @P6 LDC.64 R36, c[0x0][0x228] ;  /* 0x00008a00ff246b82 */ /* 0x001e300000000a00 */
[----:B------:R-:W2:Y:S01]  /*0510*/  @P5 LDC.64 R32, c[0x0][0x228] ;  /* 0x00008a00ff205b82 */ /* 0x000ea20000000a00 */
[----:B----4-:R-:W4:Y:S07]  /*0520*/  MUFU.RCP R6, R6 ;  /* 0x0000000600067308 */ /* 0x010f2e0000001000 */
[----:B------:R-:W2:Y:S08]  /*0530*/  @P4 LDC.64 R30, c[0x0][0x230] ;  /* 0x00008c00ff1e4b82 */ /* 0x000eb00000000a00 */
[----:B------:R-:W2:Y:S01]  /*0540*/  @P3 LDC.64 R28, c[0x0][0x230] ;  /* 0x00008c00ff1c3b82 */ /* 0x000ea20000000a00 */
[----:B----4-:R-:W-:-:S02]  /*0550*/  IADD3 R4, R6, 0xffffffe, RZ ;  /* 0x0ffffffe06047810 */ /* 0x010fc40007ffe0ff */
[----:B------:R-:W-:Y:S02]  /*0560*/  LOP3.LUT R6, R10, UR9, RZ, 0x3c, !PT ;  /* 0x000000090a067c12 */ /* 0x000fe4000f8e3cff */
[----:B------:R4:W3:Y:S03]  /*0570*/  F2I.FTZ.U32.TRUNC.NTZ R5, R4 ;  /* 0x0000000400057305 */ /* 0x0008e6000021f000 */
[----:B------:R-:W2:Y:S01]  /*0580*/  @P3 LDC.64 R26, c[0x0][0x228] ;  /* 0x00008a00ff1a3b82 */ /* 0x000ea20000000a00 */
[----:B----4-:R-:W-:-:S07]  /*0590*/  HFMA2.MMA R4, -RZ, RZ, 0, 0 ;  /* 0x00000000ff047435 */ /* 0x010fce00000001ff */
[----:B------:R-:W4:Y:S01]  /*05a0*/  @P2 LDC.64 R24, c[0x0][0x230] ;  /* 0x00008c00ff182b82 */ /* 0x000f220000000a00 */
[----:B---3--:R-:W-:-:S05]  /*05b0*/  IADD3 R7, RZ, -R5, RZ ;  /* 0x80000005ff077210 */ /* 0x008fca0007ffe0ff */
[----:B------:R-:W-:-:S04]  /*05c0*/  IMAD R7, R7, R8, RZ ;  /* 0x0000000807077224 */ /* 0x000fc800078e02ff */
[----:B------:R-:W-:-:S06]  /*05d0*/  IMAD.HI.U32 R5, R5, R7, R4 ;  /* 0x0000000705057227 */ /* 0x000fcc00078e0004 */
[----:B------:R-:W-:-:S05]  /*05e0*/  IMAD.HI.U32 R7, R5, R9, RZ ;  /* 0x0000000905077227 */ /* 0x000fca00078e00ff */
[----:B------:R-:W-:-:S05]  /*05f0*/  IADD3 R5, -R7, RZ, RZ ;  /* 0x000000ff07057210 */ /* 0x000fca0007ffe1ff */
[C---:B------:R-:W-:Y:S02]  /*0600*/  IMAD R5, R8.reuse, R5, R9 ;  /* 0x0000000508057224 */ /* 0x040fe400078e0209 */
[----:B------:R-:W3:Y:S03]  /*0610*/  S2R R9, SR_TID.X ;  /* 0x0000000000097919 */ /* 0x000ee60000002100 */
[----:B------:R-:W-:-:S13]  /*0620*/  ISETP.GT.U32.AND P0, PT, R8, R5, PT ;  /* 0x000000050800720c */ /* 0x000fda0003f04070 */
[-C--:B------:R-:W-:Y:S02]  /*0630*/  @!P0 IADD3 R5, R5, -R8.reuse, RZ ;  /* 0x8000000805058210 */ /* 0x080fe40007ffe0ff */
[----:B------:R-:W-:Y:S02]  /*0640*/  @!P0 IADD3 R7, R7, 0x1, RZ ;  /* 0x0000000107078810 */ /* 0x000fe40007ffe0ff */
[----:B------:R-:W-:Y:S02]  /*0650*/  ISETP.GT.U32.AND P0, PT, R8, R5, PT ;  /* 0x000000050800720c */ /* 0x000fe40003f04070 */
[----:B------:R-:W-:-:S04]  /*0660*/  IADD3 R4, R5, -R8, RZ ;  /* 0x8000000805047210 */ /* 0x000fc80007ffe0ff */
[----:B------:R-:W-:Y:S02]  /*0670*/  SEL R18, R4, R5, !P0 ;  /* 0x0000000504127207 */ /* 0x000fe40004000000 */
[----:B------:R-:W-:Y:S01]  /*0680*/  ISETP.GE.U32.AND P0, PT, R5, R8, PT ;  /* 0x000000080500720c */ /* 0x000fe20003f06070 */
[----:B---3--:R-:W-:-:S05]  /*0690*/  IMAD.WIDE.U32 R4, R9, 0x24924925, RZ ;  /* 0x2492492509047825 */ /* 0x008fca00078e00ff */
[----:B------:R-:W-:-:S07]  /*06a0*/  IADD3 R4, -R5, R9, RZ ;  /* 0x0000000905047210 */ /* 0x000fce0007ffe1ff */
[----:B------:R-:W-:Y:S02]  /*06b0*/  @P0 IADD3 R7, R7, 0x1, RZ ;  /* 0x0000000107070810 */ /* 0x000fe40007ffe0ff */
[----:B------:R-:W-:Y:S02]  /*06c0*/  ISETP.LE.AND P0, PT, RZ, UR9, PT ;  /* 0x00000009ff007c0c */ /* 0x000fe4000bf03270 */
[----:B------:R-:W-:Y:S02]  /*06d0*/  LEA.HI R4, R4, R5, RZ, 0x1f ;  /* 0x0000000504047211 */ /* 0x000fe400078ff8ff */
[----:B------:R-:W-:Y:S02]  /*06e0*/  LOP3.LUT R5, RZ, R10, RZ, 0x33, !PT ;  /* 0x0000000aff057212 */ /* 0x000fe400078e33ff */
[----:B------:R-:W-:-:S05]  /*06f0*/  SHF.R.U32.HI R4, RZ, 0x2, R4 ;  /* 0x00000002ff047819 */ /* 0x000fca0000011604 */
[----:B------:R-:W-:Y:S02]  /*0700*/  IMAD R4, R4, -0x7, R9 ;  /* 0xfffffff904047824 */ /* 0x000fe400078e0209 */
[----:B------:R-:W-:Y:S02]  /*0710*/  @!P0 IADD3 R18, -R18, RZ, RZ ;  /* 0x000000ff12128210 */ /* 0x000fe40007ffe1ff */
[----:B------:R-:W-:Y:S02]  /*0720*/  ISETP.GE.AND P0, PT, R6, RZ, PT ;  /* 0x000000ff0600720c */ /* 0x000fe40003f06270 */
[----:B------:R-:W-:-:S11]  /*0730*/  SHF.L.U32 R6, R4, 0x1, RZ ;  /* 0x0000000104067819 */ /* 0x000fd600000006ff */
[----:B------:R-:W-:Y:S02]  /*0740*/  @!P0 IADD3 R7, -R7, RZ, RZ ;  /* 0x000000ff07078210 */ /* 0x000fe40007ffe1ff */
[----:B------:R-:W-:Y:S02]  /*0750*/  ISETP.NE.AND P0, PT, R10, RZ, PT ;  /* 0x000000ff0a00720c */ /* 0x000fe40003f05270 */
[----:B------:R-:W-:Y:S02]  /*0760*/  SHF.R.S32.HI R10, RZ, 0x1f, R6 ;  /* 0x0000001fff0a7819 */ /* 0x000fe40000011406 */
[C---:B------:R-:W-:Y:S02]  /*0770*/  SEL R18, R5.reuse, R18, !P0 ;  /* 0x0000001205127207 */ /* 0x040fe40004000000 */
[----:B------:R-:W-:Y:S02]  /*0780*/  SEL R7, R5, R7, !P0 ;  /* 0x0000000705077207 */ /* 0x000fe40004000000 */
[----:B------:R-:W3:Y:S01]  /*0790*/  @P5 LDC.64 R4, c[0x0][0x288] ;  /* 0x0000a200ff045b82 */ /* 0x000ee20000000a00 */
[----:B------:R-:W-:Y:S01]  /*07a0*/  IMAD R19, R18, 0xe, RZ ;  /* 0x0000000e12137824 */ /* 0x000fe200078e02ff */
[----:B------:R-:W-:-:S04]  /*07b0*/  SHF.R.S32.HI R8, RZ, 0x1f, R7 ;  /* 0x0000001fff087819 */ /* 0x000fc80000011407 */
[----:B------:R-:W-:Y:S01]  /*07c0*/  IADD3 R62, P0, R6, R19, RZ ;  /* 0x00000013063e7210 */ /* 0x000fe20007f1e0ff */
[----:B------:R-:W-:-:S03]  /*07d0*/  IMAD R8, R8, UR10, RZ ;  /* 0x0000000a08087c24 */ /* 0x000fc6000f8e02ff */
[----:B------:R-:W-:Y:S01]  /*07e0*/  LEA.HI.X.SX32 R63, R19, R10, 0x1, P0 ;  /* 0x0000000a133f7211 */ /* 0x000fe200000f0eff */
[C---:B------:R-:W-:Y:S02]  /*07f0*/  IMAD R65, R7.reuse, UR11, R8 ;  /* 0x0000000b07417c24 */ /* 0x040fe4000f8e0208 */
[----:B------:R-:W1:Y:S01]  /*0800*/  @P4 LDC.64 R8, c[0x0][0x288] ;  /* 0x0000a200ff084b82 */ /* 0x000e620000000a00 */
[----:B------:R-:W-:Y:S01]  /*0810*/  IMAD.WIDE.U32 R62, R7, UR10, R62 ;  /* 0x0000000a073e7c25 */ /* 0x000fe2000f8e003e */
[----:B------:R-:W-:-:S03]  /*0820*/  ULDC.64 UR10, c[0x0][0x290] ;  /* 0x0000a400000a7ab9 */ /* 0x000fc60000000a00 */
[----:B------:R-:W-:Y:S01]  /*0830*/  @P6 IMAD R7, R3, R12, RZ ;  /* 0x0000000c03076224 */ /* 0x000fe200078e02ff */
[----:B------:R-:W-:Y:S02]  /*0840*/  IADD3 R65, R63, R65, RZ ;  /* 0x000000413f417210 */ /* 0x000fe40007ffe0ff */
[----:B------:R-:W-:Y:S01]  /*0850*/  @P6 MOV R64, R62 ;  /* 0x0000003e00406202 */ /* 0x000fe20000000f00 */
[C---:B------:R-:W-:Y:S01]  /*0860*/  @P6 IMAD R7, R56.reuse, R13, R7 ;  /* 0x0000000d38076224 */ /* 0x040fe200078e0207 */
[----:B------:R-:W-:-:S03]  /*0870*/  IADD3 R13, R56, 0x20, RZ ;  /* 0x00000020380d7810 */ /* 0x000fc60007ffe0ff */
[----:B------:R-:W-:Y:S01]  /*0880*/  @P6 IMAD.WIDE.U32 R10, R56, R12, R64 ;  /* 0x0000000c380a6225 */ /* 0x000fe200078e0040 */
[----:B------:R-:W-:-:S04]  /*0890*/  SHF.R.S32.HI R15, RZ, 0x1f, R13 ;  /* 0x0000001fff0f7819 */ /* 0x000fc8000001140d */
[----:B------:R-:W-:Y:S01]  /*08a0*/  @P6 IADD3 R11, R11, R7, RZ ;  /* 0x000000070b0b6210 */ /* 0x000fe20007ffe0ff */
[----:B---3--:R-:W-:Y:S01]  /*08b0*/  @P5 IMAD R12, R15, R4, RZ ;  /* 0x000000040f0c5224 */ /* 0x008fe200078e02ff */
[C---:B------:R-:W-:Y:S02]  /*08c0*/  @P6 SHF.L.U32 R7, R10.reuse, 0x1, RZ ;  /* 0x000000010a076819 */ /* 0x040fe400000006ff */
[----:B------:R-:W-:Y:S01]  /*08d0*/  @P6 SHF.L.U64.HI R14, R10, 0x1, R11 ;  /* 0x000000010a0e6819 */ /* 0x000fe2000001020b */
[----:B------:R-:W-:Y:S01]  /*08e0*/  @P5 IMAD R15, R13, R5, R12 ;  /* 0x000000050d0f5224 */ /* 0x000fe200078e020c */
[----:B------:R-:W-:Y:S01]  /*08f0*/  @P5 MOV R10, R62 ;  /* 0x0000003e000a5202 */ /* 0x000fe20000000f00 */
[----:B-1----:R-:W-:Y:S01]  /*0900*/  @P4 IMAD R16, R21, R8, RZ ;  /* 0x0000000815104224 */ /* 0x002fe200078e02ff */
[----:B------:R-:W-:Y:S02]  /*0910*/  @P5 MOV R11, R65 ;  /* 0x00000041000b5202 */ /* 0x000fe40000000f00 */
[----:B------:R-:W-:Y:S01]  /*0920*/  @P6 IADD3 R38, P0, R7, R38, RZ ;  /* 0x0000002607266210 */ /* 0x000fe20007f1e0ff */
[----:B------:R-:W-:-:S03]  /*0930*/  @P5 IMAD.WIDE.U32 R10, R13, R4, R10 ;  /* 0x000000040d0a5225 */ /* 0x000fc600078e000a */
[C---:B------:R-:W-:Y:S01]  /*0940*/  @P6 IADD3.X R39, R14.reuse, R39, RZ, P0, !PT ;  /* 0x000000270e276210 */ /* 0x040fe200007fe4ff */
[----:B------:R-:W1:Y:S01]  /*0950*/  @P3 LDC.64 R12, c[0x0][0x288] ;  /* 0x0000a200ff0c3b82 */ /* 0x000e620000000a00 */
[----:B0-----:R-:W-:Y:S02]  /*0960*/  @P6 IADD3 R36, P0, R7, R36, RZ ;  /* 0x0000002407246210 */ /* 0x001fe40007f1e0ff */
[----:B------:R-:W-:Y:S01]  /*0970*/  @P5 IADD3 R11, R11, R15, RZ ;  /* 0x0000000f0b0b5210 */ /* 0x000fe20007ffe0ff */
[----:B------:R-:W-:Y:S01]  /*0980*/  @P4 IMAD R15, R17, R9, R16 ;  /* 0x00000009110f4224 */ /* 0x000fe200078e0210 */
[----:B------:R-:W-:Y:S02]  /*0990*/  @P6 IADD3.X R37, R14, R37, RZ, P0, !PT ;  /* 0x000000250e256210 */ /* 0x000fe400007fe4ff */
[C---:B------:R-:W-:Y:S01]  /*09a0*/  @P5 SHF.L.U32 R7, R10.reuse, 0x1, RZ ;  /* 0x000000010a075819 */ /* 0x040fe200000006ff */
[----:B------:R-:W0:Y:S01]  /*09b0*/  @P4 LDC.64 R4, c[0x0][0x228] ;  /* 0x00008a00ff044b82 */ /* 0x000e220000000a00 */
[----:B------:R-:W-:-:S02]  /*09c0*/  @P5 SHF.L.U64.HI R14, R10, 0x1, R11 ;  /* 0x000000010a0e5819 */ /* 0x000fc4000001020b */
[----:B------:R-:W-:Y:S02]  /*09d0*/  @P4 MOV R10, R62 ;  /* 0x0000003e000a4202 */ /* 0x000fe40000000f00 */
[----:B------:R-:W-:Y:S02]  /*09e0*/  @P4 MOV R11, R65 ;  /* 0x00000041000b4202 */ /* 0x000fe40000000f00 */
[----:B--2---:R-:W-:Y:S02]  /*09f0*/  @P5 IADD3 R34, P0, R7, R34, RZ ;  /* 0x0000002207225210 */ /* 0x004fe40007f1e0ff */
[----:B------:R-:W-:Y:S01]  /*0a00*/  @P3 MOV R16, R62 ;  /* 0x0000003e00103202 */ /* 0x000fe20000000f00 */
[----:B------:R-:W-:Y:S01]  /*0a10*/  @P4 IMAD.WIDE.U32 R8, R17, R8, R10 ;  /* 0x0000000811084225 */ /* 0x000fe200078e000a */
[----:B------:R-:W-:Y:S01]  /*0a20*/  @P5 IADD3.X R35, R14, R35, RZ, P0, !PT ;  /* 0x000000230e235210 */ /* 0x000fe200007fe4ff */
[----:B------:R-:W2:Y:S01]  /*0a30*/  @P2 LDC.64 R10, c[0x0][0x288] ;  /* 0x0000a200ff0a2b82 */ /* 0x000ea20000000a00 */
[----:B------:R-:W-:-:S02]  /*0a40*/  @P5 IADD3 R32, P0, R7, R32, RZ ;  /* 0x0000002007205210 */ /* 0x000fc40007f1e0ff */
[----:B------:R-:W-:Y:S02]  /*0a50*/  @P4 IADD3 R9, R9, R15, RZ ;  /* 0x0000000f09094210 */ /* 0x000fe40007ffe0ff */
[----:B------:R-:W-:Y:S02]  /*0a60*/  SHF.R.S32.HI R15, RZ, 0x1f, R23 ;  /* 0x0000001fff0f7819 */ /* 0x000fe40000011417 */
[C---:B------:R-:W-:Y:S02]  /*0a70*/  @P4 SHF.L.U32 R7, R8.reuse, 0x1, RZ ;  /* 0x0000000108074819 */ /* 0x040fe400000006ff */
[----:B------:R-:W-:Y:S01]  /*0a80*/  @P4 SHF.L.U64.HI R20, R8, 0x1, R9 ;  /* 0x0000000108144819 */ /* 0x000fe20000010209 */
[----:B-1----:R-:W-:Y:S01]  /*0a90*/  @P3 IMAD R8, R15, R12, RZ ;  /* 0x0000000c0f083224 */ /* 0x002fe200078e02ff */
[----:B------:R-:W-:Y:S02]  /*0aa0*/  @P3 MOV R17, R65 ;  /* 0x0000004100113202 */ /* 0x000fe40000000f00 */
[----:B------:R-:W-:Y:S01]  /*0ab0*/  @P5 IADD3.X R33, R14, R33, RZ, P0, !PT ;  /* 0x000000210e215210 */ /* 0x000fe200007fe4ff */
[----:B------:R-:W-:Y:S01]  /*0ac0*/  IMAD.WIDE.U32 R14, R57, 0x24924925, RZ ;  /* 0x24924925390e7825 */ /* 0x000fe200078e00ff */
[----:B------:R-:W-:-:S03]  /*0ad0*/  @P4 IADD3 R30, P0, R7, R30, RZ ;  /* 0x0000001e071e4210 */ /* 0x000fc60007f1e0ff */
[C---:B------:R-:W-:Y:S01]  /*0ae0*/  @P3 IMAD R21, R23.reuse, R13, R8 ;  /* 0x0000000d17153224 */ /* 0x040fe200078e0208 */
[----:B------:R-:W-:Y:S01]  /*0af0*/  @P4 IADD3.X R31, R20, R31, RZ, P0, !PT ;  /* 0x0000001f141f4210 */ /* 0x000fe200007fe4ff */
[----:B------:R-:W-:Y:S01]  /*0b00*/  @P3 IMAD.WIDE.U32 R12, R23, R12, R16 ;  /* 0x0000000c170c3225 */ /* 0x000fe200078e0010 */
[----:B------:R-:W1:Y:S01]  /*0b10*/  @P1 LDC.64 R8, c[0x0][0x288] ;  /* 0x0000a200ff081b82 */ /* 0x000e620000000a00 */
[----:B0-----:R-:W-:Y:S02]  /*0b20*/  @P4 IADD3 R4, P0, R7, R4, RZ ;  /* 0x0000000407044210 */ /* 0x001fe40007f1e0ff */
[----:B------:R-:W-:Y:S02]  /*0b30*/  IADD3 R7, R57, -R15, RZ ;  /* 0x8000000f39077210 */ /* 0x000fe40007ffe0ff */
[----:B------:R-:W-:Y:S02]  /*0b40*/  @P3 IADD3 R13, R13, R21, RZ ;  /* 0x000000150d0d3210 */ /* 0x000fe40007ffe0ff */
[----:B------:R-:W-:Y:S01]  /*0b50*/  SHF.R.S32.HI R17, RZ, 0x1f, R41 ;  /* 0x0000001fff117819 */ /* 0x000fe20000011429 */
[----:B------:R-:W0:Y:S01]  /*0b60*/  @P2 LDC.64 R22, c[0x0][0x228] ;  /* 0x00008a00ff162b82 */ /* 0x000e220000000a00 */
[----:B------:R-:W-:-:S02]  /*0b70*/  LEA.HI R7, R7, R15, RZ, 0x1f ;  /* 0x0000000f07077211 */ /* 0x000fc400078ff8ff */
[C---:B------:R-:W-:Y:S01]  /*0b80*/  @P3 SHF.L.U32 R15, R12.reuse, 0x1, RZ ;  /* 0x000000010c0f3819 */ /* 0x040fe200000006ff */
[----:B--2---:R-:W-:Y:S01]  /*0b90*/  @P2 IMAD R14, R17, R10, RZ ;  /* 0x0000000a110e2224 */ /* 0x004fe200078e02ff */
[----:B------:R-:W-:Y:S02]  /*0ba0*/  @P3 SHF.L.U64.HI R16, R12, 0x1, R13 ;  /* 0x000000010c103819 */ /* 0x000fe4000001020d */
[----:B------:R-:W-:Y:S01]  /*0bb0*/  @P2 MOV R12, R62 ;  /* 0x0000003e000c2202 */ /* 0x000fe20000000f00 */
[----:B------:R-:W-:Y:S01]  /*0bc0*/  @P2 IMAD R17, R41, R11, R14 ;  /* 0x0000000b29112224 */ /* 0x000fe200078e020e */
[----:B------:R-:W-:Y:S01]  /*0bd0*/  @P2 MOV R13, R65 ;  /* 0x00000041000d2202 */ /* 0x000fe20000000f00 */
[----:B------:R-:W2:Y:S01]  /*0be0*/  LDC R14, c[0x0][0x2ac] ;  /* 0x0000ab00ff0e7b82 */ /* 0x000ea20000000800 */
[----:B------:R-:W-:Y:S02]  /*0bf0*/  @P4 IADD3.X R5, R20, R5, RZ, P0, !PT ;  /* 0x0000000514054210 */ /* 0x000fe400007fe4ff */
[----:B------:R-:W-:Y:S01]  /*0c00*/  @P3 IADD3 R28, P0, R15, R28, RZ ;  /* 0x0000001c0f1c3210 */ /* 0x000fe20007f1e0ff */
[----:B------:R-:W-:Y:S01]  /*0c10*/  @P2 IMAD.WIDE.U32 R12, R41, R10, R12 ;  /* 0x0000000a290c2225 */ /* 0x000fe200078e000c */
[----:B------:R-:W-:-:S02]  /*0c20*/  IADD3 R41, R56, 0xa0, RZ ;  /* 0x000000a038297810 */ /* 0x000fc40007ffe0ff */
[C---:B------:R-:W-:Y:S01]  /*0c30*/  @P3 IADD3.X R29, R16.reuse, R29, RZ, P0, !PT ;  /* 0x0000001d101d3210 */ /* 0x040fe200007fe4ff */
[----:B------:R-:W3:Y:S01]  /*0c40*/  @P1 LDC.64 R20, c[0x0][0x230] ;  /* 0x00008c00ff141b82 */ /* 0x000ee20000000a00 */
[----:B------:R-:W-:Y:S02]  /*0c50*/  @P3 IADD3 R26, P0, R15, R26, RZ ;  /* 0x0000001a0f1a3210 */ /* 0x000fe40007f1e0ff */
[----:B------:R-:W-:Y:S02]  /*0c60*/  SHF.R.S32.HI R43, RZ, 0x1f, R41 ;  /* 0x0000001fff2b7819 */ /* 0x000fe40000011429 */
[----:B------:R-:W-:Y:S02]  /*0c70*/  @P2 IADD3 R13, R13, R17, RZ ;  /* 0x000000110d0d2210 */ /* 0x000fe40007ffe0ff */
[----:B------:R-:W-:Y:S01]  /*0c80*/  @P3 IADD3.X R27, R16, R27, RZ, P0, !PT ;  /* 0x0000001b101b3210 */ /* 0x000fe200007fe4ff */
[----:B------:R-:W3:Y:S01]  /*0c90*/  @P1 LDC.64 R10, c[0x0][0x228] ;  /* 0x00008a00ff0a1b82 */ /* 0x000ee20000000a00 */
[C---:B------:R-:W-:Y:S01]  /*0ca0*/  @P2 SHF.L.U32 R15, R12.reuse, 0x1, RZ ;  /* 0x000000010c0f2819 */ /* 0x040fe200000006ff */
[----:B-1----:R-:W-:Y:S01]  /*0cb0*/  @P1 IMAD R40, R43, R8, RZ ;  /* 0x000000082b281224 */ /* 0x002fe200078e02ff */
[----:B------:R-:W-:-:S02]  /*0cc0*/  @P2 SHF.L.U64.HI R16, R12, 0x1, R13 ;  /* 0x000000010c102819 */ /* 0x000fc4000001020d */
[----:B------:R-:W-:Y:S01]  /*0cd0*/  @P1 MOV R12, R62 ;  /* 0x0000003e000c1202 */ /* 0x000fe20000000f00 */
[----:B------:R-:W-:Y:S01]  /*0ce0*/  @P1 IMAD R17, R41, R9, R40 ;  /* 0x0000000929111224 */ /* 0x000fe200078e0228 */
[----:B------:R-:W-:Y:S02]  /*0cf0*/  @P1 MOV R13, R65 ;  /* 0x00000041000d1202 */ /* 0x000fe40000000f00 */
[----:B----4-:R-:W-:Y:S02]  /*0d00*/  @P2 IADD3 R24, P0, R15, R24, RZ ;  /* 0x000000180f182210 */ /* 0x010fe40007f1e0ff */
[----:B------:R-:W-:Y:S01]  /*0d10*/  SHF.R.U32.HI R7, RZ, 0x2, R7 ;  /* 0x00000002ff077819 */ /* 0x000fe20000011607 */
[----:B------:R-:W-:Y:S01]  /*0d20*/  @P1 IMAD.WIDE.U32 R8, R41, R8, R12 ;  /* 0x0000000829081225 */ /* 0x000fe200078e000c */
[----:B------:R-:W-:Y:S02]  /*0d30*/  @P2 IADD3.X R25, R16, R25, RZ, P0, !PT ;  /* 0x0000001910192210 */ /* 0x000fe400007fe4ff */
[----:B0-----:R-:W-:Y:S01]  /*0d40*/  @P2 IADD3 R22, P0, R15, R22, RZ ;  /* 0x000000160f162210 */ /* 0x001fe20007f1e0ff */
[----:B--2---:R-:W-:Y:S01]  /*0d50*/  IMAD R7, R14, UR16, R7 ;  /* 0x000000100e077c24 */ /* 0x004fe2000f8e0207 */
[----:B------:R-:W-:-:S02]  /*0d60*/  @P1 IADD3 R13, R9, R17, RZ ;  /* 0x00000011090d1210 */ /* 0x000fc40007ffe0ff */
[----:B------:R-:W-:Y:S02]  /*0d70*/  @P1 SHF.L.U32 R9, R8, 0x1, RZ ;  /* 0x0000000108091819 */ /* 0x000fe400000006ff */
[----:B------:R-:W-:Y:S02]  /*0d80*/  @P2 IADD3.X R23, R16, R23, RZ, P0, !PT ;  /* 0x0000001710172210 */ /* 0x000fe400007fe4ff */
[----:B------:R-:W-:Y:S02]  /*0d90*/  @P1 SHF.L.U64.HI R12, R8, 0x1, R13 ;  /* 0x00000001080c1819 */ /* 0x000fe4000001020d */
[----:B---3--:R-:W-:Y:S02]  /*0da0*/  @P1 IADD3 R20, P0, R9, R20, RZ ;  /* 0x0000001409141210 */ /* 0x008fe40007f1e0ff */
[----:B------:R-:W-:Y:S02]  /*0db0*/  IADD3 R7, R7, 0xc0, RZ ;  /* 0x000000c007077810 */ /* 0x000fe40007ffe0ff */
[----:B------:R-:W-:-:S02]  /*0dc0*/  @P1 IADD3.X R21, R12, R21, RZ, P0, !PT ;  /* 0x000000150c151210 */ /* 0x000fc400007fe4ff */
[----:B------:R-:W-:Y:S02]  /*0dd0*/  @P1 IADD3 R8, P0, R9, R10, RZ ;  /* 0x0000000a09081210 */ /* 0x000fe40007f1e0ff */
[----:B------:R-:W-:Y:S02]  /*0de0*/  IADD3 R17, R56, 0xc0, RZ ;  /* 0x000000c038117810 */ /* 0x000fe40007ffe0ff */
[----:B------:R-:W-:Y:S02]  /*0df0*/  @P1 IADD3.X R9, R12, R11, RZ, P0, !PT ;  /* 0x0000000b0c091210 */ /* 0x000fe400007fe4ff */
[----:B------:R-:W-:Y:S02]  /*0e00*/  ISETP.GE.U32.AND P0, PT, R7, UR10, PT ;  /* 0x0000000a07007c0c */ /* 0x000fe4000bf06070 */
[----:B------:R-:W-:Y:S02]  /*0e10*/  SHF.R.S32.HI R7, RZ, 0x1f, R7 ;  /* 0x0000001fff077819 */ /* 0x000fe40000011407 */
[----:B------:R-:W-:-:S02]  /*0e20*/  IADD3 R41, R56, 0xe0, RZ ;  /* 0x000000e038297810 */ /* 0x000fc40007ffe0ff */
[----:B------:R-:W-:Y:S02]  /*0e30*/  ISETP.GE.AND.EX P0, PT, R7, UR11, PT, P0 ;  /* 0x0000000b07007c0c */ /* 0x000fe4000bf06300 */
[----:B------:R-:W-:Y:S02]  /*0e40*/  SHF.R.S32.HI R7, RZ, 0x1f, R17 ;  /* 0x0000001fff077819 */ /* 0x000fe40000011411 */
[----:B------:R-:W-:-:S13]  /*0e50*/  ISETP.LT.U32.AND P0, PT, R57, 0xe0, !P0 ;  /* 0x000000e03900780c */ /* 0x000fda0004701070 */
[----:B------:R-:W0:Y:S01]  /*0e60*/  @P0 LDC.64 R14, c[0x0][0x288] ;  /* 0x0000a200ff0e0b82 */ /* 0x000e220000000a00 */
[----:B------:R-:W-:-:S07]  /*0e70*/  @P0 MOV R13, R65 ;  /* 0x00000041000d0202 */ /* 0x000fce0000000f00 */
[----:B------:R-:W1:Y:S01]  /*0e80*/  @P0 LDC.64 R10, c[0x0][0x230] ;  /* 0x00008c00ff0a0b82 */ /* 0x000e620000000a00 */
[----:B0-----:R-:W-:-:S04]  /*0e90*/  @P0 IMAD R12, R7, R14, RZ ;  /* 0x0000000e070c0224 */ /* 0x001fc800078e02ff */
[----:B------:R-:W-:Y:S01]  /*0ea0*/  @P0 IMAD R7, R17, R15, R12 ;  /* 0x0000000f11070224 */ /* 0x000fe200078e020c */
[----:B------:R-:W-:-:S05]  /*0eb0*/  @P0 MOV R12, R62 ;  /* 0x0000003e000c0202 */ /* 0x000fca0000000f00 */
[----:B------:R-:W-:-:S05]  /*0ec0*/  @P0 IMAD.WIDE.U32 R12, R17, R14, R12 ;  /* 0x0000000e110c0225 */ /* 0x000fca00078e000c */
[----:B------:R-:W-:Y:S02]  /*0ed0*/  @P0 IADD3 R7, R13, R7, RZ ;  /* 0x000000070d070210 */ /* 0x000fe40007ffe0ff */
[C---:B------:R-:W-:Y:S02]  /*0ee0*/  @P0 SHF.L.U32 R17, R12.reuse, 0x1, RZ ;  /* 0x000000010c110819 */ /* 0x040fe400000006ff */
[----:B------:R-:W-:Y:S02]  /*0ef0*/  @P0 SHF.L.U64.HI R14, R12, 0x1, R7 ;  /* 0x000000010c0e0819 */ /* 0x000fe40000010207 */
[----:B-1----:R-:W-:Y:S02]  /*0f00*/  @P0 IADD3 R12, P6, R17, R10, RZ ;  /* 0x0000000a110c0210 */ /* 0x002fe40007fde0ff */
[----:B------:R-:W-:Y:S02]  /*0f10*/  MOV R7, RZ ;  /* 0x000000ff00077202 */ /* 0x000fe40000000f00 */
[----:B------:R-:W-:-:S02]  /*0f20*/  @P0 IADD3.X R13, R14, R11, RZ, P6, !PT ;  /* 0x0000000b0e0d0210 */ /* 0x000fc400037fe4ff */
[----:B------:R-:W0:Y:S01]  /*0f30*/  @P0 LDC.64 R10, c[0x0][0x228] ;  /* 0x00008a00ff0a0b82 */ /* 0x000e220000000a00 */
[----:B------:R-:W-:Y:S02]  /*0f40*/  SHF.R.S32.HI R15, RZ, 0x1f, R41 ;  /* 0x0000001fff0f7819 */ /* 0x000fe40000011429 */
[----:B0-----:R-:W-:-:S04]  /*0f50*/  @P0 IADD3 R16, P6, R17, R10, RZ ;  /* 0x0000000a11100210 */ /* 0x001fc80007fde0ff */
[----:B------:R-:W-:Y:S01]  /*0f60*/  @P0 IADD3.X R17, R14, R11, RZ, P6, !PT ;  /* 0x0000000b0e110210 */ /* 0x000fe200037fe4ff */
[----:B------:R-:W-:-:S04]  /*0f70*/  HFMA2.MMA R14, -RZ, RZ, 0, 0 ;  /* 0x00000000ff0e7435 */ /* 0x000fc800000001ff */
[----:B------:R-:W5:Y:S06]  /*0f80*/  @P0 LDG.E R7, desc[UR14][R16.64] ;  /* 0x0000000e10070981 */ /* 0x000f6c000c1e1900 */
[----:B------:R0:W5:Y:S01]  /*0f90*/  @P0 LDG.E R14, desc[UR14][R12.64] ;  /* 0x0000000e0c0e0981 */ /* 0x000162000c1e1900 */
[----:B------:R-:W-:-:S04]  /*0fa0*/  ISETP.GE.U32.AND P0, PT, R41, UR10, PT ;  /* 0x0000000a29007c0c */ /* 0x000fc8000bf06070 */
[----:B------:R-:W-:Y:S01]  /*0fb0*/  ISETP.GE.AND.EX P0, PT, R15, UR11, PT, P0 ;  /* 0x0000000b0f007c0c */ /* 0x000fe2000bf06300 */
[----:B------:R-:W-:-:S03]  /*0fc0*/  ULDC.64 UR10, c[0x0][0x248] ;  /* 0x00009200000a7ab9 */ /* 0x000fc60000000a00 */
[----:B------:R-:W-:-:S13]  /*0fd0*/  ISETP.GT.U32.OR P0, PT, R57, 0xdf, P0 ;  /* 0x000000df3900780c */ /* 0x000fda0000704470 */
[----:B------:R-:W1:Y:S01]  /*0fe0*/  @!P0 LDC.64 R42, c[0x0][0x288] ;  /* 0x0000a200ff2a8b82 */ /* 0x000e620000000a00 */
[----:B0-----:R-:W-:Y:S02]  /*0ff0*/  @!P0 MOV R12, R62 ;  /* 0x0000003e000c8202 */ /* 0x001fe40000000f00 */
[----:B------:R-:W-:-:S05]  /*1000*/  @!P0 MOV R13, R65 ;  /* 0x00000041000d8202 */ /* 0x000fca0000000f00 */
[----:B------:R-:W0:Y:S01]  /*1010*/  @!P0 LDC.64 R10, c[0x0][0x230] ;  /* 0x00008c00ff0a8b82 */ /* 0x000e220000000a00 */
[-C--:B-1----:R-:W-:Y:S02]  /*1020*/  @!P0 IMAD R40, R15, R42.reuse, RZ ;  /* 0x0000002a0f288224 */ /* 0x082fe400078e02ff */
[----:B------:R-:W-:-:S04]  /*1030*/  @!P0 IMAD.WIDE.U32 R12, R41, R42, R12 ;  /* 0x0000002a290c8225 */ /* 0x000fc800078e000c */
[----:B------:R-:W-:Y:S02]  /*1040*/  @!P0 IMAD R15, R41, R43, R40 ;  /* 0x0000002b290f8224 */ /* 0x000fe400078e0228 */
[----:B------:R-:W1:Y:S03]  /*1050*/  @!P0 LDC.64 R40, c[0x0][0x228] ;  /* 0x00008a00ff288b82 */ /* 0x000e660000000a00 */
[----:B------:R-:W-:Y:S02]  /*1060*/  @!P0 IADD3 R15, R13, R15, RZ ;  /* 0x0000000f0d0f8210 */ /* 0x000fe40007ffe0ff */
[C---:B------:R-:W-:Y:S02]  /*1070*/  @!P0 SHF.L.U32 R13, R12.reuse, 0x1, RZ ;  /* 0x000000010c0d8819 */ /* 0x040fe400000006ff */
[----:B------:R-:W-:Y:S02]  /*1080*/  @!P0 SHF.L.U64.HI R16, R12, 0x1, R15 ;  /* 0x000000010c108819 */ /* 0x000fe4000001020f */
[----:B0-----:R-:W-:Y:S01]  /*1090*/  @!P0 IADD3 R10, P6, R13, R10, RZ ;  /* 0x0000000a0d0a8210 */ /* 0x001fe20007fde0ff */
[----:B------:R-:W-:-:S03]  /*10a0*/  UIMAD.WIDE UR10, UR9, 0x8, UR10 ;  /* 0x00000008090a78a5 */ /* 0x000fc6000f8e020a */
[----:B------:R-:W-:-:S03]  /*10b0*/  @!P0 IADD3.X R11, R16, R11, RZ, P6, !PT ;  /* 0x0000000b100b8210 */ /* 0x000fc600037fe4ff */
[----:B------:R-:W-:Y:S02]  /*10c0*/  MOV R17, UR11 ;  /* 0x0000000b00117c02 */ /* 0x000fe40008000f00 */
[----:B-1----:R-:W-:-:S04]  /*10d0*/  @!P0 IADD3 R12, P6, R13, R40, RZ ;  /* 0x000000280d0c8210 */ /* 0x002fc80007fde0ff */
[----:B------:R-:W-:Y:S02]  /*10e0*/  @!P0 IADD3.X R13, R16, R41, RZ, P6, !PT ;  /* 0x00000029100d8210 */ /* 0x000fe400037fe4ff */
[----:B------:R-:W-:-:S06]  /*10f0*/  MOV R16, UR10 ;  /* 0x0000000a00107c02 */ /* 0x000fcc0008000f00 */
[----:B------:R-:W2:Y:S01]  /*1100*/  LDG.E.64 R16, desc[UR14][R16.64] ;  /* 0x0000000e10107981 */ /* 0x000ea2000c1e1b00 */
[----:B------:R-:W-:Y:S02]  /*1110*/  ISETP.NE.AND P6, PT, R59, RZ, PT ;  /* 0x000000ff3b00720c */ /* 0x000fe40003fc5270 */
[----:B------:R-:W-:Y:S02]  /*1120*/  CS2R R54, SRZ ;  /* 0x0000000000367805 */ /* 0x000fe4000001ff00 */
[----:B------:R-:W-:Y:S02]  /*1130*/  CS2R R52, SRZ ;  /* 0x0000000000347805 */ /* 0x000fe4000001ff00 */
[----:B------:R-:W-:Y:S02]  /*1140*/  CS2R R50, SRZ ;  /* 0x0000000000327805 */ /* 0x000fe4000001ff00 */
[----:B------:R-:W-:Y:S02]  /*1150*/  CS2R R48, SRZ ;  /* 0x0000000000307805 */ /* 0x000fe4000001ff00 */
[----:B------:R-:W-:-:S02]  /*1160*/  CS2R R46, SRZ ;  /* 0x00000000002e7805 */ /* 0x000fc4000001ff00 */
[----:B------:R-:W-:Y:S01]  /*1170*/  CS2R R44, SRZ ;  /* 0x00000000002c7805 */ /* 0x000fe2000001ff00 */
[----:B------:R-:W5:Y:S04]  /*1180*/  @P5 LDG.E R55, desc[UR14][R34.64] ;  /* 0x0000000e22375981 */ /* 0x000f68000c1e1900 */
        /* <DEDUP_REMOVED lines=8> */
[----:B------:R-:W5:Y:S01]  /*1210*/  @P1 LDG.E R47, desc[UR14][R20.64] ;  /* 0x0000000e142f1981 */ /* 0x000f62000c1e1900 */
[----:B------:R-:W-:-:S03]  /*1220*/  HFMA2.MMA R15, -RZ, RZ, 0, 0 ;  /* 0x00000000ff0f7435 */ /* 0x000fc600000001ff */
[----:B------:R0:W5:Y:S01]  /*1230*/  @P4 LDG.E R49, desc[UR14][R4.64] ;  /* 0x0000000e04314981 */ /* 0x000162000c1e1900 */
[----:B------:R-:W-:Y:S01]  /*1240*/  UMOV UR13, 0x3f800000 ;  /* 0x3f800000000d7882 */ /* 0x000fe20000000000 */
[----:B------:R-:W-:Y:S02]  /*1250*/  BSSY B0, `(.L_x_78) ;  /* 0x0000020000007945 */ /* 0x000fe40003800000 */
[----:B------:R1:W5:Y:S04]  /*1260*/  @P1 LDG.E R44, desc[UR14][R8.64] ;  /* 0x0000000e082c1981 */ /* 0x000368000c1e1900 */
[----:B------:R3:W5:Y:S01]  /*1270*/  @!P0 LDG.E R15, desc[UR14][R10.64] ;  /* 0x0000000e0a0f8981 */ /* 0x000762000c1e1900 */
[----:B0-----:R-:W-:-:S06]  /*1280*/  MOV R4, RZ ;  /* 0x000000ff00047202 */ /* 0x001fcc0000000f00 */
[----:B------:R0:W5:Y:S01]  /*1290*/  @!P0 LDG.E R4, desc[UR14][R12.64] ;  /* 0x0000000e0c048981 */ /* 0x000162000c1e1900 */
[----:B-1----:R-:W-:Y:S02]  /*12a0*/  CS2R R8, SRZ ;  /* 0x0000000000087805 */ /* 0x002fe4000001ff00 */
[----:B---3--:R-:W-:Y:S02]  /*12b0*/  CS2R R10, SRZ ;  /* 0x00000000000a7805 */ /* 0x008fe4000001ff00 */
[----:B--2---:R-:W-:-:S13]  /*12c0*/  R2UR UR17, R16 ;  /* 0x00000000101172ca */ /* 0x004fda00000e0000 */
[----:B------:R-:W-:-:S05]  /*12d0*/  MOV R16, UR17 ;  /* 0x0000001100107c02 */ /* 0x000fca0008000f00 */
[----:B------:R-:W-:-:S05]  /*12e0*/  FFMA.FTZ R17, -R16, UR17, R17 ;  /* 0x0000001110117c23 */ /* 0x000fca0008010111 */
[----:B------:R-:W-:-:S13]  /*12f0*/  FSETP.GTU.FTZ.AND P0, PT, R17, RZ, PT ;  /* 0x000000ff1100720b */ /* 0x000fda0003f1c000 */
[----:B------:R-:W-:Y:S01]  /*1300*/  VOTEU.ANY UP0, P0 ;  /* 0x00000000003f7886 */ /* 0x000fe20000000100 */
[----:B------:R-:W-:-:S04]  /*1310*/  PLOP3.LUT P0, PT, PT, PT, UP0, 0x80, 0x0 ;  /* 0x000000000000781c */ /* 0x000fc80003f0f008 */
[----:B------:R-:W-:-:S09]  /*1320*/  @UP0 ULDC UR10, c[0x0][0x250] ;  /* 0x00009400000a0ab9 */ /* 0x000fd20000000800 */
[----:B------:R-:W-:Y:S01]  /*1330*/  @P0 FADD.FTZ R5, R17, UR10 ;  /* 0x0000000a11050e21 */ /* 0x000fe20008010000 */
[----:B------:R-:W-:Y:S01]  /*1340*/  PLOP3.LUT P0, PT, PT, PT, UP0, 0x80, 0x0 ;  /* 0x000000000000781c */ /* 0x000fe20003f0f008 */
[----:B------:R-:W-:-:S12]  /*1350*/  ULDC.U8 UR10, c[0x0][0x2a4] ;  /* 0x0000a900000a7ab9 */ /* 0x000fd80000000000 */
[----:B------:R-:W1:Y:S01]  /*1360*/  @P0 MUFU.RSQ R5, R5 ;  /* 0x0000000500050308 */ /* 0x000e620000001400 */
[----:B------:R-:W-:-:S13]  /*1370*/  PLOP3.LUT P0, PT, PT, PT, UP0, 0x80, 0x0 ;  /* 0x000000000000781c */ /* 0x000fda0003f0f008 */
[----:B-1----:R-:W-:Y:S02]  /*1380*/  @P0 R2UR UR13, R5 ;  /* 0x00000000050d02ca */ /* 0x002fe400000e0000 */
[----:B------:R-:W-:-:S13]  /*1390*/  ISETP.GT.U32.AND P0, PT, R57, 0xdf, PT ;  /* 0x000000df3900780c */ /* 0x000fda0003f04070 */
[----:B0-----:R-:W-:Y:S05]  /*13a0*/  @P0 BRA `(.L_x_79) ;  /* 0x0000000000280947 */ /* 0x001fea0003800000 */
        /* <DEDUP_REMOVED lines=10> */
.L_x_79:
[----:B------:R-:W-:Y:S05]  /*1450*/  BSYNC B0 ;  /* 0x0000000000007941 */ /* 0x000fea0003800000 */
.L_x_78:
[----:B------:R-:W-:Y:S02]  /*1460*/  ISETP.NE.AND P0, PT, RZ, UR10, PT ;  /* 0x0000000aff007c0c */ /* 0x000fe4000bf05270 */
[C---:B-----5:R-:W-:Y:S02]  /*1470*/  PRMT R5, R54.reuse, 0x7632, R5 ;  /* 0x0000763236057816 */ /* 0x060fe40000000005 */
[----:B------:R-:W-:Y:S02]  /*1480*/  SHF.L.U32 R6, R54, 0x10, RZ ;  /* 0x0000001036067819 */ /* 0x000fe400000006ff */
[----:B0-----:R-:W-:Y:S02]  /*1490*/  PRMT R12, R55, 0x7632, R12 ;  /* 0x00007632370c7816 */ /* 0x001fe4000000000c */
[----:B------:R-:W-:Y:S01]  /*14a0*/  SHF.L.U32 R5, R5, 0x10, RZ ;  /* 0x0000001005057819 */ /* 0x000fe200000006ff */
[----:B------:R-:W-:Y:S01]  /*14b0*/  FADD.FTZ R6, R6, -UR17 ;  /* 0x8000001106067e21 */ /* 0x000fe20008010000 */
[----:B------:R-:W-:-:S02]  /*14c0*/  SHF.L.U32 R13, R55, 0x10, RZ ;  /* 0x00000010370d7819 */ /* 0x000fc400000006ff */
[----:B------:R-:W-:Y:S01]  /*14d0*/  SHF.L.U32 R28, R12, 0x10, RZ ;  /* 0x000000100c1c7819 */ /* 0x000fe200000006ff */
[----:B------:R-:W-:Y:S01]  /*14e0*/  FADD.FTZ R12, R5, -UR17 ;  /* 0x80000011050c7e21 */ /* 0x000fe20008010000 */
[----:B------:R-:W-:Y:S01]  /*14f0*/  PRMT R22, R53, 0x7632, R22 ;  /* 0x0000763235167816 */ /* 0x000fe20000000016 */
[----:B------:R-:W-:Y:S01]  /*1500*/  FMUL.FTZ R5, R6, UR13 ;  /* 0x0000000d06057c20 */ /* 0x000fe20008410000 */
[----:B------:R-:W-:Y:S01]  /*1510*/  PRMT R21, R52, 0x7632, R21 ;  /* 0x0000763234157816 */ /* 0x000fe20000000015 */
[----:B------:R-:W-:Y:S01]  /*1520*/  FADD.FTZ R29, R13, -UR17 ;  /* 0x800000110d1d7e21 */ /* 0x000fe20008010000 */
[----:B------:R-:W-:Y:S01]  /*1530*/  P2R R58, PR, RZ, 0x1 ;  /* 0x00000001ff3a7803 */ /* 0x000fe20000000000 */
[----:B------:R-:W-:Y:S01]  /*1540*/  FMUL.FTZ R6, R12, UR13 ;  /* 0x0000000d0c067c20 */ /* 0x000fe20008410000 */
[----:B------:R-:W-:Y:S02]  /*1550*/  SHF.L.U32 R24, R53, 0x10, RZ ;  /* 0x0000001035187819 */ /* 0x000fe400000006ff */
[----:B------:R-:W-:-:S02]  /*1560*/  SHF.L.U32 R23, R52, 0x10, RZ ;  /* 0x0000001034177819 */ /* 0x000fc400000006ff */
        /* <DEDUP_REMOVED lines=21> */
.L_x_80:
        /* <DEDUP_REMOVED lines=26> */
.L_x_81:
[----:B------:R-:W-:Y:S01]  /*1860*/  FFMA.FTZ R26, R6, R16, R13 ;  /* 0x00000010061a7223 */ /* 0x000fe2000001000d */
[----:B------:R-:W-:Y:S01]  /*1870*/  FMUL.FTZ R12, R23, R8 ;  /* 0x00000008170c7220 */ /* 0x000fe20000410000 */
[----:B------:R-:W-:Y:S01]  /*1880*/  FADD.FTZ R25, R16, R17 ;  /* 0x0000001110197221 */ /* 0x000fe20000010000 */
[C---:B------:R-:W-:Y:S02]  /*1890*/  PRMT R16, R50.reuse, 0x7632, R16 ;  /* 0x0000763232107816 */ /* 0x040fe40000000010 */
[----:B------:R-:W-:Y:S01]  /*18a0*/  SHF.L.U32 R17, R50, 0x10, RZ ;  /* 0x0000001032117819 */ /* 0x000fe200000006ff */
[----:B------:R-:W-:Y:S01]  /*18b0*/  FFMA.FTZ R13, R19, R12, R26 ;  /* 0x0000000c130d7223 */ /* 0x000fe2000001001a */
[----:B------:R-:W-:Y:S01]  /*18c0*/  SHF.L.U32 R26, R16, 0x10, RZ ;  /* 0x00000010101a7819 */ /* 0x000fe200000006ff */
[----:B------:R-:W-:Y:S01]  /*18d0*/  FADD.FTZ R12, R25, R12 ;  /* 0x0000000c190c7221 */ /* 0x000fe20000010000 */
[----:B------:R-:W-:Y:S01]  /*18e0*/  PRMT R27, R49, 0x7632, R27 ;  /* 0x00007632311b7816 */ /* 0x000fe2000000001b */
[----:B------:R-:W-:Y:S01]  /*18f0*/  FADD.FTZ R17, R17, -UR17 ;  /* 0x8000001111117e21 */ /* 0x000fe20008010000 */
[----:B------:R-:W-:Y:S01]  /*1900*/  SHF.L.U32 R25, R49, 0x10, RZ ;  /* 0x0000001031197819 */ /* 0x000fe200000006ff */
[----:B------:R-:W-:Y:S01]  /*1910*/  FADD.FTZ R28, R26, -UR17 ;  /* 0x800000111a1c7e21 */ /* 0x000fe20008010000 */
[----:B------:R-:W-:Y:S01]  /*1920*/  SHF.L.U32 R26, R27, 0x10, RZ ;  /* 0x000000101b1a7819 */ /* 0x000fe200000006ff */
[----:B------:R-:W-:Y:S01]  /*1930*/  FMUL.FTZ R27, R17, UR13 ;  /* 0x0000000d111b7c20 */ /* 0x000fe20008410000 */
[----:B------:R-:W-:Y:S01]  /*1940*/  PRMT R16, R51, 0x7632, R16 ;  /* 0x0000763233107816 */ /* 0x000fe20000000010 */
        /* <DEDUP_REMOVED lines=21> */
.L_x_82:
[----:B------:R-:W-:Y:S01]  /*1aa0*/  FFMA.FTZ R32, R20, R17, R13 ;  /* 0x0000001114207223 */ /* 0x000fe2000001000d */
[----:B------:R-:W-:Y:S01]  /*1ab0*/  FADD.FTZ R29, R17, R12 ;  /* 0x0000000c111d7221 */ /* 0x000fe20000010000 */
[----:B------:R-:W-:Y:S01]  /*1ac0*/  SHF.L.U32 R17, R51, 0x10, RZ ;  /* 0x0000001033117819 */ /* 0x000fe200000006ff */
[----:B------:R-:W-:Y:S01]  /*1ad0*/  FMUL.FTZ R30, R25, R8 ;  /* 0x00000008191e7220 */ /* 0x000fe20000410000 */
[----:B------:R-:W-:-:S03]  /*1ae0*/  SHF.L.U32 R16, R16, 0x10, RZ ;  /* 0x0000001010107819 */ /* 0x000fc600000006ff */
[----:B------:R-:W-:Y:S01]  /*1af0*/  FFMA.FTZ R13, R27, R30, R32 ;  /* 0x0000001e1b0d7223 */ /* 0x000fe20000010020 */
[--C-:B------:R-:W-:Y:S01]  /*1b00*/  FADD.FTZ R12, R29, R30.reuse ;  /* 0x0000001e1d0c7221 */ /* 0x100fe20000010000 */
[----:B------:R-:W-:Y:S01]  /*1b10*/  FADD.FTZ R17, R17, -UR17 ;  /* 0x8000001111117e21 */ /* 0x000fe20008010000 */
[----:B------:R-:W-:Y:S01]  /*1b20*/  PRMT R30, R48, 0x7632, R30 ;  /* 0x00007632301e7816 */ /* 0x000fe2000000001e */
[----:B------:R-:W-:Y:S01]  /*1b30*/  FADD.FTZ R16, R16, -UR17 ;  /* 0x8000001110107e21 */ /* 0x000fe20008010000 */
        /* <DEDUP_REMOVED lines=24> */
.L_x_83:
[----:B------:R-:W-:Y:S01]  /*1cc0*/  FFMA.FTZ R36, R28, R17, R13 ;  /* 0x000000111c247223 */ /* 0x000fe2000001000d */
[----:B------:R-:W-:Y:S01]  /*1cd0*/  FADD.FTZ R33, R17, R12 ;  /* 0x0000000c11217221 */ /* 0x000fe20000010000 */
[C---:B------:R-:W-:Y:S01]  /*1ce0*/  PRMT R17, R46.reuse, 0x7632, R17 ;  /* 0x000076322e117816 */ /* 0x040fe20000000011 */
[----:B------:R-:W-:Y:S01]  /*1cf0*/  FMUL.FTZ R16, R29, R8 ;  /* 0x000000081d107220 */ /* 0x000fe20000410000 */
[----:B------:R-:W-:Y:S02]  /*1d00*/  SHF.L.U32 R34, R46, 0x10, RZ ;  /* 0x000000102e227819 */ /* 0x000fe400000006ff */
[----:B------:R-:W-:Y:S01]  /*1d10*/  SHF.L.U32 R17, R17, 0x10, RZ ;  /* 0x0000001011117819 */ /* 0x000fe200000006ff */
[----:B------:R-:W-:Y:S01]  /*1d20*/  FFMA.FTZ R13, R31, R16, R36 ;  /* 0x000000101f0d7223 */ /* 0x000fe20000010024 */
[----:B------:R-:W-:Y:S01]  /*1d30*/  PRMT R35, R45, 0x7632, R35 ;  /* 0x000076322d237816 */ /* 0x000fe20000000023 */
[----:B------:R-:W-:Y:S01]  /*1d40*/  FADD.FTZ R36, R34, -UR17 ;  /* 0x8000001122247e21 */ /* 0x000fe20008010000 */
[--C-:B------:R-:W-:Y:S01]  /*1d50*/  FADD.FTZ R12, R33, R16.reuse ;  /* 0x00000010210c7221 */ /* 0x100fe20000010000 */
[----:B------:R-:W-:Y:S01]  /*1d60*/  FADD.FTZ R37, R17, -UR17 ;  /* 0x8000001111257e21 */ /* 0x000fe20008010000 */
[----:B------:R-:W-:Y:S01]  /*1d70*/  SHF.L.U32 R34, R35, 0x10, RZ ;  /* 0x0000001023227819 */ /* 0x000fe200000006ff */
[----:B------:R-:W-:Y:S01]  /*1d80*/  FMUL.FTZ R35, R36, UR13 ;  /* 0x0000000d24237c20 */ /* 0x000fe20008410000 */
[----:B------:R-:W-:Y:S01]  /*1d90*/  SHF.L.U32 R33, R45, 0x10, RZ ;  /* 0x000000102d217819 */ /* 0x000fe200000006ff */
[----:B------:R-:W-:Y:S01]  /*1da0*/  FMUL.FTZ R17, R30, R9 ;  /* 0x000000091e117220 */ /* 0x000fe20000410000 */
[----:B------:R-:W-:Y:S01]  /*1db0*/  PRMT R16, R47, 0x7632, R16 ;  /* 0x000076322f107816 */ /* 0x000fe20000000010 */
        /* <DEDUP_REMOVED lines=20> */
.L_x_84:
        /* <DEDUP_REMOVED lines=29> */
[----:B-1----:R-:W-:Y:S01]  /*20d0*/  FADD.FTZ R69, -R67, 1 ;  /* 0x3f80000043457421 */ /* 0x002fe20000010100 */
[----:B------:R-:W-:Y:S02]  /*20e0*/  FMUL.FTZ R38, R38, R67 ;  /* 0x0000004326267220 */ /* 0x000fe40000410000 */
[----:B------:R-:W-:Y:S01]  /*20f0*/  FMUL.FTZ R37, R37, R60 ;  /* 0x0000003c25257220 */ /* 0x000fe20000410000 */
[----:B------:R-:W-:-:S04]  /*2100*/  FFMA.FTZ R69, R16, R69, 1 ;  /* 0x3f80000010457423 */ /* 0x000fc80000010045 */
[----:B------:R-:W-:-:S07]  /*2110*/  FMUL.FTZ R38, R38, R69 ;  /* 0x0000004526267220 */ /* 0x000fce0000410000 */
.L_x_85:
[----:B------:R-:W-:Y:S01]  /*2120*/  FFMA.FTZ R42, R36, R17, R13 ;  /* 0x00000011242a7223 */ /* 0x000fe2000001000d */
[----:B------:R-:W-:Y:S01]  /*2130*/  FMUL.FTZ R16, R37, R8 ;  /* 0x0000000825107220 */ /* 0x000fe20000410000 */
[--C-:B------:R-:W-:Y:S01]  /*2140*/  FADD.FTZ R41, R17, R12.reuse ;  /* 0x0000000c11297221 */ /* 0x100fe20000010000 */
[----:B------:R-:W-:Y:S01]  /*2150*/  PRMT R12, R14, 0x7632, R12 ;  /* 0x000076320e0c7816 */ /* 0x000fe2000000000c */
[----:B------:R-:W-:Y:S01]  /*2160*/  FMUL.FTZ R17, R38, R9 ;  /* 0x0000000926117220 */ /* 0x000fe20000410000 */
[----:B------:R-:W-:Y:S01]  /*2170*/  FFMA.FTZ R13, R39, R16, R42 ;  /* 0x00000010270d7223 */ /* 0x000fe2000001002a */
[----:B------:R-:W-:Y:S01]  /*2180*/  FADD.FTZ R16, R41, R16 ;  /* 0x0000001029107221 */ /* 0x000fe20000010000 */
[----:B------:R-:W-:Y:S02]  /*2190*/  SHF.L.U32 R41, R14, 0x10, RZ ;  /* 0x000000100e297819 */ /* 0x000fe400000006ff */
[----:B------:R-:W-:Y:S01]  /*21a0*/  SHF.L.U32 R42, R12, 0x10, RZ ;  /* 0x000000100c2a7819 */ /* 0x000fe200000006ff */
[----:B------:R-:W-:Y:S01]  /*21b0*/  FFMA.FTZ R12, R40, R17, R13 ;  /* 0x00000011280c7223 */ /* 0x000fe2000001000d */
[--C-:B------:R-:W-:Y:S01]  /*21c0*/  FADD.FTZ R13, R17, R16.reuse ;  /* 0x00000010110d7221 */ /* 0x100fe20000010000 */
[----:B------:R-:W-:Y:S01]  /*21d0*/  PRMT R16, R7, 0x7632, R16 ;  /* 0x0000763207107816 */ /* 0x000fe20000000010 */
[----:B------:R-:W-:Y:S01]  /*21e0*/  FADD.FTZ R43, R41, -UR17 ;  /* 0x80000011292b7e21 */ /* 0x000fe20008010000 */
[----:B------:R-:W-:Y:S01]  /*21f0*/  FADD.FTZ R60, R42, -UR17 ;  /* 0x800000112a3c7e21 */ /* 0x000fe20008010000 */
[----:B------:R-:W-:-:S02]  /*2200*/  SHF.L.U32 R41, R7, 0x10, RZ ;  /* 0x0000001007297819 */ /* 0x000fc400000006ff */
        /* <DEDUP_REMOVED lines=17> */
[----:B-1----:R-:W-:Y:S01]  /*2320*/  FMUL.FTZ R42, R42, R69 ;  /* 0x000000452a2a7220 */ /* 0x002fe20000410000 */
[----:B------:R-:W-:Y:S02]  /*2330*/  FADD.FTZ R69, -R69, 1 ;  /* 0x3f80000045457421 */ /* 0x000fe40000010100 */
[----:B------:R-:W-:Y:S02]  /*2340*/  FMUL.FTZ R41, R41, R16 ;  /* 0x0000001029297220 */ /* 0x000fe40000410000 */
[----:B------:R-:W-:-:S04]  /*2350*/  FFMA.FTZ R69, R17, R69, 1 ;  /* 0x3f80000011457423 */ /* 0x000fc80000010045 */
[----:B------:R-:W-:-:S07]  /*2360*/  FMUL.FTZ R42, R42, R69 ;  /* 0x000000452a2a7220 */ /* 0x000fce0000410000 */
.L_x_86:
[----:B------:R-:W-:-:S04]  /*2370*/  FMUL.FTZ R16, R41, R8 ;  /* 0x0000000829107220 */ /* 0x000fc80000410000 */
[----:B------:R-:W-:Y:S01]  /*2380*/  FFMA.FTZ R17, R43, R16, R12 ;  /* 0x000000102b117223 */ /* 0x000fe2000001000c */
[----:B------:R-:W-:Y:S01]  /*2390*/  FADD.FTZ R16, R13, R16 ;  /* 0x000000100d107221 */ /* 0x000fe20000010000 */
[----:B------:R-:W-:-:S04]  /*23a0*/  FMUL.FTZ R13, R42, R9 ;  /* 0x000000092a0d7220 */ /* 0x000fc80000410000 */
[----:B------:R-:W-:Y:S01]  /*23b0*/  FFMA.FTZ R12, R60, R13, R17 ;  /* 0x0000000d3c0c7223 */ /* 0x000fe20000010011 */
[--C-:B------:R-:W-:Y:S01]  /*23c0*/  FADD.FTZ R13, R13, R16.reuse ;  /* 0x000000100d0d7221 */ /* 0x100fe20000010000 */
[C---:B------:R-:W-:Y:S02]  /*23d0*/  PRMT R16, R15.reuse, 0x7632, R16 ;  /* 0x000076320f107816 */ /* 0x040fe40000000010 */
[----:B------:R-:W-:Y:S02]  /*23e0*/  SHF.L.U32 R17, R15, 0x10, RZ ;  /* 0x000000100f117819 */ /* 0x000fe400000006ff */
[----:B------:R-:W-:-:S03]  /*23f0*/  SHF.L.U32 R16, R16, 0x10, RZ ;  /* 0x0000001010107819 */ /* 0x000fc600000006ff */
[----:B------:R-:W-:Y:S01]  /*2400*/  FADD.FTZ R61, R17, -UR17 ;  /* 0x80000011113d7e21 */ /* 0x000fe20008010000 */
[----:B------:R-:W-:Y:S01]  /*2410*/  PRMT R17, R4, 0x7632, R17 ;  /* 0x0000763204117816 */ /* 0x000fe20000000011 */
[----:B------:R-:W-:Y:S02]  /*2420*/  FADD.FTZ R66, R16, -UR17 ;  /* 0x8000001110427e21 */ /* 0x000fe40008010000 */
[----:B------:R-:W-:Y:S01]  /*2430*/  FMUL.FTZ R61, R61, UR13 ;  /* 0x0000000d3d3d7c20 */ /* 0x000fe20008410000 */
[----:B------:R-:W-:Y:S01]  /*2440*/  SHF.L.U32 R16, R17, 0x10, RZ ;  /* 0x0000001011107819 */ /* 0x000fe200000006ff */
[----:B------:R-:W-:Y:S01]  /*2450*/  FMUL.FTZ R66, R66, UR13 ;  /* 0x0000000d42427c20 */ /* 0x000fe20008410000 */
[----:B------:R-:W-:Y:S01]  /*2460*/  SHF.L.U32 R17, R4, 0x10, RZ ;  /* 0x0000001004117819 */ /* 0x000fe200000006ff */
[----:B------:R-:W-:Y:S06]  /*2470*/  @!P0 BRA `(.L_x_87) ;  /* 0x0000000000488947 */ /* 0x000fec0003800000 */
[----:B------:R-:W-:-:S04]  /*2480*/  FFMA.FTZ R67, R61, R8, R10 ;  /* 0x000000083d437223 */ /* 0x000fc8000001000a */
[----:B------:R-:W-:-:S06]  /*2490*/  FMUL.FTZ R68, R67, -1.4426950216293334961 ;  /* 0xbfb8aa3b43447820 */ /* 0x000fcc0000410000 */
[----:B------:R-:W0:Y:S02]  /*24a0*/  MUFU.EX2 R68, R68 ;  /* 0x0000004400447308 */ /* 0x000e240000000800 */
[----:B0-----:R-:W-:-:S06]  /*24b0*/  FADD.FTZ R69, R68, 1 ;  /* 0x3f80000044457421 */ /* 0x001fcc0000010000 */
[----:B------:R-:W0:Y:S02]  /*24c0*/  MUFU.RCP R69, R69 ;  /* 0x0000004500457308 */ /* 0x000e240000001000 */
[----:B0-----:R-:W-:Y:S01]  /*24d0*/  FADD.FTZ R68, -R69, 1 ;  /* 0x3f80000045447421 */ /* 0x001fe20000010100 */
[----:B------:R-:W-:-:S03]  /*24e0*/  FMUL.FTZ R17, R17, R69 ;  /* 0x0000004511117220 */ /* 0x000fc60000410000 */
[----:B------:R-:W-:-:S04]  /*24f0*/  FFMA.FTZ R67, R67, R68, 1 ;  /* 0x3f80000043437423 */ /* 0x000fc80000010044 */
[----:B------:R-:W-:Y:S01]  /*2500*/  FMUL.FTZ R17, R17, R67 ;  /* 0x0000004311117220 */ /* 0x000fe20000410000 */
        /* <DEDUP_REMOVED lines=8> */
[----:B------:R-:W-:-:S07]  /*2590*/  FMUL.FTZ R16, R16, R67 ;  /* 0x0000004310107220 */ /* 0x000fce0000410000 */
.L_x_87:
[----:B------:R-:W-:Y:S01]  /*25a0*/  FMUL.FTZ R68, R17, R8 ;  /* 0x0000000811447220 */ /* 0x000fe20000410000 */
[----:B------:R-:W-:Y:S01]  /*25b0*/  ISETP.GT.AND P0, PT, R0, 0x1e, PT ;  /* 0x0000001e0000780c */ /* 0x000fe20003f04270 */
[----:B------:R-:W0:Y:S01]  /*25c0*/  S2UR UR12, SR_CgaCtaId ;  /* 0x00000000000c79c3 */ /* 0x000e220000008800 */
[----:B------:R-:W-:Y:S01]  /*25d0*/  UMOV UR11, 0x400 ;  /* 0x00000400000b7882 */ /* 0x000fe20000000000 */
[----:B------:R-:W-:Y:S01]  /*25e0*/  FFMA.FTZ R67, R61, R68, R12 ;  /* 0x000000443d437223 */ /* 0x000fe2000001000c */
[----:B------:R-:W-:Y:S01]  /*25f0*/  FADD.FTZ R68, R13, R68 ;  /* 0x000000440d447221 */ /* 0x000fe20000010000 */
[----:B------:R-:W-:Y:S01]  /*2600*/  FMUL.FTZ R13, R16, R9 ;  /* 0x00000009100d7220 */ /* 0x000fe20000410000 */
[----:B------:R-:W-:Y:S01]  /*2610*/  UIADD3 UR10, UR11, 0x50, URZ ;  /* 0x000000500b0a7890 */ /* 0x000fe2000fffe03f */
[----:B------:R-:W-:Y:S02]  /*2620*/  BSSY B0, `(.L_x_88) ;  /* 0x0000056000007945 */ /* 0x000fe40003800000 */
[----:B------:R-:W-:Y:S01]  /*2630*/  FFMA.FTZ R12, R66, R13, R67 ;  /* 0x0000000d420c7223 */ /* 0x000fe20000010043 */
[----:B------:R-:W-:-:S04]  /*2640*/  FADD.FTZ R13, R13, R68 ;  /* 0x000000440d0d7221 */ /* 0x000fc80000010000 */
[----:B------:R-:W1:Y:S04]  /*2650*/  SHFL.DOWN PT, R67, R12, 0x1, 0x1f ;  /* 0x08201f000c437f89 */ /* 0x000e6800000e0000 */
[----:B------:R-:W2:Y:S01]  /*2660*/  SHFL.DOWN PT, R68, R13, 0x1, 0x1f ;  /* 0x08201f000d447f89 */ /* 0x000ea200000e0000 */
[----:B0-----:R-:W-:Y:S01]  /*2670*/  ULEA UR10, UR12, UR10, 0x18 ;  /* 0x0000000a0c0a7291 */ /* 0x001fe2000f8ec03f */
[----:B-1----:R-:W-:Y:S01]  /*2680*/  @!P0 FADD.FTZ R12, R12, R67 ;  /* 0x000000430c0c8221 */ /* 0x002fe20000010000 */
[----:B--2---:R-:W-:Y:S01]  /*2690*/  @!P0 FADD.FTZ R13, R13, R68 ;  /* 0x000000440d0d8221 */ /* 0x004fe20000010000 */
[----:B------:R-:W-:-:S03]  /*26a0*/  ISETP.GT.AND P0, PT, R0, 0x1d, PT ;  /* 0x0000001d0000780c */ /* 0x000fc60003f04270 */
[----:B------:R-:W0:Y:S04]  /*26b0*/  SHFL.DOWN PT, R67, R12, 0x2, 0x1f ;  /* 0x08401f000c437f89 */ /* 0x000e2800000e0000 */
[----:B------:R-:W1:Y:S06]  /*26c0*/  SHFL.DOWN PT, R68, R13, 0x2, 0x1f ;  /* 0x08401f000d447f89 */ /* 0x000e6c00000e0000 */
[----:B0-----:R-:W-:Y:S01]  /*26d0*/  @!P0 FADD.FTZ R12, R12, R67 ;  /* 0x000000430c0c8221 */ /* 0x001fe20000010000 */
[----:B-1----:R-:W-:Y:S01]  /*26e0*/  @!P0 FADD.FTZ R13, R13, R68 ;  /* 0x000000440d0d8221 */ /* 0x002fe20000010000 */
        /* <DEDUP_REMOVED lines=15> */
[----:B------:R-:W-:Y:S01]  /*27e0*/  FFMA.FTZ R68, R5, R24, RZ ;  /* 0x0000001805447223 */ /* 0x000fe200000100ff */
[----:B------:R-:W-:Y:S01]  /*27f0*/  FFMA.FTZ R5, R6, R22, RZ ;  /* 0x0000001606057223 */ /* 0x000fe200000100ff */
[----:B------:R-:W-:Y:S01]  /*2800*/  FADD.FTZ R24, RZ, R24 ;  /* 0x00000018ff187221 */ /* 0x000fe20000010000 */
[----:B------:R-:W-:Y:S01]  /*2810*/  FADD.FTZ R22, RZ, R22 ;  /* 0x00000016ff167221 */ /* 0x000fe20000010000 */
[----:B------:R-:W-:Y:S01]  /*2820*/  FFMA.FTZ R68, R19, R23, R68 ;  /* 0x0000001713447223 */ /* 0x000fe20000010044 */
[----:B------:R-:W-:Y:S01]  /*2830*/  FFMA.FTZ R5, R20, R21, R5 ;  /* 0x0000001514057223 */ /* 0x000fe20000010005 */
[----:B------:R-:W-:Y:S01]  /*2840*/  FADD.FTZ R24, R24, R23 ;  /* 0x0000001718187221 */ /* 0x000fe20000010000 */
[----:B------:R-:W-:Y:S01]  /*2850*/  FADD.FTZ R21, R22, R21 ;  /* 0x0000001516157221 */ /* 0x000fe20000010000 */
        /* <DEDUP_REMOVED lines=16> */
[----:B------:R-:W-:Y:S01]  /*2960*/  ISETP.NE.AND P0, PT, R0, RZ, PT ;  /* 0x000000ff0000720c */ /* 0x000fe20003f05270 */
[----:B------:R-:W-:Y:S01]  /*2970*/  FFMA.FTZ R68, R43, R41, R68 ;  /* 0x000000292b447223 */ /* 0x000fe20000010044 */
[----:B------:R-:W-:Y:S01]  /*2980*/  FADD.FTZ R24, R24, R41 ;  /* 0x0000002918187221 */ /* 0x000fe20000010000 */
[----:B------:R-:W-:Y:S01]  /*2990*/  FFMA.FTZ R5, R60, R42, R5 ;  /* 0x0000002a3c057223 */ /* 0x000fe20000010005 */
[----:B------:R-:W-:Y:S01]  /*29a0*/  FADD.FTZ R21, R21, R42 ;  /* 0x0000002a15157221 */ /* 0x000fe20000010000 */
[----:B------:R-:W-:Y:S01]  /*29b0*/  FFMA.FTZ R36, R61, R17, R68 ;  /* 0x000000113d247223 */ /* 0x000fe20000010044 */
[----:B------:R-:W-:Y:S01]  /*29c0*/  FADD.FTZ R38, R24, R17 ;  /* 0x0000001118267221 */ /* 0x000fe20000010000 */
[----:B------:R-:W-:Y:S01]  /*29d0*/  FFMA.FTZ R37, R66, R16, R5 ;  /* 0x0000001042257223 */ /* 0x000fe20000010005 */
[----:B------:R-:W-:Y:S01]  /*29e0*/  FADD.FTZ R39, R21, R16 ;  /* 0x0000001015277221 */ /* 0x000fe20000010000 */
[----:B------:R-:W-:Y:S01]  /*29f0*/  LEA R60, R57, UR10, 0x4 ;  /* 0x0000000a393c7c11 */ /* 0x000fe2000f8e20ff */
[----:B------:R-:W0:Y:S01]  /*2a00*/  LDC R5, c[0x0][0xc] ;  /* 0x00000300ff057b82 */ /* 0x000e220000000800 */
[----:B------:R-:W-:-:S03]  /*2a10*/  IMAD R6, R18, 0x7, R57 ;  /* 0x0000000712067824 */ /* 0x000fc600078e0239 */
[----:B------:R1:W-:Y:S04]  /*2a20*/  STS.128 [R60], R36 ;  /* 0x000000243c007388 */ /* 0x0003e80000000c00 */
[----:B------:R-:W2:Y:S01]  /*2a30*/  LDC.64 R66, c[0x0][0x268] ;  /* 0x00009a00ff427b82 */ /* 0x000ea20000000a00 */
[----:B------:R1:W-:Y:S07]  /*2a40*/  @!P0 STS.64 [R2+0x8], R12 ;  /* 0x0000080c02008388 */ /* 0x0003ee0000000a00 */
[----:B------:R-:W-:Y:S01]  /*2a50*/  BAR.SYNC.DEFER_BLOCKING 0x0 ;  /* 0x0000000000007b1d */ /* 0x000fe20000010000 */
[----:B------:R-:W-:-:S13]  /*2a60*/  ISETP.NE.AND P0, PT, R57, RZ, PT ;  /* 0x000000ff3900720c */ /* 0x000fda0003f05270 */
[----:B-1----:R-:W-:Y:S05]  /*2a70*/  @P0 BRA `(.L_x_89) ;  /* 0x0000000000400947 */ /* 0x002fea0003800000 */
[----:B------:R-:W-:-:S09]  /*2a80*/  ULEA UR10, UR12, UR11, 0x18 ;  /* 0x0000000b0c0a7291 */ /* 0x000fd2000f8ec03f */
[----:B------:R-:W1:Y:S04]  /*2a90*/  LDS.128 R16, [UR10+0x10] ;  /* 0x0000100aff107984 */ /* 0x000e680008000c00 */
[----:B------:R-:W3:Y:S04]  /*2aa0*/  LDS.128 R20, [UR10+0x20] ;  /* 0x0000200aff147984 */ /* 0x000ee80008000c00 */
[----:B------:R-:W4:Y:S01]  /*2ab0*/  LDS.128 R24, [UR10+0x30] ;  /* 0x0000300aff187984 */ /* 0x000f220008000c00 */
[----:B-1----:R-:W-:Y:S01]  /*2ac0*/  FADD.FTZ R29, R12, R16 ;  /* 0x000000100c1d7221 */ /* 0x002fe20000010000 */
[----:B------:R-:W-:-:S03]  /*2ad0*/  FADD.FTZ R12, R13, R17 ;  /* 0x000000110d0c7221 */ /* 0x000fc60000010000 */
[----:B------:R-:W-:Y:S01]  /*2ae0*/  FADD.FTZ R29, R29, R18 ;  /* 0x000000121d1d7221 */ /* 0x000fe20000010000 */
[----:B------:R-:W-:-:S03]  /*2af0*/  FADD.FTZ R12, R12, R19 ;  /* 0x000000130c0c7221 */ /* 0x000fc60000010000 */
[----:B---3--:R-:W-:Y:S01]  /*2b00*/  FADD.FTZ R29, R29, R20 ;  /* 0x000000141d1d7221 */ /* 0x008fe20000010000 */
[----:B------:R-:W-:-:S03]  /*2b10*/  FADD.FTZ R12, R12, R21 ;  /* 0x000000150c0c7221 */ /* 0x000fc60000010000 */
[----:B------:R-:W-:Y:S01]  /*2b20*/  FADD.FTZ R29, R29, R22 ;  /* 0x000000161d1d7221 */ /* 0x000fe20000010000 */
[----:B------:R-:W-:-:S03]  /*2b30*/  FADD.FTZ R12, R12, R23 ;  /* 0x000000170c0c7221 */ /* 0x000fc60000010000 */
[----:B----4-:R-:W-:Y:S01]  /*2b40*/  FADD.FTZ R29, R29, R24 ;  /* 0x000000181d1d7221 */ /* 0x010fe20000010000 */
[----:B------:R-:W-:-:S03]  /*2b50*/  FADD.FTZ R16, R12, R25 ;  /* 0x000000190c107221 */ /* 0x000fc60000010000 */
[----:B------:R-:W-:Y:S01]  /*2b60*/  FADD.FTZ R12, R29, R26 ;  /* 0x0000001a1d0c7221 */ /* 0x000fe20000010000 */
[----:B------:R-:W-:-:S07]  /*2b70*/  FADD.FTZ R13, R16, R27 ;  /* 0x0000001b100d7221 */ /* 0x000fce0000010000 */
.L_x_89:
[----:B------:R-:W-:Y:S05]  /*2b80*/  BSYNC B0 ;  /* 0x0000000000007941 */ /* 0x000fea0003800000 */
.L_x_88:
[----:B------:R-:W-:Y:S01]  /*2b90*/  BAR.SYNC.DEFER_BLOCKING 0x0 ;  /* 0x0000000000007b1d */ /* 0x000fe20000010000 */
[----:B------:R-:W-:-:S04]  /*2ba0*/  ISETP.GT.U32.AND P6, PT, R57, 0x6, PT ;  /* 0x000000063900780c */ /* 0x000fc80003fc4070 */
[----:B------:R-:W-:Y:S01]  /*2bb0*/  P2R R16, PR, RZ, 0x40 ;  /* 0x00000040ff107803 */ /* 0x000fe20000000000 */
[----:B------:R-:W-:Y:S08]  /*2bc0*/  BSSY B0, `(.L_x_90) ;  /* 0x000009d000007945 */ /* 0x000ff00003800000 */
[----:B------:R-:W-:Y:S05]  /*2bd0*/  @P6 BRA `(.L_x_91) ;  /* 0x00000008006c6947 */ /* 0x000fea0003800000 */
[----:B------:R-:W1:Y:S04]  /*2be0*/  LDS.128 R40, [R60+0x70] ;  /* 0x000070003c287984 */ /* 0x000e680000000c00 */
[----:B------:R-:W3:Y:S04]  /*2bf0*/  LDS.128 R24, [R60+0xe0] ;  /* 0x0000e0003c187984 */ /* 0x000ee80000000c00 */
[----:B------:R-:W4:Y:S04]  /*2c00*/  LDS.128 R28, [R60+0x150] ;  /* 0x000150003c1c7984 */ /* 0x000f280000000c00 */
[----:B------:R-:W5:Y:S04]  /*2c10*/  LDS.128 R32, [R60+0x1c0] ;  /* 0x0001c0003c207984 */ /* 0x000f680000000c00 */
[----:B------:R-:W0:Y:S04]  /*2c20*/  LDS.128 R16, [R60+0x230] ;  /* 0x000230003c107984 */ /* 0x000e280000000c00 */
[----:B------:R-:W2:Y:S01]  /*2c30*/  LDS.128 R20, [R60+0x2a0] ;  /* 0x0002a0003c147984 */ /* 0x000ea20000000c00 */
[----:B-1----:R-:W-:Y:S01]  /*2c40*/  FADD.FTZ R61, R36, R40 ;  /* 0x00000028243d7221 */ /* 0x002fe20000010000 */
[----:B------:R-:W-:Y:S01]  /*2c50*/  FADD.FTZ R36, R37, R41 ;  /* 0x0000002925247221 */ /* 0x000fe20000010000 */
[----:B------:R-:W-:Y:S01]  /*2c60*/  FADD.FTZ R37, R38, R42 ;  /* 0x0000002a26257221 */ /* 0x000fe20000010000 */
[----:B------:R-:W-:Y:S01]  /*2c70*/  FADD.FTZ R38, R39, R43 ;  /* 0x0000002b27267221 */ /* 0x000fe20000010000 */
[----:B---3--:R-:W-:Y:S01]  /*2c80*/  FADD.FTZ R61, R61, R24 ;  /* 0x000000183d3d7221 */ /* 0x008fe20000010000 */
[----:B------:R-:W1:Y:S01]  /*2c90*/  LDS.128 R40, [R60+0x310] ;  /* 0x000310003c287984 */ /* 0x000e620000000c00 */
        /* <DEDUP_REMOVED lines=8> */
[----:B-----5:R-:W-:Y:S01]  /*2d20*/  FADD.FTZ R61, R61, R32 ;  /* 0x000000203d3d7221 */ /* 0x020fe20000010000 */
[----:B------:R-:W4:Y:S01]  /*2d30*/  LDS.128 R28, [R60+0x3f0] ;  /* 0x0003f0003c1c7984 */ /* 0x000f220000000c00 */
[----:B------:R-:W-:Y:S01]  /*2d40*/  FADD.FTZ R36, R36, R33 ;  /* 0x0000002124247221 */ /* 0x000fe20000010000 */
[----:B------:R-:W-:Y:S01]  /*2d50*/  FADD.FTZ R37, R37, R34 ;  /* 0x0000002225257221 */ /* 0x000fe20000010000 */
[----:B------:R-:W-:Y:S01]  /*2d60*/  FADD.FTZ R38, R38, R35 ;  /* 0x0000002326267221 */ /* 0x000fe20000010000 */
[----:B0-----:R-:W-:Y:S01]  /*2d70*/  FADD.FTZ R61, R61, R16 ;  /* 0x000000103d3d7221 */ /* 0x001fe20000010000 */
[----:B------:R-:W0:Y:S01]  /*2d80*/  LDS.128 R32, [R60+0x460] ;  /* 0x000460003c207984 */ /* 0x000e220000000c00 */
[----:B------:R-:W-:Y:S01]  /*2d90*/  FADD.FTZ R36, R36, R17 ;  /* 0x0000001124247221 */ /* 0x000fe20000010000 */
[----:B------:R-:W-:Y:S01]  /*2da0*/  FADD.FTZ R37, R37, R18 ;  /* 0x0000001225257221 */ /* 0x000fe20000010000 */
[----:B------:R-:W-:Y:S01]  /*2db0*/  FADD.FTZ R68, R38, R19 ;  /* 0x0000001326447221 */ /* 0x000fe20000010000 */
[----:B--2---:R-:W-:Y:S01]  /*2dc0*/  FADD.FTZ R61, R61, R20 ;  /* 0x000000143d3d7221 */ /* 0x004fe20000010000 */
[----:B------:R-:W2:Y:S01]  /*2dd0*/  LDS.128 R16, [R60+0x4d0] ;  /* 0x0004d0003c107984 */ /* 0x000ea20000000c00 */
[----:B------:R-:W-:Y:S01]  /*2de0*/  FADD.FTZ R20, R36, R21 ;  /* 0x0000001524147221 */ /* 0x000fe20000010000 */
[----:B------:R-:W-:Y:S01]  /*2df0*/  FADD.FTZ R21, R37, R22 ;  /* 0x0000001625157221 */ /* 0x000fe20000010000 */
[----:B------:R-:W-:Y:S01]  /*2e00*/  FADD.FTZ R68, R68, R23 ;  /* 0x0000001744447221 */ /* 0x000fe20000010000 */
[----:B------:R-:W5:Y:S01]  /*2e10*/  LDS.128 R36, [R60+0x540] ;  /* 0x000540003c247984 */ /* 0x000f620000000c00 */
[----:B-1----:R-:W-:Y:S01]  /*2e20*/  FADD.FTZ R61, R61, R40 ;  /* 0x000000283d3d7221 */ /* 0x002fe20000010000 */
[----:B------:R-:W-:Y:S01]  /*2e30*/  FADD.FTZ R40, R20, R41 ;  /* 0x0000002914287221 */ /* 0x000fe20000010000 */
[----:B------:R-:W-:Y:S01]  /*2e40*/  FADD.FTZ R41, R21, R42 ;  /* 0x0000002a15297221 */ /* 0x000fe20000010000 */
[----:B------:R-:W-:Y:S01]  /*2e50*/  FADD.FTZ R68, R68, R43 ;  /* 0x0000002b44447221 */ /* 0x000fe20000010000 */
[----:B------:R-:W1:Y:S01]  /*2e60*/  LDS.128 R20, [R60+0x5b0] ;  /* 0x0005b0003c147984 */ /* 0x000e620000000c00 */
[----:B---3--:R-:W-:Y:S01]  /*2e70*/  FADD.FTZ R61, R61, R24 ;  /* 0x000000183d3d7221 */ /* 0x008fe20000010000 */
[----:B------:R-:W-:Y:S01]  /*2e80*/  FADD.FTZ R40, R40, R25 ;  /* 0x0000001928287221 */ /* 0x000fe20000010000 */
[----:B------:R-:W-:Y:S01]  /*2e90*/  FADD.FTZ R41, R41, R26 ;  /* 0x0000001a29297221 */ /* 0x000fe20000010000 */
[----:B------:R-:W-:-:S02]  /*2ea0*/  FADD.FTZ R68, R68, R27 ;  /* 0x0000001b44447221 */ /* 0x000fc40000010000 */
[----:B------:R-:W3:Y:S01]  /*2eb0*/  LDS.128 R24, [R60+0x620] ;  /* 0x000620003c187984 */ /* 0x000ee20000000c00 */
[----:B----4-:R-:W-:Y:S01]  /*2ec0*/  FADD.FTZ R61, R61, R28 ;  /* 0x0000001c3d3d7221 */ /* 0x010fe20000010000 */
        /* <DEDUP_REMOVED lines=18> */
[----:B------:R-:W5:Y:S01]  /*2ff0*/  LDS.128 R40, [R60+0x7e0] ;  /* 0x0007e0003c287984 */ /* 0x000f620000000c00 */
[----:B-1----:R-:W-:Y:S01]  /*3000*/  FADD.FTZ R69, R69, R20 ;  /* 0x0000001445457221 */ /* 0x002fe20000010000 */
[----:B------:R-:W-:Y:S01]  /*3010*/  FADD.FTZ R20, R36, R21 ;  /* 0x0000001524147221 */ /* 0x000fe20000010000 */
[----:B------:R-:W-:Y:S01]  /*3020*/  FADD.FTZ R61, R61, R22 ;  /* 0x000000163d3d7221 */ /* 0x000fe20000010000 */
[----:B------:R-:W1:Y:S01]  /*3030*/  LDS.128 R36, [R60+0x850] ;  /* 0x000850003c247984 */ /* 0x000e620000000c00 */
[----:B------:R-:W-:Y:S01]  /*3040*/  FADD.FTZ R68, R68, R23 ;  /* 0x0000001744447221 */ /* 0x000fe20000010000 */
[----:B---3--:R-:W-:Y:S01]  /*3050*/  FADD.FTZ R20, R20, R25 ;  /* 0x0000001914147221 */ /* 0x008fe20000010000 */
[----:B------:R-:W-:Y:S01]  /*3060*/  FADD.FTZ R69, R69, R24 ;  /* 0x0000001845457221 */ /* 0x000fe20000010000 */
[----:B------:R-:W-:Y:S01]  /*3070*/  FADD.FTZ R61, R61, R26 ;  /* 0x0000001a3d3d7221 */ /* 0x000fe20000010000 */
[----:B------:R-:W-:Y:S01]  /*3080*/  FADD.FTZ R68, R68, R27 ;  /* 0x0000001b44447221 */ /* 0x000fe20000010000 */
[----:B0-----:R-:W-:Y:S01]  /*3090*/  FADD.FTZ R24, R20, R29 ;  /* 0x0000001d14187221 */ /* 0x001fe20000010000 */
[----:B------:R-:W-:Y:S01]  /*30a0*/  FADD.FTZ R69, R69, R28 ;  /* 0x0000001c45457221 */ /* 0x000fe20000010000 */
[----:B------:R-:W0:Y:S01]  /*30b0*/  LDS.128 R20, [R60+0x8c0] ;  /* 0x0008c0003c147984 */ /* 0x000e220000000c00 */
[----:B------:R-:W-:Y:S01]  /*30c0*/  FADD.FTZ R61, R61, R30 ;  /* 0x0000001e3d3d7221 */ /* 0x000fe20000010000 */
[----:B------:R-:W-:Y:S01]  /*30d0*/  FADD.FTZ R68, R68, R31 ;  /* 0x0000001f44447221 */ /* 0x000fe20000010000 */
[----:B--2---:R-:W-:Y:S01]  /*30e0*/  FADD.FTZ R24, R24, R33 ;  /* 0x0000002118187221 */ /* 0x004fe20000010000 */
[----:B------:R-:W2:Y:S01]  /*30f0*/  LDS.128 R28, [R60+0x930] ;  /* 0x000930003c1c7984 */ /* 0x000ea20000000c00 */
[----:B------:R-:W-:Y:S01]  /*3100*/  FADD.FTZ R69, R69, R32 ;  /* 0x0000002045457221 */ /* 0x000fe20000010000 */
[----:B------:R-:W-:Y:S01]  /*3110*/  FADD.FTZ R61, R61, R34 ;  /* 0x000000223d3d7221 */ /* 0x000fe20000010000 */
[----:B------:R-:W-:Y:S01]  /*3120*/  FADD.FTZ R68, R68, R35 ;  /* 0x0000002344447221 */ /* 0x000fe20000010000 */
[----:B----4-:R-:W-:Y:S01]  /*3130*/  FADD.FTZ R32, R24, R17 ;  /* 0x0000001118207221 */ /* 0x010fe20000010000 */
[----:B------:R-:W-:Y:S01]  /*3140*/  FADD.FTZ R69, R69, R16 ;  /* 0x0000001045457221 */ /* 0x000fe20000010000 */
[----:B------:R-:W3:Y:S01]  /*3150*/  LDS.128 R24, [R60+0x9a0] ;  /* 0x0009a0003c187984 */ /* 0x000ee20000000c00 */
[----:B------:R-:W-:Y:S01]  /*3160*/  FADD.FTZ R61, R61, R18 ;  /* 0x000000123d3d7221 */ /* 0x000fe20000010000 */
[----:B------:R-:W-:Y:S01]  /*3170*/  FADD.FTZ R68, R68, R19 ;  /* 0x0000001344447221 */ /* 0x000fe20000010000 */
[----:B-----5:R-:W-:Y:S01]  /*3180*/  FADD.FTZ R69, R69, R40 ;  /* 0x0000002845457221 */ /* 0x020fe20000010000 */
[----:B------:R-:W4:Y:S01]  /*3190*/  LDS.128 R16, [R60+0xa10] ;  /* 0x000a10003c107984 */ /* 0x000f220000000c00 */
[----:B------:R-:W-:Y:S01]  /*31a0*/  FADD.FTZ R32, R32, R41 ;  /* 0x0000002920207221 */ /* 0x000fe20000010000 */
[----:B------:R-:W-:Y:S01]  /*31b0*/  FADD.FTZ R61, R61, R42 ;  /* 0x0000002a3d3d7221 */ /* 0x000fe20000010000 */
[----:B------:R-:W-:-:S02]  /*31c0*/  FADD.FTZ R68, R68, R43 ;  /* 0x0000002b44447221 */ /* 0x000fc40000010000 */
[----:B------:R-:W5:Y:S01]  /*31d0*/  LDS.128 R40, [R60+0xa80] ;  /* 0x000a80003c287984 */ /* 0x000f620000000c00 */
[----:B-1----:R-:W-:Y:S01]  /*31e0*/  FADD.FTZ R69, R69, R36 ;  /* 0x0000002445457221 */ /* 0x002fe20000010000 */
[----:B------:R-:W-:Y:S01]  /*31f0*/  FADD.FTZ R36, R32, R37 ;  /* 0x0000002520247221 */ /* 0x000fe20000010000 */
[----:B------:R-:W-:Y:S01]  /*3200*/  FADD.FTZ R61, R61, R38 ;  /* 0x000000263d3d7221 */ /* 0x000fe20000010000 */
[----:B------:R-:W1:Y:S01]  /*3210*/  LDS.128 R32, [R60+0xaf0] ;  /* 0x000af0003c207984 */ /* 0x000e620000000c00 */
[----:B------:R-:W-:Y:S01]  /*3220*/  FADD.FTZ R68, R68, R39 ;  /* 0x0000002744447221 */ /* 0x000fe20000010000 */
[----:B0-----:R-:W-:Y:S01]  /*3230*/  FADD.FTZ R69, R69, R20 ;  /* 0x0000001445457221 */ /* 0x001fe20000010000 */
[----:B------:R-:W-:Y:S01]  /*3240*/  FADD.FTZ R36, R36, R21 ;  /* 0x0000001524247221 */ /* 0x000fe20000010000 */
[----:B------:R-:W-:Y:S01]  /*3250*/  FADD.FTZ R61, R61, R22 ;  /* 0x000000163d3d7221 */ /* 0x000fe20000010000 */
[----:B------:R-:W-:Y:S01]  /*3260*/  FADD.FTZ R68, R68, R23 ;  /* 0x0000001744447221 */ /* 0x000fe20000010000 */
[----:B--2---:R-:W-:Y:S01]  /*3270*/  FADD.FTZ R69, R69, R28 ;  /* 0x0000001c45457221 */ /* 0x004fe20000010000 */
[----:B------:R-:W-:Y:S01]  /*3280*/  FADD.FTZ R36, R36, R29 ;  /* 0x0000001d24247221 */ /* 0x000fe20000010000 */
[----:B------:R-:W-:Y:S01]  /*3290*/  FADD.FTZ R61, R61, R30 ;  /* 0x0000001e3d3d7221 */ /* 0x000fe20000010000 */
[----:B------:R-:W-:Y:S01]  /*32a0*/  FADD.FTZ R68, R68, R31 ;  /* 0x0000001f44447221 */ /* 0x000fe20000010000 */
[----:B------:R-:W0:Y:S01]  /*32b0*/  LDS.128 R20, [R60+0xb60] ;  /* 0x000b60003c147984 */ /* 0x000e220000000c00 */
        /* <DEDUP_REMOVED lines=14> */
[----:B------:R-:W-:-:S03]  /*33a0*/  FADD.FTZ R61, R61, R42 ;  /* 0x0000002a3d3d7221 */ /* 0x000fc60000010000 */
[----:B------:R-:W-:Y:S01]  /*33b0*/  LDS.128 R40, [R60+0xd90] ;  /* 0x000d90003c287984 */ /* 0x000fe20000000c00 */
[----:B-1----:R-:W-:Y:S01]  /*33c0*/  FADD.FTZ R32, R37, R32 ;  /* 0x0000002025207221 */ /* 0x002fe20000010000 */
[----:B------:R-:W-:Y:S02]  /*33d0*/  FADD.FTZ R61, R61, R34 ;  /* 0x000000223d3d7221 */ /* 0x000fe40000010000 */
[----:B------:R-:W1:Y:S01]  /*33e0*/  LDS.128 R36, [R60+0xd20] ;  /* 0x000d20003c247984 */ /* 0x000e620000000c00 */
[----:B------:R-:W-:Y:S01]  /*33f0*/  FADD.FTZ R68, R68, R33 ;  /* 0x0000002144447221 */ /* 0x000fe20000010000 */
[----:B------:R-:W-:Y:S01]  /*3400*/  FADD.FTZ R34, R69, R35 ;  /* 0x0000002345227221 */ /* 0x000fe20000010000 */
[----:B0-----:R-:W-:Y:S02]  /*3410*/  FADD.FTZ R33, R32, R20 ;  /* 0x0000001420217221 */ /* 0x001fe40000010000 */
        /* <DEDUP_REMOVED lines=9> */
[----:B------:R-:W-:Y:S01]  /*34b0*/  FADD.FTZ R61, R61, R30 ;  /* 0x0000001e3d3d7221 */ /* 0x000fe20000010000 */
[----:B------:R-:W-:Y:S01]  /*34c0*/  FADD.FTZ R34, R34, R31 ;  /* 0x0000001f22227221 */ /* 0x000fe20000010000 */
[----:B----4-:R-:W-:Y:S01]  /*34d0*/  FADD.FTZ R33, R33, R16 ;  /* 0x0000001021217221 */ /* 0x010fe20000010000 */
[----:B------:R-:W-:Y:S01]  /*34e0*/  FADD.FTZ R68, R68, R17 ;  /* 0x0000001144447221 */ /* 0x000fe20000010000 */
[----:B------:R-:W-:Y:S01]  /*34f0*/  FADD.FTZ R61, R61, R18 ;  /* 0x000000123d3d7221 */ /* 0x000fe20000010000 */
[----:B------:R-:W-:Y:S01]  /*3500*/  FADD.FTZ R34, R34, R19 ;  /* 0x0000001322227221 */ /* 0x000fe20000010000 */
[----:B-1----:R-:W-:Y:S01]  /*3510*/  FADD.FTZ R33, R33, R36 ;  /* 0x0000002421217221 */ /* 0x002fe20000010000 */
[----:B------:R-:W-:Y:S01]  /*3520*/  FADD.FTZ R68, R68, R37 ;  /* 0x0000002544447221 */ /* 0x000fe20000010000 */
[----:B------:R-:W-:Y:S01]  /*3530*/  FADD.FTZ R61, R61, R38 ;  /* 0x000000263d3d7221 */ /* 0x000fe20000010000 */
[----:B------:R-:W-:Y:S01]  /*3540*/  FADD.FTZ R34, R34, R39 ;  /* 0x0000002722227221 */ /* 0x000fe20000010000 */
[----:B------:R-:W-:Y:S01]  /*3550*/  FADD.FTZ R36, R33, R40 ;  /* 0x0000002821247221 */ /* 0x000fe20000010000 */
[----:B------:R-:W-:Y:S01]  /*3560*/  FADD.FTZ R37, R68, R41 ;  /* 0x0000002944257221 */ /* 0x000fe20000010000 */
[----:B------:R-:W-:Y:S01]  /*3570*/  FADD.FTZ R38, R61, R42 ;  /* 0x0000002a3d267221 */ /* 0x000fe20000010000 */
[----:B------:R-:W-:-:S07]  /*3580*/  FADD.FTZ R39, R34, R43 ;  /* 0x0000002b22277221 */ /* 0x000fce0000010000 */
.L_x_91:
[----:B------:R-:W-:Y:S05]  /*3590*/  BSYNC B0 ;  /* 0x0000000000007941 */ /* 0x000fea0003800000 */
.L_x_90:
[----:B------:R-:W-:Y:S01]  /*35a0*/  BSSY B0, `(.L_x_92) ;  /* 0x0000011000007945 */ /* 0x000fe20003800000 */
[----:B------:R-:W-:Y:S01]  /*35b0*/  PRMT R16, R54, 0x7632, R16 ;  /* 0x0000763236107816 */ /* 0x000fe20000000010 */
[----:B--2---:R-:W-:Y:S02]  /*35c0*/  IMAD.WIDE R66, R6, 0x4, R66 ;  /* 0x0000000406427825 */ /* 0x004fe400078e0242 */
[----:B------:R-:W-:Y:S05]  /*35d0*/  @P6 BRA `(.L_x_93) ;  /* 0x0000000000346947 */ /* 0x000fea0003800000 */
[----:B------:R-:W1:Y:S01]  /*35e0*/  LDC.64 R18, c[0x0][0x288] ;  /* 0x0000a200ff127b82 */ /* 0x000e620000000a00 */
[----:B------:R-:W-:Y:S01]  /*35f0*/  MOV R25, UR5 ;  /* 0x0000000500197c02 */ /* 0x000fe20008000f00 */
[----:B------:R2:W-:Y:S01]  /*3600*/  REDG.E.ADD.F32.FTZ.RN.STRONG.GPU desc[UR14][R66.64], R36 ;  /* 0x00000024420079a6 */ /* 0x0005e2000c10f38e */
[----:B------:R-:W-:Y:S02]  /*3610*/  MOV R21, UR6 ;  /* 0x0000000600157c02 */ /* 0x000fe40008000f00 */
[----:B------:R-:W-:-:S04]  /*3620*/  LEA R24, P6, R25, R66, 0x2 ;  /* 0x0000004219187211 */ /* 0x000fc800078c10ff */
[----:B------:R-:W-:Y:S02]  /*3630*/  IADD3.X R25, R67, UR7, RZ, P6, !PT ;  /* 0x0000000743197c10 */ /* 0x000fe4000b7fe4ff */
[----:B------:R-:W-:-:S03]  /*3640*/  LEA R20, P6, R21, R66, 0x2 ;  /* 0x0000004215147211 */ /* 0x000fc600078c10ff */
[----:B------:R2:W-:Y:S01]  /*3650*/  REDG.E.ADD.F32.FTZ.RN.STRONG.GPU desc[UR14][R24.64], R37 ;  /* 0x00000025180079a6 */ /* 0x0005e2000c10f38e */
[----:B------:R-:W-:Y:S02]  /*3660*/  IADD3.X R21, R67, UR8, RZ, P6, !PT ;  /* 0x0000000843157c10 */ /* 0x000fe4000b7fe4ff */
[----:B-1----:R-:W-:-:S04]  /*3670*/  LEA R22, P6, R18, R66, 0x2 ;  /* 0x0000004212167211 */ /* 0x002fc800078c10ff */
[----:B------:R-:W-:-:S05]  /*3680*/  LEA.HI.X R23, R18, R67, R19, 0x2, P6 ;  /* 0x0000004312177211 */ /* 0x000fca00030f1413 */
[----:B------:R2:W-:Y:S04]  /*3690*/  REDG.E.ADD.F32.FTZ.RN.STRONG.GPU desc[UR14][R22.64], R38 ;  /* 0x00000026160079a6 */ /* 0x0005e8000c10f38e */
[----:B------:R2:W-:Y:S02]  /*36a0*/  REDG.E.ADD.F32.FTZ.RN.STRONG.GPU desc[UR14][R20.64], R39 ;  /* 0x00000027140079a6 */ /* 0x0005e4000c10f38e */
.L_x_93:
[----:B------:R-:W-:Y:S05]  /*36b0*/  BSYNC B0 ;  /* 0x0000000000007941 */ /* 0x000fea0003800000 */
.L_x_92:
[----:B0-----:R-:W-:Y:S02]  /*36c0*/  ISETP.GE.U32.AND P6, PT, R5, 0x2, PT ;  /* 0x000000020500780c */ /* 0x001fe40003fc6070 */
[----:B------:R-:W-:Y:S02]  /*36d0*/  PRMT R32, R53, 0x7632, R32 ;  /* 0x0000763235207816 */ /* 0x000fe40000000020 */
[----:B------:R-:W-:Y:S02]  /*36e0*/  PRMT R31, R55, 0x7632, R31 ;  /* 0x00007632371f7816 */ /* 0x000fe4000000001f */
[----:B------:R-:W-:Y:S02]  /*36f0*/  PRMT R30, R52, 0x7632, R30 ;  /* 0x00007632341e7816 */ /* 0x000fe4000000001e */
[----:B------:R-:W-:Y:S02]  /*3700*/  PRMT R29, R50, 0x7632, R29 ;  /* 0x00007632321d7816 */ /* 0x000fe4000000001d */
[----:B------:R-:W-:-:S02]  /*3710*/  PRMT R28, R49, 0x7632, R28 ;  /* 0x00007632311c7816 */ /* 0x000fc4000000001c */
[----:B------:R-:W-:Y:S02]  /*3720*/  PRMT R27, R51, 0x7632, R27 ;  /* 0x00007632331b7816 */ /* 0x000fe4000000001b */
[----:B------:R-:W-:Y:S02]  /*3730*/  PRMT R26, R48, 0x7632, R26 ;  /* 0x00007632301a7816 */ /* 0x000fe4000000001a */
[----:B--2---:R-:W-:Y:S02]  /*3740*/  PRMT R25, R46, 0x7632, R25 ;  /* 0x000076322e197816 */ /* 0x004fe40000000019 */
[----:B------:R-:W-:Y:S02]  /*3750*/  PRMT R24, R45, 0x7632, R24 ;  /* 0x000076322d187816 */ /* 0x000fe40000000018 */
[----:B------:R-:W-:Y:S02]  /*3760*/  PRMT R23, R47, 0x7632, R23 ;  /* 0x000076322f177816 */ /* 0x000fe40000000017 */
[----:B------:R-:W-:-:S02]  /*3770*/  PRMT R22, R44, 0x7632, R22 ;  /* 0x000076322c167816 */ /* 0x000fc40000000016 */
[----:B------:R-:W-:Y:S02]  /*3780*/  PRMT R19, R14, 0x7632, R19 ;  /* 0x000076320e137816 */ /* 0x000fe40000000013 */
[----:B------:R-:W-:Y:S02]  /*3790*/  PRMT R6, R7, 0x7632, R6 ;  /* 0x0000763207067816 */ /* 0x000fe40000000006 */
[----:B------:R-:W-:Y:S02]  /*37a0*/  PRMT R17, R15, 0x7632, R17 ;  /* 0x000076320f117816 */ /* 0x000fe40000000011 */
[----:B------:R-:W-:Y:S01]  /*37b0*/  PRMT R18, R4, 0x7632, R18 ;  /* 0x0000763204127816 */ /* 0x000fe20000000012 */
[----:B------:R-:W-:Y:S06]  /*37c0*/  @!P6 BRA `(.L_x_94) ;  /* 0x0000001000a8e947 */ /* 0x000fec0003800000 */
[----:B------:R-:W0:Y:S01]  /*37d0*/  LDC R34, c[0x0][0x10] ;  /* 0x00000400ff227b82 */ /* 0x000e220000000800 */
[----:B------:R-:W1:Y:S01]  /*37e0*/  S2R R33, SR_CTAID.Y ;  /* 0x0000000000217919 */ /* 0x000e620000002600 */
[----:B------:R-:W-:-:S06]  /*37f0*/  ULOP3.LUT UR10, UR4, 0x1, URZ, 0xc0, !UPT ;  /* 0x00000001040a7892 */ /* 0x000fcc000f8ec03f */
[----:B------:R-:W2:Y:S08]  /*3800*/  LDC.64 R20, c[0x0][0x258] ;  /* 0x00009600ff147b82 */ /* 0x000eb00000000a00 */
[----:B------:R-:W3:Y:S01]  /*3810*/  LDC.64 R38, c[0x0][0x260] ;  /* 0x00009800ff267b82 */ /* 0x000ee20000000a00 */
[----:B0-----:R-:W-:-:S04]  /*3820*/  IMAD R36, R34, UR10, RZ ;  /* 0x0000000a22247c24 */ /* 0x001fc8000f8e02ff */
[C---:B------:R-:W-:Y:S01]  /*3830*/  IMAD R37, R36.reuse, R5, RZ ;  /* 0x0000000524257224 */ /* 0x040fe200078e02ff */
[----:B-1----:R-:W-:-:S04]  /*3840*/  IADD3 R35, R36, R33, RZ ;  /* 0x0000002124237210 */ /* 0x002fc80007ffe0ff */
[----:B------:R-:W-:Y:S01]  /*3850*/  SHF.L.U32 R37, R37, 0x1, RZ ;  /* 0x0000000125257819 */ /* 0x000fe200000006ff */
[----:B--2---:R-:W-:-:S04]  /*3860*/  IMAD.WIDE.U32 R20, R35, 0x4, R20 ;  /* 0x0000000423147825 */ /* 0x004fc800078e0014 */
[----:B---3--:R-:W-:Y:S01]  /*3870*/  IMAD.WIDE R38, R37, 0x4, R38 ;  /* 0x0000000425267825 */ /* 0x008fe200078e0226 */
[----:B------:R-:W-:Y:S06]  /*3880*/  @P0 BRA `(.L_x_95) ;  /* 0x0000000000680947 */ /* 0x000fec0003800000 */
[----:B------:R-:W0:Y:S01]  /*3890*/  S2R R0, SR_LANEID ;  /* 0x0000000000007919 */ /* 0x000e220000000000 */
[----:B------:R-:W-:Y:S01]  /*38a0*/  VOTEU.ANY UR11, UPT, PT ;  /* 0x00000000000b7886 */ /* 0x000fe200038e0100 */
[----:B------:R-:W-:Y:S01]  /*38b0*/  ULOP3.LUT UP0, URZ, UR4, 0x2, URZ, 0xc0, !UPT ;  /* 0x00000002043f7892 */ /* 0x000fe2000f80c03f */
[----:B------:R-:W-:Y:S01]  /*38c0*/  IMAD R37, R34, UR16, R33 ;  /* 0x0000001022257c24 */ /* 0x000fe2000f8e0221 */
[----:B------:R-:W-:Y:S02]  /*38d0*/  UPOPC UR12, UR11 ;  /* 0x0000000b000c72bf */ /* 0x000fe40008000000 */
[----:B------:R-:W-:Y:S01]  /*38e0*/  UFLO.U32 UR11, UR11 ;  /* 0x0000000b000b72bd */ /* 0x000fe200080e0000 */
[----:B------:R-:W-:Y:S01]  /*38f0*/  IMAD.WIDE.U32 R36, R37, 0x8, R38 ;  /* 0x0000000825247825 */ /* 0x000fe200078e0026 */
[----:B------:R-:W-:Y:S02]  /*3900*/  UMOV UR10, 0x1 ;  /* 0x00000001000a7882 */ /* 0x000fe40000000000 */
[----:B------:R-:W-:-:S02]  /*3910*/  USEL UR10, UR10, 0xffffffff, !UP0 ;  /* 0xffffffff0a0a7887 */ /* 0x000fc4000c000000 */
[----:B------:R1:W-:Y:S02]  /*3920*/  STG.E.64 desc[UR14][R36.64], R12 ;  /* 0x0000000c24007986 */ /* 0x0003e4000c101b0e */
[----:B------:R-:W-:-:S06]  /*3930*/  UIMAD UR10, UR10, UR12, URZ ;  /* 0x0000000c0a0a72a4 */ /* 0x000fcc000f8e023f */
[----:B------:R-:W-:Y:S02]  /*3940*/  MOV R35, UR10 ;  /* 0x0000000a00237c02 */ /* 0x000fe40008000f00 */
[----:B0-----:R-:W-:-:S13]  /*3950*/  ISETP.EQ.U32.AND P6, PT, R0, UR11, PT ;  /* 0x0000000b00007c0c */ /* 0x001fda000bfc2070 */
[----:B------:R-:W-:Y:S06]  /*3960*/  @P6 MEMBAR.ALL.GPU ;  /* 0x0000000000006992 */ /* 0x000fec000000a000 */
[----:B------:R-:W-:-:S00]  /*3970*/  @P6 ERRBAR ;  /* 0x00000000000069ab */ /* 0x000fc00000000000 */
[----:B------:R-:W-:Y:S06]  /*3980*/  @P6 CGAERRBAR ;  /* 0x00000000000065ab */ /* 0x000fec0000000000 */
[----:B------:R1:W-:Y:S01]  /*3990*/  @P6 REDG.E.ADD.S32.STRONG.GPU desc[UR14][R20.64], R35 ;  /* 0x000000231400698e */ /* 0x0003e2000c10e38e */
[----:B------:R-:W-:-:S04]  /*39a0*/  PLOP3.LUT P6, PT, PT, PT, UP0, 0x40, 0x0 ;  /* 0x000000000000781c */ /* 0x000fc80003fce808 */
[----:B------:R-:W-:-:S04]  /*39b0*/  SEL R40, R5, RZ, P6 ;  /* 0x000000ff05287207 */ /* 0x000fc80003000000 */
[----:B------:R-:W-:-:S13]  /*39c0*/  ISETP.NE.AND P6, PT, R40, -0x1, PT ;  /* 0xffffffff2800780c */ /* 0x000fda0003fc5270 */
[----:B-1----:R-:W-:Y:S05]  /*39d0*/  @!P6 BRA `(.L_x_95) ;  /* 0x000000000014e947 */ /* 0x002fea0003800000 */
.L_x_96:
[----:B------:R-:W2:Y:S04]  /*39e0*/  LDG.E.STRONG.GPU R35, desc[UR14][R20.64] ;  /* 0x0000000e14237981 */ /* 0x000ea8000c1ef900 */
[----:B--2---:R-:W-:Y:S01]  /*39f0*/  CCTL.IVALL ;  /* 0x00000000ff00798f */ /* 0x004fe20002000000 */
[----:B------:R-:W-:Y:S05]  /*3a00*/  YIELD ;  /* 0x0000000000007946 */ /* 0x000fea0003800000 */
[----:B------:R-:W-:-:S13]  /*3a10*/  ISETP.NE.AND P6, PT, R35, R40, PT ;  /* 0x000000282300720c */ /* 0x000fda0003fc5270 */
[----:B------:R-:W-:Y:S05]  /*3a20*/  @P6 BRA `(.L_x_96) ;  /* 0xfffffffc00ec6947 */ /* 0x000fea000383ffff */
.L_x_95:
        /* <DEDUP_REMOVED lines=14> */
[----:B------:R-:W-:Y:S02]  /*3b10*/  P2R R20, PR, RZ, 0x1 ;  /* 0x00000001ff147803 */ /* 0x000fe40000000000 */
[----:B------:R-:W-:-:S04]  /*3b20*/  PLOP3.LUT P0, PT, PT, PT, PT, 0x80, 0x0 ;  /* 0x000000000000781c */ /* 0x000fc80003f0f070 */
[----:B------:R-:W-:Y:S02]  /*3b30*/  P2R R37, PR, RZ, 0x1 ;  /* 0x00000001ff257803 */ /* 0x000fe40000000000 */
[----:B------:R-:W-:-:S03]  /*3b40*/  ISETP.NE.AND P0, PT, R20, RZ, PT ;  /* 0x000000ff1400720c */ /* 0x000fc60003f05270 */
[----:B------:R-:W-:Y:S10]  /*3b50*/  @!P6 BRA `(.L_x_99) ;  /* 0x0000000400d4e947 */ /* 0x000ff40003800000 */
[----:B------:R-:W-:-:S04]  /*3b60*/  PLOP3.LUT P6, PT, PT, PT, PT, 0x8, 0x0 ;  /* 0x000000000000781c */ /* 0x000fc80003fce170 */
[----:B------:R-:W-:-:S09]  /*3b70*/  P2R R37, PR, RZ, 0x40 ;  /* 0x00000040ff257803 */ /* 0x000fd20000000000 */
.L_x_100:
[----:B------:R-:W-:-:S13]  /*3b80*/  ISETP.EQ.OR P6, PT, R36, UR16, P0 ;  /* 0x0000001024007c0c */ /* 0x000fda00087c2670 */
[----:B------:R-:W-:-:S04]  /*3b90*/  @!P6 IMAD R41, R34, R36, R33 ;  /* 0x000000242229e224 */ /* 0x000fc800078e0221 */
[----:B------:R-:W-:-:S05]  /*3ba0*/  @!P6 IMAD.WIDE.U32 R40, R41, 0x8, R38 ;  /* 0x000000082928e825 */ /* 0x000fca00078e0026 */
[----:B------:R-:W2:Y:S01]  /*3bb0*/  @!P6 LDG.E.64 R20, desc[UR14][R40.64] ;  /* 0x0000000e2814e981 */ /* 0x000ea2000c1e1b00 */
[----:B------:R-:W-:Y:S01]  /*3bc0*/  IADD3 R43, R36, 0x1, RZ ;  /* 0x00000001242b7810 */ /* 0x000fe20007ffe0ff */
[----:B--2---:R-:W-:Y:S01]  /*3bd0*/  @!P6 FADD.FTZ R12, R12, R20 ;  /* 0x000000140c0ce221 */ /* 0x004fe20000010000 */
[----:B------:R-:W-:Y:S02]  /*3be0*/  @!P6 FADD.FTZ R13, R13, R21 ;  /* 0x000000150d0de221 */ /* 0x000fe40000010000 */
[----:B------:R-:W-:-:S13]  /*3bf0*/  ISETP.EQ.OR P6, PT, R43, UR16, P0 ;  /* 0x000000102b007c0c */ /* 0x000fda00087c2670 */
[----:B------:R-:W-:-:S04]  /*3c00*/  @!P6 IMAD R43, R34, R43, R33 ;  /* 0x0000002b222be224 */ /* 0x000fc800078e0221 */
[----:B------:R-:W-:-:S05]  /*3c10*/  @!P6 IMAD.WIDE.U32 R42, R43, 0x8, R38 ;  /* 0x000000082b2ae825 */ /* 0x000fca00078e0026 */
[----:B------:R-:W2:Y:S02]  /*3c20*/  @!P6 LDG.E.64 R20, desc[UR14][R42.64] ;  /* 0x0000000e2a14e981 */ /* 0x000ea4000c1e1b00 */
[----:B--2---:R-:W-:Y:S01]  /*3c30*/  @!P6 FADD.FTZ R12, R12, R20 ;  /* 0x000000140c0ce221 */ /* 0x004fe20000010000 */
[----:B------:R-:W-:Y:S01]  /*3c40*/  IADD3 R20, R36, 0x2, RZ ;  /* 0x0000000224147810 */ /* 0x000fe20007ffe0ff */
[----:B------:R-:W-:-:S03]  /*3c50*/  @!P6 FADD.FTZ R13, R13, R21 ;  /* 0x000000150d0de221 */ /* 0x000fc60000010000 */
        /* <DEDUP_REMOVED lines=93> */
[----:B------:R-:W-:-:S06]  /*4230*/  @!P6 IMAD.WIDE.U32 R20, R21, 0x8, R38 ;  /* 0x000000081514e825 */ /* 0x000fcc00078e0026 */
[----:B------:R-:W2:Y:S01]  /*4240*/  @!P6 LDG.E.64 R20, desc[UR14][R20.64] ;  /* 0x0000000e1414e981 */ /* 0x000ea2000c1e1b00 */
[----:B------:R-:W-:Y:S02]  /*4250*/  IADD3 R35, R35, -0x10, RZ ;  /* 0xfffffff023237810 */ /* 0x000fe40007ffe0ff */
[----:B------:R-:W-:Y:S01]  /*4260*/  IADD3 R36, R36, 0x10, RZ ;  /* 0x0000001024247810 */ /* 0x000fe20007ffe0ff */
[----:B--2---:R-:W-:Y:S01]  /*4270*/  @!P6 FADD.FTZ R12, R12, R20 ;  /* 0x000000140c0ce221 */ /* 0x004fe20000010000 */
[----:B------:R-:W-:Y:S01]  /*4280*/  @!P6 FADD.FTZ R13, R13, R21 ;  /* 0x000000150d0de221 */ /* 0x000fe20000010000 */
[----:B------:R-:W-:-:S13]  /*4290*/  ISETP.GT.AND P6, PT, R35, 0xc, PT ;  /* 0x0000000c2300780c */ /* 0x000fda0003fc4270 */
[----:B------:R-:W-:Y:S05]  /*42a0*/  @P6 BRA `(.L_x_100) ;  /* 0xfffffff800346947 */ /* 0x000fea000383ffff */
.L_x_99:
[----:B------:R-:W-:-:S13]  /*42b0*/  ISETP.GT.AND P6, PT, R35, 0x4, PT ;  /* 0x000000042300780c */ /* 0x000fda0003fc4270 */
[----:B------:R-:W-:Y:S05]  /*42c0*/  @!P6 BRA `(.L_x_101) ;  /* 0x0000000000f0e947 */ /* 0x000fea0003800000 */
        /* <DEDUP_REMOVED lines=54> */
[----:B------:R-:W-:Y:S02]  /*4630*/  IADD3 R36, R40, 0x4, RZ ;  /* 0x0000000428247810 */ /* 0x000fe40007ffe0ff */
[----:B------:R-:W-:Y:S01]  /*4640*/  IADD3 R35, R35, -0x4, RZ ;  /* 0xfffffffc23237810 */ /* 0x000fe20007ffe0ff */
[----:B--2---:R-:W-:Y:S01]  /*4650*/  @!P6 FADD.FTZ R12, R12, R20 ;  /* 0x000000140c0ce221 */ /* 0x004fe20000010000 */
[----:B------:R-:W-:Y:S01]  /*4660*/  @!P6 FADD.FTZ R13, R13, R21 ;  /* 0x000000150d0de221 */ /* 0x000fe20000010000 */
[----:B------:R-:W-:-:S04]  /*4670*/  PLOP3.LUT P6, PT, PT, PT, PT, 0x8, 0x0 ;  /* 0x000000000000781c */ /* 0x000fc80003fce170 */
[----:B------:R-:W-:-:S09]  /*4680*/  P2R R37, PR, RZ, 0x40 ;  /* 0x00000040ff257803 */ /* 0x000fd20000000000 */
.L_x_101:
[----:B------:R-:W-:-:S04]  /*4690*/  ISETP.NE.AND P6, PT, R37, RZ, PT ;  /* 0x000000ff2500720c */ /* 0x000fc80003fc5270 */
[----:B------:R-:W-:-:S13]  /*46a0*/  ISETP.NE.OR P6, PT, R35, RZ, P6 ;  /* 0x000000ff2300720c */ /* 0x000fda00037c5670 */
[----:B------:R-:W-:Y:S05]  /*46b0*/  @!P6 BRA `(.L_x_97) ;  /* 0x00000000007ce947 */ /* 0x000fea0003800000 */
.L_x_98:
        /* <DEDUP_REMOVED lines=29> */
[----:B------:R-:W-:-:S13]  /*4890*/  ISETP.NE.AND P6, PT, R35, RZ, PT ;  /* 0x000000ff2300720c */ /* 0x000fda0003fc5270 */
[----:B------:R-:W-:Y:S05]  /*48a0*/  @P6 BRA `(.L_x_98) ;  /* 0xfffffffc00846947 */ /* 0x000fea000383ffff */
.L_x_97:
[----:B------:R-:W-:-:S13]  /*48b0*/  LOP3.LUT P6, R5, R5, 0x3, RZ, 0xc0, !PT ;  /* 0x0000000305057812 */ /* 0x000fda00078cc0ff */
[----:B------:R-:W-:Y:S05]  /*48c0*/  @!P6 BRA `(.L_x_94) ;  /* 0x000000000068e947 */ /* 0x000fea0003800000 */
[----:B------:R-:W-:Y:S01]  /*48d0*/  ISETP.EQ.OR P6, PT, R36, UR16, P0 ;  /* 0x0000001024007c0c */ /* 0x000fe200087c2670 */
[----:B------:R-:W-:-:S12]  /*48e0*/  BSSY B0, `(.L_x_102) ;  /* 0x0000007000007945 */ /* 0x000fd80003800000 */
[----:B------:R-:W-:Y:S05]  /*48f0*/  @P6 BRA `(.L_x_103) ;  /* 0x0000000000146947 */ /* 0x000fea0003800000 */
[----:B------:R-:W-:-:S04]  /*4900*/  IMAD R21, R34, R36, R33 ;  /* 0x0000002422157224 */ /* 0x000fc800078e0221 */
[----:B------:R-:W-:-:S06]  /*4910*/  IMAD.WIDE.U32 R20, R21, 0x8, R38 ;  /* 0x0000000815147825 */ /* 0x000fcc00078e0026 */
[----:B------:R-:W2:Y:S02]  /*4920*/  LDG.E.64 R20, desc[UR14][R20.64] ;  /* 0x0000000e14147981 */ /* 0x000ea4000c1e1b00 */
[----:B--2---:R-:W-:Y:S01]  /*4930*/  FADD.FTZ R12, R12, R20 ;  /* 0x000000140c0c7221 */ /* 0x004fe20000010000 */
[----:B------:R-:W-:-:S07]  /*4940*/  FADD.FTZ R13, R13, R21 ;  /* 0x000000150d0d7221 */ /* 0x000fce0000010000 */
.L_x_103:
[----:B------:R-:W-:Y:S05]  /*4950*/  BSYNC B0 ;  /* 0x0000000000007941 */ /* 0x000fea0003800000 */
.L_x_102:
[----:B------:R-:W-:-:S13]  /*4960*/  ISETP.NE.AND P6, PT, R5, 0x1, PT ;  /* 0x000000010500780c */ /* 0x000fda0003fc5270 */
[----:B------:R-:W-:Y:S05]  /*4970*/  @!P6 BRA `(.L_x_94) ;  /* 0x00000000003ce947 */ /* 0x000fea0003800000 */
[----:B------:R-:W-:-:S04]  /*4980*/  IADD3 R41, R36, 0x1, RZ ;  /* 0x0000000124297810 */ /* 0x000fc80007ffe0ff */
[----:B------:R-:W-:-:S13]  /*4990*/  ISETP.EQ.OR P6, PT, R41, UR16, P0 ;  /* 0x0000001029007c0c */ /* 0x000fda00087c2670 */
[----:B------:R-:W-:-:S04]  /*49a0*/  @!P6 IMAD R41, R41, R34, R33 ;  /* 0x000000222929e224 */ /* 0x000fc800078e0221 */
[----:B------:R-:W-:-:S05]  /*49b0*/  @!P6 IMAD.WIDE.U32 R40, R41, 0x8, R38 ;  /* 0x000000082928e825 */ /* 0x000fca00078e0026 */
[----:B------:R-:W2:Y:S02]  /*49c0*/  @!P6 LDG.E.64 R20, desc[UR14][R40.64] ;  /* 0x0000000e2814e981 */ /* 0x000ea4000c1e1b00 */
[----:B--2---:R-:W-:Y:S01]  /*49d0*/  @!P6 FADD.FTZ R13, R13, R21 ;  /* 0x000000150d0de221 */ /* 0x004fe20000010000 */
[----:B------:R-:W-:Y:S01]  /*49e0*/  IADD3 R21, R36, 0x2, RZ ;  /* 0x0000000224157810 */ /* 0x000fe20007ffe0ff */
[----:B------:R-:W-:-:S03]  /*49f0*/  @!P6 FADD.FTZ R12, R12, R20 ;  /* 0x000000140c0ce221 */ /* 0x000fc60000010000 */
[----:B------:R-:W-:-:S04]  /*4a00*/  ISETP.EQ.OR P6, PT, R21, UR16, P0 ;  /* 0x0000001015007c0c */ /* 0x000fc800087c2670 */
[----:B------:R-:W-:-:S13]  /*4a10*/  ISETP.EQ.OR P6, PT, R5, 0x2, P6 ;  /* 0x000000020500780c */ /* 0x000fda00037c2670 */
[----:B------:R-:W-:-:S04]  /*4a20*/  @!P6 IMAD R21, R21, R34, R33 ;  /* 0x000000221515e224 */ /* 0x000fc800078e0221 */
[----:B------:R-:W-:-:S06]  /*4a30*/  @!P6 IMAD.WIDE.U32 R20, R21, 0x8, R38 ;  /* 0x000000081514e825 */ /* 0x000fcc00078e0026 */
[----:B------:R-:W2:Y:S02]  /*4a40*/  @!P6 LDG.E.64 R20, desc[UR14][R20.64] ;  /* 0x0000000e1414e981 */ /* 0x000ea4000c1e1b00 */
[----:B--2---:R-:W-:Y:S01]  /*4a50*/  @!P6 FADD.FTZ R12, R12, R20 ;  /* 0x000000140c0ce221 */ /* 0x004fe20000010000 */
[----:B------:R-:W-:-:S07]  /*4a60*/  @!P6 FADD.FTZ R13, R13, R21 ;  /* 0x000000150d0de221 */ /* 0x000fce0000010000 */
.L_x_94:
[----:B------:R-:W0:Y:S01]  /*4a70*/  S2UR UR11, SR_CgaCtaId ;  /* 0x00000000000b79c3 */ /* 0x000e220000008800 */
[----:B------:R-:W-:Y:S01]  /*4a80*/  UMOV UR10, 0x400 ;  /* 0x00000400000a7882 */ /* 0x000fe20000000000 */
[C---:B------:R-:W-:Y:S01]  /*4a90*/  IMAD.WIDE.U32 R34, R57.reuse, 0x24924925, RZ ;  /* 0x2492492539227825 */ /* 0x040fe200078e00ff */
[----:B------:R-:W-:Y:S02]  /*4aa0*/  ISETP.NE.AND P6, PT, R58, RZ, PT ;  /* 0x000000ff3a00720c */ /* 0x000fe40003fc5270 */
[----:B------:R-:W-:Y:S02]  /*4ab0*/  SHF.L.U32 R54, R54, 0x10, RZ ;  /* 0x0000001036367819 */ /* 0x000fe400000006ff */
[-C--:B------:R-:W-:Y:S01]  /*4ac0*/  IADD3 R34, R57, -R35.reuse, RZ ;  /* 0x8000002339227210 */ /* 0x080fe20007ffe0ff */
[----:B------:R-:W1:Y:S01]  /*4ad0*/  LDC R5, c[0x0][0x2ac] ;  /* 0x0000ab00ff057b82 */ /* 0x000e620000000800 */
[----:B------:R-:W-:Y:S01]  /*4ae0*/  SHF.L.U32 R53, R53, 0x10, RZ ;  /* 0x0000001035357819 */ /* 0x000fe200000006ff */
[----:B------:R-:W-:Y:S01]  /*4af0*/  FADD.FTZ R54, R54, -UR17 ;  /* 0x8000001136367e21 */ /* 0x000fe20008010000 */
[----:B------:R-:W-:-:S02]  /*4b00*/  LEA.HI R34, R34, R35, RZ, 0x1f ;  /* 0x0000002322227211 */ /* 0x000fc400078ff8ff */
[----:B------:R-:W-:Y:S02]  /*4b10*/  SHF.L.U32 R35, R16, 0x10, RZ ;  /* 0x0000001010237819 */ /* 0x000fe400000006ff */
[----:B------:R-:W-:Y:S02]  /*4b20*/  SHF.L.U32 R32, R32, 0x10, RZ ;  /* 0x0000001020207819 */ /* 0x000fe400000006ff */
[----:B------:R-:W-:Y:S01]  /*4b30*/  SHF.L.U32 R55, R55, 0x10, RZ ;  /* 0x0000001037377819 */ /* 0x000fe200000006ff */
[----:B------:R-:W-:Y:S01]  /*4b40*/  FADD.FTZ R36, R35, -UR17 ;  /* 0x8000001123247e21 */ /* 0x000fe20008010000 */
[----:B------:R-:W-:Y:S01]  /*4b50*/  SHF.L.U32 R31, R31, 0x10, RZ ;  /* 0x000000101f1f7819 */ /* 0x000fe200000006ff */
[----:B------:R-:W-:Y:S02]  /*4b60*/  FMUL.FTZ R35, R54, UR13 ;  /* 0x0000000d36237c20 */ /* 0x000fe40008410000 */
[----:B------:R-:W-:Y:S01]  /*4b70*/  FMUL.FTZ R36, R36, UR13 ;  /* 0x0000000d24247c20 */ /* 0x000fe20008410000 */
[----:B0-----:R-:W-:-:S09]  /*4b80*/  ULEA UR10, UR11, UR10, 0x18 ;  /* 0x0000000a0b0a7291 */ /* 0x001fd2000f8ec03f */
[----:B------:R-:W-:Y:S01]  /*4b90*/  @!P0 STS.64 [UR10+0x48], R12 ;  /* 0x0000480cff008988 */ /* 0x000fe20008000a0a */
[----:B------:R-:W-:Y:S06]  /*4ba0*/  BAR.SYNC.DEFER_BLOCKING 0x0 ;  /* 0x0000000000007b1d */ /* 0x000fec0000010000 */
[----:B------:R-:W0:Y:S01]  /*4bb0*/  LDS.64 R20, [UR10+0x48] ;  /* 0x0000480aff147984 */ /* 0x000e220008000a00 */
[----:B------:R-:W-:Y:S02]  /*4bc0*/  ULDC UR10, c[0x0][0x2bc] ;  /* 0x0000af00000a7ab9 */ /* 0x000fe40000000800 */
[----:B0-----:R-:W-:Y:S01]  /*4bd0*/  FMUL.FTZ R16, R20, UR10 ;  /* 0x0000000a14107c20 */ /* 0x001fe20008410000 */
[----:B------:R-:W-:Y:S01]  /*4be0*/  FMUL.FTZ R33, R21, UR10 ;  /* 0x0000000a15217c20 */ /* 0x000fe20008410000 */
[----:B-1----:R-:W-:Y:S06]  /*4bf0*/  @!P6 BRA `(.L_x_104) ;  /* 0x000000000048e947 */ /* 0x002fec0003800000 */
        /* <DEDUP_REMOVED lines=18> */
.L_x_104:
[----:B------:R-:W-:Y:S01]  /*4d20*/  ISETP.NE.AND P0, PT, R59, RZ, PT ;  /* 0x000000ff3b00720c */ /* 0x000fe20003f05270 */
[----:B------:R-:W-:-:S12]  /*4d30*/  BSSY B0, `(.L_x_105) ;  /* 0x0000014000007945 */ /* 0x000fd80003800000 */
[----:B------:R-:W-:Y:S05]  /*4d40*/  @!P0 BRA `(.L_x_106) ;  /* 0x0000000000488947 */ /* 0x000fea0003800000 */
[----:B------:R-:W-:Y:S01]  /*4d50*/  ULDC.64 UR10, c[0x0][0x288] ;  /* 0x0000a200000a7ab9 */ /* 0x000fe20000000a00 */
[----:B------:R-:W-:Y:S01]  /*4d60*/  MOV R12, R62 ;  /* 0x0000003e000c7202 */ /* 0x000fe20000000f00 */
[----:B------:R-:W-:Y:S01]  /*4d70*/  IMAD R21, R3, UR10, RZ ;  /* 0x0000000a03157c24 */ /* 0x000fe2000f8e02ff */
[----:B------:R-:W-:-:S03]  /*4d80*/  MOV R13, R65 ;  /* 0x00000041000d7202 */ /* 0x000fc60000000f00 */
[C---:B------:R-:W-:Y:S02]  /*4d90*/  IMAD R21, R56.reuse, UR11, R21 ;  /* 0x0000000b38157c24 */ /* 0x040fe4000f8e0215 */
[----:B------:R-:W-:Y:S01]  /*4da0*/  IMAD.WIDE.U32 R12, R56, UR10, R12 ;  /* 0x0000000a380c7c25 */ /* 0x000fe2000f8e000c */
[----:B------:R-:W-:-:S04]  /*4db0*/  ULDC.64 UR10, c[0x0][0x210] ;  /* 0x00008400000a7ab9 */ /* 0x000fc80000000a00 */
[----:B------:R-:W-:Y:S01]  /*4dc0*/  IADD3 R21, R13, R21, RZ ;  /* 0x000000150d157210 */ /* 0x000fe20007ffe0ff */
[----:B------:R-:W-:Y:S01]  /*4dd0*/  FFMA.FTZ R13, R16, R36, R33 ;  /* 0x00000024100d7223 */ /* 0x000fe20000010021 */
[----:B------:R-:W-:-:S03]  /*4de0*/  LEA R20, P0, R12, UR10, 0x1 ;  /* 0x0000000a0c147c11 */ /* 0x000fc6000f8008ff */
[----:B------:R-:W-:Y:S01]  /*4df0*/  FFMA.FTZ R32, R32, R9, -R13 ;  /* 0x0000000920207223 */ /* 0x000fe2000001080d */
[----:B------:R-:W-:Y:S01]  /*4e00*/  LEA.HI.X R21, R12, UR11, R21, 0x1, P0 ;  /* 0x0000000b0c157c11 */ /* 0x000fe200080f0c15 */
[----:B------:R-:W-:-:S04]  /*4e10*/  FFMA.FTZ R12, R16, R35, R33 ;  /* 0x00000023100c7223 */ /* 0x000fc80000010021 */
[----:B------:R-:W-:-:S04]  /*4e20*/  FFMA.FTZ R12, R53, R8, -R12 ;  /* 0x00000008350c7223 */ /* 0x000fc8000001080c */
[----:B------:R-:W-:Y:S01]  /*4e30*/  FMUL.FTZ R13, R12, UR13 ;  /* 0x0000000d0c0d7c20 */ /* 0x000fe20008410000 */
[----:B------:R-:W-:-:S05]  /*4e40*/  FMUL.FTZ R12, R32, UR13 ;  /* 0x0000000d200c7c20 */ /* 0x000fca0008410000 */
[----:B------:R-:W-:-:S05]  /*4e50*/  F2FP.BF16.F32.PACK_AB R13, R12, R13 ;  /* 0x0000000d0c0d723e */ /* 0x000fca00000010ff */
[----:B------:R0:W-:Y:S02]  /*4e60*/  STG.E desc[UR14][R20.64], R13 ;  /* 0x0000000d14007986 */ /* 0x0001e4000c10190e */
.L_x_106:
[----:B------:R-:W-:Y:S05]  /*4e70*/  BSYNC B0 ;  /* 0x0000000000007941 */ /* 0x000fea0003800000 */
.L_x_105:
[----:B------:R-:W-:Y:S01]  /*4e80*/  ISETP.NE.AND P6, PT, R58, RZ, PT ;  /* 0x000000ff3a00720c */ /* 0x000fe20003fc5270 */
[----:B------:R-:W-:Y:S01]  /*4e90*/  FADD.FTZ R55, R55, -UR17 ;  /* 0x8000001137377e21 */ /* 0x000fe20008010000 */
[----:B------:R-:W-:Y:S01]  /*4ea0*/  FADD.FTZ R32, R31, -UR17 ;  /* 0x800000111f207e21 */ /* 0x000fe20008010000 */
[----:B------:R-:W-:Y:S02]  /*4eb0*/  SHF.L.U32 R35, R52, 0x10, RZ ;  /* 0x0000001034237819 */ /* 0x000fe400000006ff */
[----:B------:R-:W-:Y:S01]  /*4ec0*/  SHF.L.U32 R30, R30, 0x10, RZ ;  /* 0x000000101e1e7819 */ /* 0x000fe200000006ff */
[----:B------:R-:W-:Y:S01]  /*4ed0*/  FMUL.FTZ R31, R55, UR13 ;  /* 0x0000000d371f7c20 */ /* 0x000fe20008410000 */
[----:B------:R-:W-:Y:S01]  /*4ee0*/  SHF.L.U32 R50, R50, 0x10, RZ ;  /* 0x0000001032327819 */ /* 0x000fe200000006ff */
[----:B------:R-:W-:Y:S01]  /*4ef0*/  FMUL.FTZ R32, R32, UR13 ;  /* 0x0000000d20207c20 */ /* 0x000fe20008410000 */
[----:B------:R-:W-:-:S04]  /*4f00*/  SHF.L.U32 R29, R29, 0x10, RZ ;  /* 0x000000101d1d7819 */ /* 0x000fc800000006ff */
[----:B------:R-:W-:Y:S05]  /*4f10*/  @!P6 BRA `(.L_x_107) ;  /* 0x000000000048e947 */ /* 0x000fea0003800000 */
[----:B------:R-:W-:Y:S01]  /*4f20*/  FFMA.FTZ R12, R31, R8, R10 ;  /* 0x000000081f0c7223 */ /* 0x000fe2000001000a */
[----:B0-----:R-:W-:-:S03]  /*4f30*/  FFMA.FTZ R13, R32, R9, R11 ;  /* 0x00000009200d7223 */ /* 0x001fc6000001000b */
        /* <DEDUP_REMOVED lines=16> */
.L_x_107:
[----:B------:R-:W-:Y:S04]  /*5040*/  BSSY B0, `(.L_x_108) ;  /* 0x0000016000007945 */ /* 0x000fe80003800000 */
[----:B------:R-:W-:Y:S05]  /*5050*/  @!P5 BRA `(.L_x_109) ;  /* 0x000000000050d947 */ /* 0x000fea0003800000 */
[----:B0-----:R-:W-:Y:S01]  /*5060*/  IADD3 R21, R56, 0x20, RZ ;  /* 0x0000002038157810 */ /* 0x001fe20007ffe0ff */
[----:B------:R-:W-:Y:S01]  /*5070*/  ULDC.64 UR10, c[0x0][0x288] ;  /* 0x0000a200000a7ab9 */ /* 0x000fe20000000a00 */
[----:B------:R-:W-:Y:S02]  /*5080*/  MOV R12, R62 ;  /* 0x0000003e000c7202 */ /* 0x000fe40000000f00 */
[----:B------:R-:W-:Y:S02]  /*5090*/  SHF.R.S32.HI R20, RZ, 0x1f, R21 ;  /* 0x0000001fff147819 */ /* 0x000fe40000011415 */
[----:B------:R-:W-:-:S03]  /*50a0*/  MOV R13, R65 ;  /* 0x00000041000d7202 */ /* 0x000fc60000000f00 */
[----:B------:R-:W-:Y:S02]  /*50b0*/  IMAD R20, R20, UR10, RZ ;  /* 0x0000000a14147c24 */ /* 0x000fe4000f8e02ff */
[----:B------:R-:W-:-:S04]  /*50c0*/  IMAD.WIDE.U32 R12, R21, UR10, R12 ;  /* 0x0000000a150c7c25 */ /* 0x000fc8000f8e000c */
[----:B------:R-:W-:Y:S01]  /*50d0*/  IMAD R21, R21, UR11, R20 ;  /* 0x0000000b15157c24 */ /* 0x000fe2000f8e0214 */
[----:B------:R-:W-:Y:S02]  /*50e0*/  ULDC.64 UR10, c[0x0][0x210] ;  /* 0x00008400000a7ab9 */ /* 0x000fe40000000a00 */
[----:B------:R-:W-:Y:S02]  /*50f0*/  LEA R20, P0, R12, UR10, 0x1 ;  /* 0x0000000a0c147c11 */ /* 0x000fe4000f8008ff */
[----:B------:R-:W-:Y:S01]  /*5100*/  IADD3 R21, R13, R21, RZ ;  /* 0x000000150d157210 */ /* 0x000fe20007ffe0ff */
[----:B------:R-:W-:-:S03]  /*5110*/  FFMA.FTZ R13, R16, R32, R33 ;  /* 0x00000020100d7223 */ /* 0x000fc60000010021 */
[----:B------:R-:W-:Y:S01]  /*5120*/  LEA.HI.X R21, R12, UR11, R21, 0x1, P0 ;  /* 0x0000000b0c157c11 */ /* 0x000fe200080f0c15 */
[----:B------:R-:W-:Y:S01]  /*5130*/  FFMA.FTZ R12, R16, R31, R33 ;  /* 0x0000001f100c7223 */ /* 0x000fe20000010021 */
[----:B------:R-:W-:-:S03]  /*5140*/  FFMA.FTZ R30, R30, R9, -R13 ;  /* 0x000000091e1e7223 */ /* 0x000fc6000001080d */
[----:B------:R-:W-:-:S04]  /*5150*/  FFMA.FTZ R12, R35, R8, -R12 ;  /* 0x00000008230c7223 */ /* 0x000fc8000001080c */
[----:B------:R-:W-:Y:S01]  /*5160*/  FMUL.FTZ R13, R12, UR13 ;  /* 0x0000000d0c0d7c20 */ /* 0x000fe20008410000 */
[----:B------:R-:W-:-:S05]  /*5170*/  FMUL.FTZ R12, R30, UR13 ;  /* 0x0000000d1e0c7c20 */ /* 0x000fca0008410000 */
[----:B------:R-:W-:-:S05]  /*5180*/  F2FP.BF16.F32.PACK_AB R13, R12, R13 ;  /* 0x0000000d0c0d723e */ /* 0x000fca00000010ff */
[----:B------:R1:W-:Y:S02]  /*5190*/  STG.E desc[UR14][R20.64], R13 ;  /* 0x0000000d14007986 */ /* 0x0003e4000c10190e */
.L_x_109:
[----:B------:R-:W-:Y:S05]  /*51a0*/  BSYNC B0 ;  /* 0x0000000000007941 */ /* 0x000fea0003800000 */
.L_x_108:
[----:B------:R-:W-:Y:S01]  /*51b0*/  FADD.FTZ R50, R50, -UR17 ;  /* 0x8000001132327e21 */ /* 0x000fe20008010000 */
[----:B------:R-:W-:Y:S01]  /*51c0*/  FADD.FTZ R30, R29, -UR17 ;  /* 0x800000111d1e7e21 */ /* 0x000fe20008010000 */
[----:B------:R-:W-:Y:S02]  /*51d0*/  SHF.L.U32 R49, R49, 0x10, RZ ;  /* 0x0000001031317819 */ /* 0x000fe400000006ff */
[----:B------:R-:W-:Y:S01]  /*51e0*/  SHF.L.U32 R28, R28, 0x10, RZ ;  /* 0x000000101c1c7819 */ /* 0x000fe200000006ff */
[----:B------:R-:W-:Y:S01]  /*51f0*/  FMUL.FTZ R29, R50, UR13 ;  /* 0x0000000d321d7c20 */ /* 0x000fe20008410000 */
[----:B------:R-:W-:Y:S01]  /*5200*/  SHF.L.U32 R51, R51, 0x10, RZ ;  /* 0x0000001033337819 */ /* 0x000fe200000006ff */
[----:B------:R-:W-:Y:S01]  /*5210*/  FMUL.FTZ R30, R30, UR13 ;  /* 0x0000000d1e1e7c20 */ /* 0x000fe20008410000 */
[----:B------:R-:W-:Y:S01]  /*5220*/  SHF.L.U32 R27, R27, 0x10, RZ ;  /* 0x000000101b1b7819 */ /* 0x000fe200000006ff */
[----:B------:R-:W-:Y:S06]  /*5230*/  @!P6 BRA `(.L_x_110) ;  /* 0x000000000048e947 */ /* 0x000fec0003800000 */
[----:B01----:R-:W-:Y:S01]  /*5240*/  FFMA.FTZ R13, R30, R9, R11 ;  /* 0x000000091e0d7223 */ /* 0x003fe2000001000b */
        /* <DEDUP_REMOVED lines=17> */
.L_x_110:
[----:B------:R-:W-:Y:S04]  /*5360*/  BSSY B0, `(.L_x_111) ;  /* 0x0000016000007945 */ /* 0x000fe80003800000 */
[----:B------:R-:W-:Y:S05]  /*5370*/  @!P4 BRA `(.L_x_112) ;  /* 0x000000000050c947 */ /* 0x000fea0003800000 */
[----:B01----:R-:W-:Y:S01]  /*5380*/  IADD3 R21, R56, 0x40, RZ ;  /* 0x0000004038157810 */ /* 0x003fe20007ffe0ff */
        /* <DEDUP_REMOVED lines=19> */
.L_x_112:
[----:B------:R-:W-:Y:S05]  /*54c0*/  BSYNC B0 ;  /* 0x0000000000007941 */ /* 0x000fea0003800000 */
.L_x_111:
[----:B------:R-:W-:Y:S01]  /*54d0*/  FADD.FTZ R51, R51, -UR17 ;  /* 0x8000001133337e21 */ /* 0x000fe20008010000 */
[----:B------:R-:W-:Y:S01]  /*54e0*/  FADD.FTZ R27, R27, -UR17 ;  /* 0x800000111b1b7e21 */ /* 0x000fe20008010000 */
[----:B------:R-:W-:Y:S02]  /*54f0*/  SHF.L.U32 R29, R48, 0x10, RZ ;  /* 0x00000010301d7819 */ /* 0x000fe400000006ff */
[----:B------:R-:W-:Y:S01]  /*5500*/  SHF.L.U32 R26, R26, 0x10, RZ ;  /* 0x000000101a1a7819 */ /* 0x000fe200000006ff */
[----:B------:R-:W-:Y:S01]  /*5510*/  FMUL.FTZ R51, R51, UR13 ;  /* 0x0000000d33337c20 */ /* 0x000fe20008410000 */
[----:B------:R-:W-:Y:S01]  /*5520*/  SHF.L.U32 R46, R46, 0x10, RZ ;  /* 0x000000102e2e7819 */ /* 0x000fe200000006ff */
[----:B------:R-:W-:Y:S01]  /*5530*/  FMUL.FTZ R36, R27, UR13 ;  /* 0x0000000d1b247c20 */ /* 0x000fe20008410000 */
[----:B------:R-:W-:Y:S06]  /*5540*/  @!P6 BRA `(.L_x_113) ;  /* 0x000000000048e947 */ /* 0x000fec0003800000 */
[----:B------:R-:W-:Y:S01]  /*5550*/  FFMA.FTZ R12, R51, R8, R10 ;  /* 0x00000008330c7223 */ /* 0x000fe2000001000a */
[----:B012---:R-:W-:-:S03]  /*5560*/  FFMA.FTZ R13, R36, R9, R11 ;  /* 0x00000009240d7223 */ /* 0x007fc6000001000b */
        /* <DEDUP_REMOVED lines=16> */
.L_x_113:
[----:B------:R-:W-:Y:S04]  /*5670*/  BSSY B0, `(.L_x_114) ;  /* 0x0000016000007945 */ /* 0x000fe80003800000 */
[----:B------:R-:W-:Y:S05]  /*5680*/  @!P3 BRA `(.L_x_115) ;  /* 0x000000000050b947 */ /* 0x000fea0003800000 */
[----:B012---:R-:W-:Y:S01]  /*5690*/  IADD3 R13, R56, 0x60, RZ ;  /* 0x00000060380d7810 */ /* 0x007fe20007ffe0ff */
        /* <DEDUP_REMOVED lines=19> */
.L_x_115:
[----:B------:R-:W-:Y:S05]  /*57d0*/  BSYNC B0 ;  /* 0x0000000000007941 */ /* 0x000fea0003800000 */
.L_x_114:
[----:B------:R-:W-:Y:S01]  /*57e0*/  SHF.L.U32 R25, R25, 0x10, RZ ;  /* 0x0000001019197819 */ /* 0x000fe200000006ff */
[----:B------:R-:W-:Y:S01]  /*57f0*/  FADD.FTZ R46, R46, -UR17 ;  /* 0x800000112e2e7e21 */ /* 0x000fe20008010000 */
[----:B------:R-:W-:Y:S02]  /*5800*/  SHF.L.U32 R45, R45, 0x10, RZ ;  /* 0x000000102d2d7819 */ /* 0x000fe400000006ff */
[----:B------:R-:W-:Y:S01]  /*5810*/  SHF.L.U32 R24, R24, 0x10, RZ ;  /* 0x0000001018187819 */ /* 0x000fe200000006ff */
[----:B------:R-:W-:Y:S01]  /*5820*/  FADD.FTZ R25, R25, -UR17 ;  /* 0x8000001119197e21 */ /* 0x000fe20008010000 */
[----:B------:R-:W-:Y:S01]  /*5830*/  SHF.L.U32 R47, R47, 0x10, RZ ;  /* 0x000000102f2f7819 */ /* 0x000fe200000006ff */
[----:B------:R-:W-:Y:S01]  /*5840*/  FMUL.FTZ R31, R46, UR13 ;  /* 0x0000000d2e1f7c20 */ /* 0x000fe20008410000 */
[----:B------:R-:W-:Y:S01]  /*5850*/  SHF.L.U32 R23, R23, 0x10, RZ ;  /* 0x0000001017177819 */ /* 0x000fe200000006ff */
[----:B------:R-:W-:Y:S01]  /*5860*/  FMUL.FTZ R30, R25, UR13 ;  /* 0x0000000d191e7c20 */ /* 0x000fe20008410000 */
[----:B------:R-:W-:Y:S01]  /*5870*/  SHF.R.U32.HI R34, RZ, 0x2, R34 ;  /* 0x00000002ff227819 */ /* 0x000fe20000011622 */
[----:B------:R-:W-:Y:S06]  /*5880*/  @!P6 BRA `(.L_x_116) ;  /* 0x000000000048e947 */ /* 0x000fec0003800000 */
[----:B0123--:R-:W-:Y:S01]  /*5890*/  FFMA.FTZ R13, R30, R9, R11 ;  /* 0x000000091e0d7223 */ /* 0x00ffe2000001000b */
        /* <DEDUP_REMOVED lines=17> */
.L_x_116:
[----:B------:R-:W-:Y:S04]  /*59b0*/  BSSY B0, `(.L_x_117) ;  /* 0x0000016000007945 */ /* 0x000fe80003800000 */
[----:B------:R-:W-:Y:S05]  /*59c0*/  @!P2 BRA `(.L_x_118) ;  /* 0x000000000050a947 */ /* 0x000fea0003800000 */
[----:B0123--:R-:W-:Y:S01]  /*59d0*/  IADD3 R13, R56, 0x80, RZ ;  /* 0x00000080380d7810 */ /* 0x00ffe20007ffe0ff */
        /* <DEDUP_REMOVED lines=19> */
.L_x_118:
[----:B------:R-:W-:Y:S05]  /*5b10*/  BSYNC B0 ;  /* 0x0000000000007941 */ /* 0x000fea0003800000 */
.L_x_117:
[----:B------:R-:W-:Y:S01]  /*5b20*/  FADD.FTZ R47, R47, -UR17 ;  /* 0x800000112f2f7e21 */ /* 0x000fe20008010000 */
[----:B------:R-:W-:Y:S01]  /*5b30*/  FADD.FTZ R23, R23, -UR17 ;  /* 0x8000001117177e21 */ /* 0x000fe20008010000 */
[----:B------:R-:W-:Y:S01]  /*5b40*/  IMAD R5, R5, UR16, R34 ;  /* 0x0000001005057c24 */ /* 0x000fe2000f8e0222 */
[----:B------:R-:W-:Y:S01]  /*5b50*/  SHF.L.U32 R25, R44, 0x10, RZ ;  /* 0x000000102c197819 */ /* 0x000fe200000006ff */
[----:B------:R-:W-:Y:S01]  /*5b60*/  FMUL.FTZ R47, R47, UR13 ;  /* 0x0000000d2f2f7c20 */ /* 0x000fe20008410000 */
[----:B------:R-:W-:Y:S01]  /*5b70*/  SHF.L.U32 R22, R22, 0x10, RZ ;  /* 0x0000001016167819 */ /* 0x000fe200000006ff */
[----:B------:R-:W-:Y:S01]  /*5b80*/  FMUL.FTZ R26, R23, UR13 ;  /* 0x0000000d171a7c20 */ /* 0x000fe20008410000 */
[----:B------:R-:W-:Y:S01]  /*5b90*/  SHF.L.U32 R28, R14, 0x10, RZ ;  /* 0x000000100e1c7819 */ /* 0x000fe200000006ff */
[----:B------:R-:W-:Y:S06]  /*5ba0*/  @!P6 BRA `(.L_x_119) ;  /* 0x000000000048e947 */ /* 0x000fec0003800000 */
[----:B---34-:R-:W-:Y:S01]  /*5bb0*/  FFMA.FTZ R12, R47, R8, R10 ;  /* 0x000000082f0c7223 */ /* 0x018fe2000001000a */
        /* <DEDUP_REMOVED lines=17> */
.L_x_119:
[----:B------:R-:W-:Y:S04]  /*5cd0*/  BSSY B0, `(.L_x_120) ;  /* 0x0000016000007945 */ /* 0x000fe80003800000 */
[----:B------:R-:W-:Y:S05]  /*5ce0*/  @!P1 BRA `(.L_x_121) ;  /* 0x0000000000509947 */ /* 0x000fea0003800000 */
[----:B------:R-:W-:Y:S01]  /*5cf0*/  IADD3 R23, R56, 0xa0, RZ ;  /* 0x000000a038177810 */ /* 0x000fe20007ffe0ff */
[----:B------:R-:W-:Y:S01]  /*5d00*/  ULDC.64 UR10, c[0x0][0x288] ;  /* 0x0000a200000a7ab9 */ /* 0x000fe20000000a00 */
[----:B---34-:R-:W-:Y:S02]  /*5d10*/  MOV R12, R62 ;  /* 0x0000003e000c7202 */ /* 0x018fe40000000f00 */
[----:B------:R-:W-:Y:S02]  /*5d20*/  SHF.R.S32.HI R14, RZ, 0x1f, R23 ;  /* 0x0000001fff0e7819 */ /* 0x000fe40000011417 */
[----:B012---:R-:W-:-:S03]  /*5d30*/  MOV R13, R65 ;  /* 0x00000041000d7202 */ /* 0x007fc60000000f00 */
[----:B------:R-:W-:Y:S02]  /*5d40*/  IMAD R14, R14, UR10, RZ ;  /* 0x0000000a0e0e7c24 */ /* 0x000fe4000f8e02ff */
[----:B------:R-:W-:-:S04]  /*5d50*/  IMAD.WIDE.U32 R20, R23, UR10, R12 ;  /* 0x0000000a17147c25 */ /* 0x000fc8000f8e000c */
[----:B------:R-:W-:Y:S02]  /*5d60*/  IMAD R13, R23, UR11, R14 ;  /* 0x0000000b170d7c24 */ /* 0x000fe4000f8e020e */
[--C-:B------:R-:W-:Y:S01]  /*5d70*/  FFMA.FTZ R14, R16, R47, R33.reuse ;  /* 0x0000002f100e7223 */ /* 0x100fe20000010021 */
[----:B------:R-:W-:Y:S02]  /*5d80*/  ULDC.64 UR10, c[0x0][0x210] ;  /* 0x00008400000a7ab9 */ /* 0x000fe40000000a00 */
[----:B------:R-:W-:Y:S01]  /*5d90*/  LEA R12, P0, R20, UR10, 0x1 ;  /* 0x0000000a140c7c11 */ /* 0x000fe2000f8008ff */
[----:B------:R-:W-:Y:S01]  /*5da0*/  FFMA.FTZ R14, R25, R8, -R14 ;  /* 0x00000008190e7223 */ /* 0x000fe2000001080e */
[----:B------:R-:W-:Y:S01]  /*5db0*/  IADD3 R13, R21, R13, RZ ;  /* 0x0000000d150d7210 */ /* 0x000fe20007ffe0ff */
[----:B------:R-:W-:-:S03]  /*5dc0*/  FFMA.FTZ R21, R16, R26, R33 ;  /* 0x0000001a10157223 */ /* 0x000fc60000010021 */
[----:B------:R-:W-:Y:S01]  /*5dd0*/  LEA.HI.X R13, R20, UR11, R13, 0x1, P0 ;  /* 0x0000000b140d7c11 */ /* 0x000fe200080f0c0d */
[----:B------:R-:W-:Y:S01]  /*5de0*/  FFMA.FTZ R22, R22, R9, -R21 ;  /* 0x0000000916167223 */ /* 0x000fe20000010815 */
[----:B------:R-:W-:-:S03]  /*5df0*/  FMUL.FTZ R21, R14, UR13 ;  /* 0x0000000d0e157c20 */ /* 0x000fc60008410000 */
[----:B------:R-:W-:-:S05]  /*5e00*/  FMUL.FTZ R14, R22, UR13 ;  /* 0x0000000d160e7c20 */ /* 0x000fca0008410000 */
[----:B------:R-:W-:-:S05]  /*5e10*/  F2FP.BF16.F32.PACK_AB R21, R14, R21 ;  /* 0x000000150e15723e */ /* 0x000fca00000010ff */
[----:B------:R0:W-:Y:S02]  /*5e20*/  STG.E desc[UR14][R12.64], R21 ;  /* 0x000000150c007986 */ /* 0x0001e4000c10190e */
.L_x_121:
[----:B------:R-:W-:Y:S05]  /*5e30*/  BSYNC B0 ;  /* 0x0000000000007941 */ /* 0x000fea0003800000 */
.L_x_120:
[----:B------:R-:W-:Y:S01]  /*5e40*/  SHF.L.U32 R19, R19, 0x10, RZ ;  /* 0x0000001013137819 */ /* 0x000fe200000006ff */
[----:B------:R-:W-:Y:S01]  /*5e50*/  FADD.FTZ R28, R28, -UR17 ;  /* 0x800000111c1c7e21 */ /* 0x000fe20008010000 */
[----:B------:R-:W-:Y:S01]  /*5e60*/  IADD3 R26, R5, 0xc0, RZ ;  /* 0x000000c0051a7810 */ /* 0x000fe20007ffe0ff */
[----:B------:R-:W-:Y:S01]  /*5e70*/  ULDC.64 UR10, c[0x0][0x290] ;  /* 0x0000a400000a7ab9 */ /* 0x000fe20000000a00 */
[----:B------:R-:W-:Y:S01]  /*5e80*/  SHF.L.U32 R7, R7, 0x10, RZ ;  /* 0x0000001007077819 */ /* 0x000fe200000006ff */
[----:B------:R-:W-:Y:S01]  /*5e90*/  FADD.FTZ R19, R19, -UR17 ;  /* 0x8000001113137e21 */ /* 0x000fe20008010000 */
[----:B------:R-:W-:Y:S01]  /*5ea0*/  SHF.L.U32 R14, R6, 0x10, RZ ;  /* 0x00000010060e7819 */ /* 0x000fe200000006ff */
[----:B------:R-:W-:Y:S01]  /*5eb0*/  FMUL.FTZ R25, R28, UR13 ;  /* 0x0000000d1c197c20 */ /* 0x000fe20008410000 */
[----:B------:R-:W-:Y:S01]  /*5ec0*/  SHF.R.S32.HI R27, RZ, 0x1f, R26 ;  /* 0x0000001fff1b7819 */ /* 0x000fe2000001141a */
[----:B------:R-:W-:Y:S01]  /*5ed0*/  FMUL.FTZ R24, R19, UR13 ;  /* 0x0000000d13187c20 */ /* 0x000fe20008410000 */
[----:B------:R-:W-:Y:S06]  /*5ee0*/  @!P6 BRA `(.L_x_122) ;  /* 0x000000000048e947 */ /* 0x000fec0003800000 */
[----:B------:R-:W-:Y:S01]  /*5ef0*/  FFMA.FTZ R6, R24, R9, R11 ;  /* 0x0000000918067223 */ /* 0x000fe2000001000b */
[----:B------:R-:W-:-:S03]  /*5f00*/  FFMA.FTZ R5, R25, R8, R10 ;  /* 0x0000000819057223 */ /* 0x000fc6000001000a */
[----:B------:R-:W-:Y:S01]  /*5f10*/  FMUL.FTZ R19, R6, -1.4426950216293334961 ;  /* 0xbfb8aa3b06137820 */ /* 0x000fe20000410000 */
[----:B0--34-:R-:W-:-:S05]  /*5f20*/  FMUL.FTZ R12, R5, -1.4426950216293334961 ;  /* 0xbfb8aa3b050c7820 */ /* 0x019fca0000410000 */
[----:B------:R-:W1:Y:S08]  /*5f30*/  MUFU.EX2 R19, R19 ;  /* 0x0000001300137308 */ /* 0x000e700000000800 */
[----:B------:R-:W0:Y:S01]  /*5f40*/  MUFU.EX2 R12, R12 ;  /* 0x0000000c000c7308 */ /* 0x000e220000000800 */
[----:B-12---:R-:W-:-:S07]  /*5f50*/  FADD.FTZ R21, R19, 1 ;  /* 0x3f80000013157421 */ /* 0x006fce0000010000 */
        /* <DEDUP_REMOVED lines=11> */
.L_x_122:
[----:B------:R-:W-:Y:S01]  /*6010*/  ISETP.GE.U32.AND P0, PT, R26, UR10, PT ;  /* 0x0000000a1a007c0c */ /* 0x000fe2000bf06070 */
[----:B------:R-:W-:Y:S01]  /*6020*/  BSSY B0, `(.L_x_123) ;  /* 0x000001a000007945 */ /* 0x000fe20003800000 */
[----:B------:R-:W-:Y:S02]  /*6030*/  IADD3 R5, R56, 0xe0, RZ ;  /* 0x000000e038057810 */ /* 0x000fe40007ffe0ff */
[----:B------:R-:W-:Y:S02]  /*6040*/  ISETP.GE.AND.EX P0, PT, R27, UR11, PT, P0 ;  /* 0x0000000b1b007c0c */ /* 0x000fe4000bf06300 */
[----:B------:R-:W-:Y:S02]  /*6050*/  SHF.R.S32.HI R6, RZ, 0x1f, R5 ;  /* 0x0000001fff067819 */ /* 0x000fe40000011405 */
[----:B------:R-:W-:-:S13]  /*6060*/  ISETP.LT.U32.AND P0, PT, R57, 0xe0, !P0 ;  /* 0x000000e03900780c */ /* 0x000fda0004701070 */
[----:B------:R-:W-:Y:S05]  /*6070*/  @!P0 BRA `(.L_x_124) ;  /* 0x0000000000508947 */ /* 0x000fea0003800000 */
[----:B------:R-:W-:Y:S01]  /*6080*/  IADD3 R22, R56, 0xc0, RZ ;  /* 0x000000c038167810 */ /* 0x000fe20007ffe0ff */
[----:B------:R-:W-:Y:S01]  /*6090*/  ULDC.64 UR18, c[0x0][0x288] ;  /* 0x0000a20000127ab9 */ /* 0x000fe20000000a00 */
[----:B0--34-:R-:W-:Y:S02]  /*60a0*/  MOV R12, R62 ;  /* 0x0000003e000c7202 */ /* 0x019fe40000000f00 */
[----:B------:R-:W-:Y:S02]  /*60b0*/  SHF.R.S32.HI R19, RZ, 0x1f, R22 ;  /* 0x0000001fff137819 */ /* 0x000fe40000011416 */
[----:B-12---:R-:W-:-:S03]  /*60c0*/  MOV R13, R65 ;  /* 0x00000041000d7202 */ /* 0x006fc60000000f00 */
[----:B------:R-:W-:Y:S02]  /*60d0*/  IMAD R19, R19, UR18, RZ ;  /* 0x0000001213137c24 */ /* 0x000fe4000f8e02ff */
[----:B------:R-:W-:-:S04]  /*60e0*/  IMAD.WIDE.U32 R20, R22, UR18, R12 ;  /* 0x0000001216147c25 */ /* 0x000fc8000f8e000c */
[----:B------:R-:W-:Y:S01]  /*60f0*/  IMAD R19, R22, UR19, R19 ;  /* 0x0000001316137c24 */ /* 0x000fe2000f8e0213 */
[----:B------:R-:W-:Y:S02]  /*6100*/  ULDC.64 UR18, c[0x0][0x210] ;  /* 0x0000840000127ab9 */ /* 0x000fe40000000a00 */
[----:B------:R-:W-:Y:S02]  /*6110*/  LEA R12, P0, R20, UR18, 0x1 ;  /* 0x00000012140c7c11 */ /* 0x000fe4000f8008ff */
[----:B------:R-:W-:-:S04]  /*6120*/  IADD3 R19, R21, R19, RZ ;  /* 0x0000001315137210 */ /* 0x000fc80007ffe0ff */
[----:B------:R-:W-:Y:S01]  /*6130*/  LEA.HI.X R13, R20, UR19, R19, 0x1, P0 ;  /* 0x00000013140d7c11 */ /* 0x000fe200080f0c13 */
[C-C-:B------:R-:W-:Y:S01]  /*6140*/  FFMA.FTZ R20, R16.reuse, R25, R33.reuse ;  /* 0x0000001910147223 */ /* 0x140fe20000010021 */
[----:B------:R-:W-:-:S03]  /*6150*/  FFMA.FTZ R19, R16, R24, R33 ;  /* 0x0000001810137223 */ /* 0x000fc60000010021 */
[----:B------:R-:W-:Y:S01]  /*6160*/  FFMA.FTZ R20, R7, R8, -R20 ;  /* 0x0000000807147223 */ /* 0x000fe20000010814 */
[----:B------:R-:W-:-:S03]  /*6170*/  FFMA.FTZ R7, R14, R9, -R19 ;  /* 0x000000090e077223 */ /* 0x000fc60000010813 */
[----:B------:R-:W-:Y:S01]  /*6180*/  FMUL.FTZ R20, R20, UR13 ;  /* 0x0000000d14147c20 */ /* 0x000fe20008410000 */
[----:B------:R-:W-:-:S05]  /*6190*/  FMUL.FTZ R7, R7, UR13 ;  /* 0x0000000d07077c20 */ /* 0x000fca0008410000 */
[----:B------:R-:W-:-:S05]  /*61a0*/  F2FP.BF16.F32.PACK_AB R7, R7, R20 ;  /* 0x000000140707723e */ /* 0x000fca00000010ff */
[----:B------:R0:W-:Y:S02]  /*61b0*/  STG.E desc[UR14][R12.64], R7 ;  /* 0x000000070c007986 */ /* 0x0001e4000c10190e */
.L_x_124:
[----:B------:R-:W-:Y:S05]  /*61c0*/  BSYNC B0 ;  /* 0x0000000000007941 */ /* 0x000fea0003800000 */
.L_x_123:
[----:B------:R-:W-:Y:S02]  /*61d0*/  SHF.L.U32 R15, R15, 0x10, RZ ;  /* 0x000000100f0f7819 */ /* 0x000fe400000006ff */
[----:B------:R-:W-:Y:S02]  /*61e0*/  SHF.L.U32 R17, R17, 0x10, RZ ;  /* 0x0000001011117819 */ /* 0x000fe400000006ff */
[----:B------:R-:W-:Y:S01]  /*61f0*/  ISETP.GE.U32.AND P0, PT, R5, UR10, PT ;  /* 0x0000000a05007c0c */ /* 0x000fe2000bf06070 */
[----:B------:R-:W-:Y:S01]  /*6200*/  FADD.FTZ R15, R15, -UR17 ;  /* 0x800000110f0f7e21 */ /* 0x000fe20008010000 */
[----:B0-----:R-:W-:Y:S01]  /*6210*/  SHF.L.U32 R7, R4, 0x10, RZ ;  /* 0x0000001004077819 */ /* 0x001fe200000006ff */
[----:B------:R-:W-:Y:S01]  /*6220*/  FADD.FTZ R17, R17, -UR17 ;  /* 0x8000001111117e21 */ /* 0x000fe20008010000 */
[----:B------:R-:W-:Y:S01]  /*6230*/  ISETP.GE.AND.EX P0, PT, R6, UR11, PT, P0 ;  /* 0x0000000b06007c0c */ /* 0x000fe2000bf06300 */
[----:B------:R-:W-:Y:S01]  /*6240*/  FMUL.FTZ R19, R15, UR13 ;  /* 0x0000000d0f137c20 */ /* 0x000fe20008410000 */
[----:B------:R-:W-:Y:S01]  /*6250*/  SHF.L.U32 R18, R18, 0x10, RZ ;  /* 0x0000001012127819 */ /* 0x000fe200000006ff */
[----:B------:R-:W-:Y:S01]  /*6260*/  FMUL.FTZ R22, R17, UR13 ;  /* 0x0000000d11167c20 */ /* 0x000fe20008410000 */
[----:B------:R-:W-:Y:S01]  /*6270*/  ISETP.GT.U32.OR P0, PT, R57, 0xdf, P0 ;  /* 0x000000df3900780c */ /* 0x000fe20000704470 */
[----:B------:R-:W-:-:S12]  /*6280*/  @!P6 BRA `(.L_x_125) ;  /* 0x000000000048e947 */ /* 0x000fd80003800000 */
[----:B------:R-:W-:Y:S01]  /*6290*/  FFMA.FTZ R10, R19, R8, R10 ;  /* 0x00000008130a7223 */ /* 0x000fe2000001000a */
[----:B------:R-:W-:-:S03]  /*62a0*/  FFMA.FTZ R11, R22, R9, R11 ;  /* 0x00000009160b7223 */ /* 0x000fc6000001000b */
[----:B------:R-:W-:Y:S01]  /*62b0*/  FMUL.FTZ R4, R10, -1.4426950216293334961 ;  /* 0xbfb8aa3b0a047820 */ /* 0x000fe20000410000 */
[----:B-1234-:R-:W-:-:S05]  /*62c0*/  FMUL.FTZ R13, R11, -1.4426950216293334961 ;  /* 0xbfb8aa3b0b0d7820 */ /* 0x01efca0000410000 */
        /* <DEDUP_REMOVED lines=14> */
.L_x_125:
[----:B------:R-:W-:Y:S04]  /*63b0*/  BSSY B0, `(.L_x_126) ;  /* 0x0000013000007945 */ /* 0x000fe80003800000 */
[----:B------:R-:W-:Y:S05]  /*63c0*/  @P0 BRA `(.L_x_127) ;  /* 0x0000000000440947 */ /* 0x000fea0003800000 */
[----:B------:R-:W-:Y:S01]  /*63d0*/  ULDC.64 UR10, c[0x0][0x288] ;  /* 0x0000a200000a7ab9 */ /* 0x000fe20000000a00 */
[----:B------:R-:W-:Y:S01]  /*63e0*/  MOV R63, R65 ;  /* 0x00000041003f7202 */ /* 0x000fe20000000f00 */
[C-C-:B------:R-:W-:Y:S01]  /*63f0*/  FFMA.FTZ R4, R16.reuse, R19, R33.reuse ;  /* 0x0000001310047223 */ /* 0x140fe20000010021 */
[----:B------:R-:W-:Y:S01]  /*6400*/  FFMA.FTZ R33, R16, R22, R33 ;  /* 0x0000001610217223 */ /* 0x000fe20000010021 */
[----:B------:R-:W-:Y:S02]  /*6410*/  IMAD R6, R6, UR10, RZ ;  /* 0x0000000a06067c24 */ /* 0x000fe4000f8e02ff */
[----:B------:R-:W-:-:S04]  /*6420*/  IMAD.WIDE.U32 R62, R5, UR10, R62 ;  /* 0x0000000a053e7c25 */ /* 0x000fc8000f8e003e */
[----:B------:R-:W-:Y:S01]  /*6430*/  FFMA.FTZ R4, R7, R8, -R4 ;  /* 0x0000000807047223 */ /* 0x000fe20000010804 */
[----:B------:R-:W-:Y:S01]  /*6440*/  FFMA.FTZ R33, R18, R9, -R33 ;  /* 0x0000000912217223 */ /* 0x000fe20000010821 */
[----:B------:R-:W-:Y:S01]  /*6450*/  IMAD R5, R5, UR11, R6 ;  /* 0x0000000b05057c24 */ /* 0x000fe2000f8e0206 */
[----:B------:R-:W-:Y:S01]  /*6460*/  ULDC.64 UR10, c[0x0][0x210] ;  /* 0x00008400000a7ab9 */ /* 0x000fe20000000a00 */
[----:B------:R-:W-:Y:S01]  /*6470*/  FMUL.FTZ R7, R4, UR13 ;  /* 0x0000000d04077c20 */ /* 0x000fe20008410000 */
[----:B------:R-:W-:Y:S01]  /*6480*/  FMUL.FTZ R6, R33, UR13 ;  /* 0x0000000d21067c20 */ /* 0x000fe20008410000 */
[----:B------:R-:W-:Y:S02]  /*6490*/  LEA R4, P0, R62, UR10, 0x1 ;  /* 0x0000000a3e047c11 */ /* 0x000fe4000f8008ff */
[----:B------:R-:W-:Y:S02]  /*64a0*/  IADD3 R5, R63, R5, RZ ;  /* 0x000000053f057210 */ /* 0x000fe40007ffe0ff */
[----:B------:R-:W-:-:S02]  /*64b0*/  F2FP.BF16.F32.PACK_AB R7, R6, R7 ;  /* 0x000000070607723e */ /* 0x000fc400000010ff */
[----:B------:R-:W-:-:S05]  /*64c0*/  LEA.HI.X R5, R62, UR11, R5, 0x1, P0 ;  /* 0x0000000b3e057c11 */ /* 0x000fca00080f0c05 */
[----:B------:R0:W-:Y:S02]  /*64d0*/  STG.E desc[UR14][R4.64], R7 ;  /* 0x0000000704007986 */ /* 0x0001e4000c10190e */
.L_x_127:
[----:B------:R-:W-:Y:S05]  /*64e0*/  BSYNC B0 ;  /* 0x0000000000007941 */ /* 0x000fea0003800000 */
.L_x_126:
[----:B------:R-:W-:Y:S01]  /*64f0*/  ULDC UR11, c[0x0][0x2a0] ;  /* 0x0000a800000b7ab9 */ /* 0x000fe20000000800 */
[----:B------:R-:W-:Y:S01]  /*6500*/  ULDC UR12, c[0x0][0x270] ;  /* 0x00009c00000c7ab9 */ /* 0x000fe20000000800 */
[----:B------:R-:W-:Y:S01]  /*6510*/  ULDC UR10, c[0x0][0x10] ;  /* 0x00000400000a7ab9 */ /* 0x000fe20000000800 */
[----:B------:R-:W-:Y:S02]  /*6520*/  UIMAD UR11, UR11, UR12, URZ ;  /* 0x0000000c0b0b72a4 */ /* 0x000fe4000f8e023f */
[----:B------:R-:W-:Y:S02]  /*6530*/  UIADD3 UR9, UR10, UR9, URZ ;  /* 0x000000090a097290 */ /* 0x000fe4000fffe03f */
[----:B------:R-:W-:Y:S02]  /*6540*/  UIADD3 UR4, UR4, 0x1, URZ ;  /* 0x0000000104047890 */ /* 0x000fe4000fffe03f */
[----:B------:R-:W-:-:S06]  /*6550*/  UISETP.GE.AND UP0, UPT, UR9, UR11, UPT ;  /* 0x0000000b0900728c */ /* 0x000fcc000bf06270 */
[----:B------:R-:W-:-:S13]  /*6560*/  PLOP3.LUT P0, PT, PT, PT, UP0, 0x80, 0x0 ;  /* 0x000000000000781c */ /* 0x000fda0003f0f008 */
[----:B------:R-:W-:Y:S05]  /*6570*/  @!P0 BRA `(.L_x_128) ;  /* 0xffffff9c00ac8947 */ /* 0x000fea000383ffff */
.L_x_77:
[----:B0-----:R-:W0:Y:S01]  /*6580*/  LDC R4, c[0x0][0xc] ;  /* 0x00000300ff047b82 */ /* 0x001e220000000800 */
[----:B------:R-:W-:Y:S01]  /*6590*/  ISETP.NE.AND P1, PT, R57, RZ, PT ;  /* 0x000000ff3900720c */ /* 0x000fe20003f25270 */
[----:B------:R-:W-:Y:S06]  /*65a0*/  BSSY B0, `(.L_x_129) ;  /* 0x0000011000007945 */ /* 0x000fec0003800000 */
[----:B------:R-:W5:Y:S08]  /*65b0*/  LDC R7, c[0x0][0x10] ;  /* 0x00000400ff077b82 */ /* 0x000f700000000800 */
[----:B------:R-:W1:Y:S01]  /*65c0*/  LDC.64 R2, c[0x0][0x258] ;  /* 0x00009600ff027b82 */ /* 0x000e620000000a00 */
[----:B0-----:R-:W-:-:S02]  /*65d0*/  ISETP.NE.AND P0, PT, R4, 0x1, PT ;  /* 0x000000010400780c */ /* 0x001fc40003f05270 */
[----:B-----5:R-:W-:-:S04]  /*65e0*/  SHF.L.U32 R0, R7, 0x1, RZ ;  /* 0x0000000107007819 */ /* 0x020fc800000006ff */
[----:B------:R-:W-:-:S05]  /*65f0*/  SEL R5, R0, RZ, P0 ;  /* 0x000000ff00057207 */ /* 0x000fca0000000000 */
[----:B-1----:R-:W-:Y:S01]  /*6600*/  IMAD.WIDE.U32 R2, R5, 0x4, R2 ;  /* 0x0000000405027825 */ /* 0x002fe200078e0002 */
        /* <DEDUP_REMOVED lines=10> */
.L_x_130:
[----:B------:R-:W-:Y:S05]  /*66b0*/  BSYNC B0 ;  /* 0x0000000000007941 */ /* 0x000fea0003800000 */
.L_x_129:
        /* <DEDUP_REMOVED lines=11> */
.L_x_132:
[----:B------:R-:W5:Y:S04]  /*6770*/  LDG.E.STRONG.GPU R5, desc[UR14][R2.64] ;  /* 0x0000000e02057981 */ /* 0x000f68000c1ef900 */
[----:B-----5:R-:W-:Y:S01]  /*6780*/  CCTL.IVALL ;  /* 0x00000000ff00798f */ /* 0x020fe20002000000 */
[----:B------:R-:W-:Y:S05]  /*6790*/  YIELD ;  /* 0x0000000000007946 */ /* 0x000fea0003800000 */
[----:B------:R-:W-:-:S13]  /*67a0*/  ISETP.NE.AND P0, PT, R5, R0, PT ;  /* 0x000000000500720c */ /* 0x000fda0003f05270 */
[----:B------:R-:W-:Y:S05]  /*67b0*/  @P0 BRA `(.L_x_132) ;  /* 0xfffffffc00ec0947 */ /* 0x000fea000383ffff */
.L_x_131:
        /* <DEDUP_REMOVED lines=24> */
.L_x_133:
[----:B------:R-:W-:-:S04]  /*6940*/  LEA R6, P0, R57, UR4, 0x2 ;  /* 0x0000000439067c11 */ /* 0x000fc8000f8010ff */
[----:B------:R-:W-:Y:S02]  /*6950*/  LEA.HI.X R7, R57, UR5, R0, 0x2, P0 ;  /* 0x0000000539077c11 */ /* 0x000fe400080f1400 */
[-C--:B------:R-:W-:Y:S02]  /*6960*/  LEA R8, P0, R24, R6.reuse, 0x2 ;  /* 0x0000000618087211 */ /* 0x080fe400078010ff */
[-C--:B---34-:R-:W-:Y:S01]  /*6970*/  LEA R12, P1, R22, R6.reuse, 0x2 ;  /* 0x00000006160c7211 */ /* 0x098fe200078210ff */
[----:B0-----:R-:W3:Y:S01]  /*6980*/  LDG.E R18, desc[UR14][R6.64] ;  /* 0x0000000e06127981 */ /* 0x001ee2000c1e1900 */
[----:B------:R-:W-:Y:S02]  /*6990*/  LEA R10, P2, R27, R6, 0x2 ;  /* 0x000000061b0a7211 */ /* 0x000fe400078410ff */
[----:B------:R-:W-:Y:S02]  /*69a0*/  IADD3.X R9, R7, R31, RZ, P0, !PT ;  /* 0x0000001f07097210 */ /* 0x000fe400007fe4ff */
[----:B--2---:R-:W-:-:S02]  /*69b0*/  IADD3.X R13, R23, R7, RZ, P1, !PT ;  /* 0x00000007170d7210 */ /* 0x004fc40000ffe4ff */
[----:B------:R-:W-:Y:S01]  /*69c0*/  IADD3.X R11, R7, R29, RZ, P2, !PT ;  /* 0x0000001d070b7210 */ /* 0x000fe200017fe4ff */
[----:B------:R-:W3:Y:S04]  /*69d0*/  LDG.E R19, desc[UR14][R8.64] ;  /* 0x0000000e08137981 */ /* 0x000ee8000c1e1900 */
[----:B------:R-:W2:Y:S04]  /*69e0*/  LDG.E R20, desc[UR14][R12.64] ;  /* 0x0000000e0c147981 */ /* 0x000ea8000c1e1900 */
[----:B------:R-:W2:Y:S01]  /*69f0*/  LDG.E R21, desc[UR14][R10.64] ;  /* 0x0000000e0a157981 */ /* 0x000ea2000c1e1900 */
[----:B------:R-:W-:-:S02]  /*6a00*/  SHF.L.U32 R5, R57, 0x1, RZ ;  /* 0x0000000139057819 */ /* 0x000fc400000006ff */
[----:B------:R-:W-:-:S03]  /*6a10*/  IADD3 R57, R57, 0xe0, RZ ;  /* 0x000000e039397810 */ /* 0x000fc60007ffe0ff */
[----:B0-----:R-:W-:-:S04]  /*6a20*/  IMAD.WIDE R2, R5, 0x4, R14 ;  /* 0x0000000405027825 */ /* 0x001fc800078e020e */
[----:B-1----:R-:W-:Y:S01]  /*6a30*/  IMAD.WIDE R4, R5, 0x4, R16 ;  /* 0x0000000405047825 */ /* 0x002fe200078e0210 */
[----:B------:R-:W-:Y:S02]  /*6a40*/  ISETP.GT.U32.AND P0, PT, R24, R57, PT ;  /* 0x000000391800720c */ /* 0x000fe40003f04070 */
[----:B------:R-:W-:-:S04]  /*6a50*/  SHF.R.S32.HI R0, RZ, 0x1f, R57 ;  /* 0x0000001fff007819 */ /* 0x000fc80000011439 */
[----:B------:R-:W-:Y:S01]  /*6a60*/  ISETP.GT.AND.EX P0, PT, R25, R0, PT, P0 ;  /* 0x000000001900720c */ /* 0x000fe20003f04300 */
[----:B---3--:R0:W-:Y:S04]  /*6a70*/  STG.E.64 desc[UR14][R2.64], R18 ;  /* 0x0000001202007986 */ /* 0x0081e8000c101b0e */
[----:B--2---:R0:W-:Y:S08]  /*6a80*/  STG.E.64 desc[UR14][R4.64], R20 ;  /* 0x0000001404007986 */ /* 0x0041f0000c101b0e */
[----:B------:R-:W-:Y:S05]  /*6a90*/  @P0 BRA `(.L_x_133) ;  /* 0xfffffffc00a80947 */ /* 0x000fea000383ffff */
[----:B------:R-:W-:Y:S05]  /*6aa0*/  EXIT ;  /* 0x000000000000794d */ /* 0x000fea0003800000 */
.L_x_134:
        /* <DEDUP_REMOVED lines=13> */
.L_x_3280:


//--------------------- .text._Z35group_norm_nhwc_bwd_one_pass_kernelI11Bf16IOFp32WLi512ELi14ELi224EEv26Group_norm_nhwc_bwd_params --------------------------
	.section	.text._Z35group_norm_nhwc_bwd_one_pass_kernelI11Bf16IOFp32WLi512ELi14ELi224EEv26Group_norm_nhwc_bwd_params,"ax",@progbits
	.align	128
        .global         _Z35group_norm_nhwc_bwd_one_pass_kernelI11Bf16IOFp32WLi512ELi14ELi224EEv26Group_norm_nhwc_bwd_params
        .type           _Z35group_norm_nhwc_bwd_one_pass_kernelI11Bf16IOFp32WLi512ELi14ELi224EEv26Group_norm_nhwc_bwd_params,@function
        .size           _Z35group_norm_nhwc_bwd_one_pass_kernelI11Bf16IOFp32WLi512ELi14ELi224EEv26Group_norm_nhwc_bwd_params,(.L_x_3281 - _Z35group_norm_nhwc_bwd_one_pass_kernelI11Bf16IOFp32WLi512ELi14ELi224EEv26Group_norm_nhwc_bwd_params)
        .other          _Z35group_norm_nhwc_bwd_one_pass_kernelI11Bf16IOFp32WLi512ELi14ELi224EEv26Group_norm_nhwc_bwd_params,@"STO_CUDA_ENTRY STV_DEFAULT"
_Z35group_norm_nhwc_bwd_one_pass_kernelI11Bf16IOFp32WLi512ELi14ELi224EEv26Group_norm_nhwc_bwd_params:
.text._Z35group_norm_nhwc_bwd_one_pass_kernelI11Bf16IOFp32WLi512ELi14ELi224EEv26Group_norm_nhwc_bwd_params:
        /* <DEDUP_REMOVED lines=11> */
[----:B------:R-:W-:Y:S02]  /*00b0*/  LEA.HI R3, R2, R3, RZ, 0x1f ;  /* 0x0000000302037211 */ /* 0x000fe400078ff8ff */
[----:B------:R-:W-:Y:S01]  /*00c0*/  MOV R2, R9 ;  /* 0x0000000900027202 */ /* 0x000fe20000000f00 */
[----:B-1----:R-:W-:Y:S06]  /*00d0*/  @P0 BRA `(.L_x_135) ;  /* 0x000000a000000947 */ /* 0x002fec0003800000 */
[----:B------:R-:W0:Y:S01]  /*00e0*/  LDC R5, c[0x0][0x2ac] ;  /* 0x0000ab00ff057b82 */ /* 0x000e220000000800 */
[----:B------:R-:W-:Y:S01]  /*00f0*/  SHF.R.U32.HI R6, RZ, 0x2, R3 ;  /* 0x00000002ff067819 */ /* 0x000fe20000011603 */
[----:B------:R-:W-:Y:S01]  /*0100*/  ULDC.64 UR10, c[0x0][0x290] ;  /* 0x0000a400000a7ab9 */ /* 0x000fe20000000a00 */
[----:B------:R-:W-:Y:S01]  /*0110*/  ISETP.GE.U32.AND P1, PT, R2, 0xe0, PT ;  /* 0x000000e00200780c */ /* 0x000fe20003f26070 */
[----:B------:R-:W1:Y:S01]  /*0120*/  S2R R115, SR_LANEID ;  /* 0x0000000000737919 */ /* 0x000e620000000000 */
[----:B------:R-:W-:Y:S01]  /*0130*/  UMOV UR5, 0x400 ;  /* 0x0000040000057882 */ /* 0x000fe20000000000 */
[----:B------:R-:W-:Y:S01]  /*0140*/  IMAD R98, R6, -0x7, R9 ;  /* 0xfffffff906627824 */ /* 0x000fe200078e0209 */
[----:B------:R-:W-:Y:S01]  /*0150*/  HFMA2.MMA R96, -RZ, RZ, 0, 0 ;  /* 0x00000000ff607435 */ /* 0x000fe200000001ff */
[----:B------:R-:W2:Y:S03]  /*0160*/  S2UR UR6, SR_CgaCtaId ;  /* 0x00000000000679c3 */ /* 0x000ea60000008800 */
[----:B------:R-:W-:Y:S01]  /*0170*/  SHF.L.U32 R98, R98, 0x1, RZ ;  /* 0x0000000162627819 */ /* 0x000fe200000006ff */
[----:B0-----:R-:W-:Y:S01]  /*0180*/  IMAD R3, R5, UR7, R6 ;  /* 0x0000000705037c24 */ /* 0x001fe2000f8e0206 */
[----:B------:R-:W-:-:S04]  /*0190*/  MOV R6, R0 ;  /* 0x0000000000067202 */ /* 0x000fc80000000f00 */
[C---:B------:R-:W-:Y:S02]  /*01a0*/  IADD3 R4, R3.reuse, 0x60, RZ ;  /* 0x0000006003047810 */ /* 0x040fe40007ffe0ff */
[C---:B------:R-:W-:Y:S01]  /*01b0*/  IADD3 R7, R3.reuse, 0xa0, RZ ;  /* 0x000000a003077810 */ /* 0x040fe20007ffe0ff */
[----:B--2---:R-:W-:Y:S01]  /*01c0*/  ULEA UR5, UR6, UR5, 0x18 ;  /* 0x0000000506057291 */ /* 0x004fe2000f8ec03f */
[----:B------:R-:W-:Y:S02]  /*01d0*/  ISETP.LT.U32.AND P0, PT, R4, UR10, PT ;  /* 0x0000000a04007c0c */ /* 0x000fe4000bf01070 */
[----:B------:R-:W-:Y:S02]  /*01e0*/  SHF.R.S32.HI R4, RZ, 0x1f, R4 ;  /* 0x0000001fff047819 */ /* 0x000fe40000011404 */
[----:B------:R-:W-:Y:S02]  /*01f0*/  IADD3 R5, R3, 0x80, RZ ;  /* 0x0000008003057810 */ /* 0x000fe40007ffe0ff */
[----:B------:R-:W-:-:S02]  /*0200*/  ISETP.LT.U32.AND P3, PT, R7, UR10, PT ;  /* 0x0000000a07007c0c */ /* 0x000fc4000bf61070 */
[----:B------:R-:W-:Y:S02]  /*0210*/  ISETP.LT.AND.EX P0, PT, R4, UR11, !P1, P0 ;  /* 0x0000000b04007c0c */ /* 0x000fe4000cf01300 */
[----:B------:R-:W-:Y:S02]  /*0220*/  SHF.R.S32.HI R7, RZ, 0x1f, R7 ;  /* 0x0000001fff077819 */ /* 0x000fe40000011407 */
[----:B------:R-:W-:Y:S02]  /*0230*/  ISETP.LT.U32.AND P2, PT, R5, UR10, PT ;  /* 0x0000000a05007c0c */ /* 0x000fe4000bf41070 */
[----:B------:R-:W-:Y:S02]  /*0240*/  SHF.R.S32.HI R5, RZ, 0x1f, R5 ;  /* 0x0000001fff057819 */ /* 0x000fe40000011405 */
[----:B------:R-:W-:Y:S02]  /*0250*/  IADD3 R4, R3, 0xc0, RZ ;  /* 0x000000c003047810 */ /* 0x000fe40007ffe0ff */
[----:B------:R-:W-:-:S02]  /*0260*/  P2R R105, PR, RZ, 0x1 ;  /* 0x00000001ff697803 */ /* 0x000fc40000000000 */
[----:B------:R-:W-:Y:S02]  /*0270*/  ISETP.LT.AND.EX P0, PT, R7, UR11, !P1, P3 ;  /* 0x0000000b07007c0c */ /* 0x000fe4000cf01330 */
[----:B------:R-:W-:Y:S02]  /*0280*/  IADD3 R7, R3, 0x100, RZ ;  /* 0x0000010003077810 */ /* 0x000fe40007ffe0ff */
[----:B------:R-:W-:Y:S02]  /*0290*/  ISETP.LT.AND.EX P2, PT, R5, UR11, !P1, P2 ;  /* 0x0000000b05007c0c */ /* 0x000fe4000cf41320 */
[----:B------:R-:W-:Y:S02]  /*02a0*/  ISETP.LT.U32.AND P3, PT, R4, UR10, PT ;  /* 0x0000000a04007c0c */ /* 0x000fe4000bf61070 */
[----:B------:R-:W-:Y:S02]  /*02b0*/  IADD3 R5, R3, 0xe0, RZ ;  /* 0x000000e003057810 */ /* 0x000fe40007ffe0ff */
[----:B------:R-:W-:-:S02]  /*02c0*/  SHF.R.S32.HI R4, RZ, 0x1f, R4 ;  /* 0x0000001fff047819 */ /* 0x000fc40000011404 */
[----:B------:R-:W-:Y:S02]  /*02d0*/  P2R R102, PR, RZ, 0x1 ;  /* 0x00000001ff667803 */ /* 0x000fe40000000000 */
[----:B------:R-:W-:Y:S02]  /*02e0*/  ISETP.LT.U32.AND P0, PT, R7, UR10, PT ;  /* 0x0000000a07007c0c */ /* 0x000fe4000bf01070 */
[----:B------:R-:W-:Y:S02]  /*02f0*/  P2R R103, PR, RZ, 0x4 ;  /* 0x00000004ff677803 */ /* 0x000fe40000000000 */
[----:B------:R-:W-:Y:S02]  /*0300*/  SHF.R.S32.HI R7, RZ, 0x1f, R7 ;  /* 0x0000001fff077819 */ /* 0x000fe40000011407 */
[----:B------:R-:W-:Y:S02]  /*0310*/  ISETP.LT.U32.AND P2, PT, R5, UR10, PT ;  /* 0x0000000a05007c0c */ /* 0x000fe4000bf41070 */
[----:B------:R-:W-:-:S02]  /*0320*/  ISETP.LT.AND.EX P3, PT, R4, UR11, !P1, P3 ;  /* 0x0000000b04007c0c */ /* 0x000fc4000cf61330 */
[----:B------:R-:W-:Y:S02]  /*0330*/  SHF.R.S32.HI R5, RZ, 0x1f, R5 ;  /* 0x0000001fff057819 */ /* 0x000fe40000011405 */
[----:B------:R-:W-:Y:S02]  /*0340*/  IADD3 R4, R3, 0x120, RZ ;  /* 0x0000012003047810 */ /* 0x000fe40007ffe0ff */
[----:B------:R-:W-:Y:S02]  /*0350*/  ISETP.LT.AND.EX P0, PT, R7, UR11, !P1, P0 ;  /* 0x0000000b07007c0c */ /* 0x000fe4000cf01300 */
[----:B------:R-:W-:Y:S02]  /*0360*/  ISETP.LT.AND.EX P2, PT, R5, UR11, !P1, P2 ;  /* 0x0000000b05007c0c */ /* 0x000fe4000cf41320 */
[----:B------:R-:W-:Y:S02]  /*0370*/  SHF.R.S32.HI R7, RZ, 0x1f, R4 ;  /* 0x0000001fff077819 */ /* 0x000fe40000011404 */
[----:B------:R-:W-:-:S02]  /*0380*/  ISETP.LT.U32.AND P5, PT, R4, UR10, PT ;  /* 0x0000000a04007c0c */ /* 0x000fc4000bfa1070 */
[C---:B------:R-:W-:Y:S02]  /*0390*/  IADD3 R5, R3.reuse, 0x140, RZ ;  /* 0x0000014003057810 */ /* 0x040fe40007ffe0ff */
[----:B------:R-:W-:Y:S02]  /*03a0*/  P2R R99, PR, RZ, 0x1 ;  /* 0x00000001ff637803 */ /* 0x000fe40000000000 */
[C---:B------:R-:W-:Y:S02]  /*03b0*/  IADD3 R4, R3.reuse, 0x160, RZ ;  /* 0x0000016003047810 */ /* 0x040fe40007ffe0ff */
[----:B------:R-:W-:Y:S02]  /*03c0*/  SHF.R.S32.HI R8, RZ, 0x1f, R3 ;  /* 0x0000001fff087819 */ /* 0x000fe40000011403 */
[----:B------:R-:W-:Y:S02]  /*03d0*/  ISETP.LT.U32.AND P0, PT, R3, UR10, PT ;  /* 0x0000000a03007c0c */ /* 0x000fe4000bf01070 */
[----:B------:R-:W-:-:S02]  /*03e0*/  ISETP.LT.AND.EX P5, PT, R7, UR11, !P1, P5 ;  /* 0x0000000b07007c0c */ /* 0x000fc4000cfa1350 */
[----:B------:R-:W-:Y:S02]  /*03f0*/  P2R R101, PR, RZ, 0x8 ;  /* 0x00000008ff657803 */ /* 0x000fe40000000000 */
[----:B------:R-:W-:Y:S02]  /*0400*/  SHF.R.S32.HI R7, RZ, 0x1f, R5 ;  /* 0x0000001fff077819 */ /* 0x000fe40000011405 */
[----:B------:R-:W-:Y:S02]  /*0410*/  ISETP.LT.U32.AND P4, PT, R5, UR10, PT ;  /* 0x0000000a05007c0c */ /* 0x000fe4000bf81070 */
[----:B------:R-:W-:Y:S02]  /*0420*/  SHF.R.S32.HI R5, RZ, 0x1f, R4 ;  /* 0x0000001fff057819 */ /* 0x000fe40000011404 */
[----:B------:R-:W-:Y:S02]  /*0430*/  ISETP.LT.U32.AND P3, PT, R4, UR10, PT ;  /* 0x0000000a04007c0c */ /* 0x000fe4000bf61070 */
[----:B------:R-:W-:-:S02]  /*0440*/  IADD3 R110, R3, 0x20, RZ ;  /* 0x00000020036e7810 */ /* 0x000fc40007ffe0ff */
[----:B------:R-:W-:Y:S02]  /*0450*/  IADD3 R109, R3, 0x40, RZ ;  /* 0x00000040036d7810 */ /* 0x000fe40007ffe0ff */
[----:B------:R-:W-:Y:S02]  /*0460*/  ISETP.LT.AND.EX P0, PT, R8, UR11, !P1, P0 ;  /* 0x0000000b08007c0c */ /* 0x000fe4000cf01300 */
[----:B------:R-:W-:Y:S02]  /*0470*/  P2R R100, PR, RZ, 0x4 ;  /* 0x00000004ff647803 */ /* 0x000fe40000000000 */
[----:B------:R-:W-:Y:S02]  /*0480*/  ISETP.LT.AND.EX P3, PT, R5, UR11, !P1, P3 ;  /* 0x0000000b05007c0c */ /* 0x000fe4000cf61330 */
[----:B------:R-:W-:Y:S02]  /*0490*/  SHF.R.S32.HI R5, RZ, 0x1f, R110 ;  /* 0x0000001fff057819 */ /* 0x000fe4000001146e */
[----:B------:R-:W-:-:S02]  /*04a0*/  SHF.R.S32.HI R4, RZ, 0x1f, R109 ;  /* 0x0000001fff047819 */ /* 0x000fc4000001146d */
[----:B------:R-:W-:Y:S02]  /*04b0*/  P2R R104, PR, RZ, 0x1 ;  /* 0x00000001ff687803 */ /* 0x000fe40000000000 */
[----:B------:R-:W-:Y:S02]  /*04c0*/  ISETP.LT.U32.AND P2, PT, R110, UR10, PT ;  /* 0x0000000a6e007c0c */ /* 0x000fe4000bf41070 */
[----:B------:R-:W-:Y:S01]  /*04d0*/  ISETP.LT.U32.AND P0, PT, R109, UR10, PT ;  /* 0x0000000a6d007c0c */ /* 0x000fe2000bf01070 */
[----:B------:R-:W-:Y:S01]  /*04e0*/  ULDC.U8 UR10, c[0x0][0x2a4] ;  /* 0x0000a900000a7ab9 */ /* 0x000fe20000000000 */
[----:B------:R-:W-:Y:S02]  /*04f0*/  ISETP.LT.AND.EX P4, PT, R7, UR11, !P1, P4 ;  /* 0x0000000b07007c0c */ /* 0x000fe4000cf81340 */
[----:B------:R-:W-:Y:S02]  /*0500*/  ISETP.LT.AND.EX P2, PT, R5, UR11, !P1, P2 ;  /* 0x0000000b05007c0c */ /* 0x000fe4000cf41320 */
[----:B------:R-:W-:-:S02]  /*0510*/  ISETP.LT.AND.EX P1, PT, R4, UR11, !P1, P0 ;  /* 0x0000000b04007c0c */ /* 0x000fc4000cf21300 */
[----:B------:R-:W0:Y:S01]  /*0520*/  LDC.64 R4, c[0x0][0x288] ;  /* 0x0000a200ff047b82 */ /* 0x000e220000000a00 */
[----:B------:R-:W-:Y:S02]  /*0530*/  SHF.R.S32.HI R7, RZ, 0x1f, R2 ;  /* 0x0000001fff077819 */ /* 0x000fe40000011402 */
[----:B------:R-:W-:Y:S02]  /*0540*/  IADD3 R106, R3, 0x1e0, RZ ;  /* 0x000001e0036a7810 */ /* 0x000fe40007ffe0ff */
[----:B------:R-:W-:-:S04]  /*0550*/  LEA.HI R7, R7, R2, RZ, 0x5 ;  /* 0x0000000207077211 */ /* 0x000fc800078f28ff */
[----:B------:R-:W-:-:S04]  /*0560*/  SHF.R.S32.HI R7, RZ, 0x5, R7 ;  /* 0x00000005ff077819 */ /* 0x000fc80000011407 */
[----:B------:R-:W-:Y:S02]  /*0570*/  LEA R111, R7, UR5, 0x3 ;  /* 0x00000005076f7c11 */ /* 0x000fe4000f8e18ff */
[C---:B0-----:R-:W-:Y:S02]  /*0580*/  LEA.HI R107, P0, R5.reuse, R4, RZ, 0x1 ;  /* 0x00000004056b7211 */ /* 0x041fe400078108ff */
[-C--:B------:R-:W-:Y:S02]  /*0590*/  LEA R113, R5, R5.reuse, 0x1 ;  /* 0x0000000505717211 */ /* 0x080fe400078e08ff */
[----:B------:R-:W-:Y:S01]  /*05a0*/  IADD3.X R112, RZ, R5, RZ, P0, !PT ;  /* 0x00000005ff707210 */ /* 0x000fe200007fe4ff */
[----:B------:R-:W-:-:S03]  /*05b0*/  IMAD.WIDE.U32 R4, R4, 0x3, RZ ;  /* 0x0000000304047825 */ /* 0x000fc600078e00ff */
[--C-:B------:R-:W-:Y:S02]  /*05c0*/  SHF.R.S64 R107, R107, 0x1, R112.reuse ;  /* 0x000000016b6b7819 */ /* 0x100fe40000001070 */
[----:B------:R-:W-:Y:S02]  /*05d0*/  IADD3 R113, R5, R113, RZ ;  /* 0x0000007105717210 */ /* 0x000fe40007ffe0ff */
[----:B------:R-:W-:Y:S02]  /*05e0*/  SHF.R.S32.HI R112, RZ, 0x1, R112 ;  /* 0x00000001ff707819 */ /* 0x000fe40000011470 */
[----:B------:R-:W-:Y:S02]  /*05f0*/  LEA.HI R108, P0, R113, R4, RZ, 0x1 ;  /* 0x00000004716c7211 */ /* 0x000fe400078108ff */
[----:B------:R-:W0:Y:S01]  /*0600*/  LDC R4, c[0x0][0x10] ;  /* 0x00000400ff047b82 */ /* 0x000e220000000800 */
[----:B------:R-:W-:Y:S02]  /*0610*/  SHF.L.U64.HI R112, R107, 0x2, R112 ;  /* 0x000000026b707819 */ /* 0x000fe40000010270 */
[----:B------:R-:W-:-:S04]  /*0620*/  IADD3.X R113, RZ, R113, RZ, P0, !PT ;  /* 0x00000071ff717210 */ /* 0x000fc800007fe4ff */
[--C-:B------:R-:W-:Y:S01]  /*0630*/  SHF.R.S64 R108, R108, 0x1, R113.reuse ;  /* 0x000000016c6c7819 */ /* 0x100fe20000001071 */
[----:B------:R-:W2:Y:S01]  /*0640*/  LDC R5, c[0x0][0xc] ;  /* 0x00000300ff057b82 */ /* 0x000ea20000000800 */
[----:B------:R-:W-:-:S04]  /*0650*/  SHF.R.S32.HI R113, RZ, 0x1, R113 ;  /* 0x00000001ff717819 */ /* 0x000fc80000011471 */
[----:B------:R-:W-:Y:S01]  /*0660*/  SHF.L.U64.HI R113, R108, 0x2, R113 ;  /* 0x000000026c717819 */ /* 0x000fe20000010271 */
[----:B0-----:R-:W-:Y:S01]  /*0670*/  IMAD R8, R4, UR7, R0 ;  /* 0x0000000704087c24 */ /* 0x001fe2000f8e0200 */
[----:B-12---:R-:W-:-:S07]  /*0680*/  LOP3.LUT R114, R5, 0x3, RZ, 0xc0, !PT ;  /* 0x0000000305727812 */ /* 0x006fce00078ec0ff */
.L_x_218:
[----:B0-----:R-:W0:Y:S01]  /*0690*/  LDC R13, c[0x0][0x2a0] ;  /* 0x0000a800ff0d7b82 */ /* 0x001e220000000800 */
[----:B------:R-:W-:Y:S01]  /*06a0*/  IABS R12, R6 ;  /* 0x00000006000c7213 */ /* 0x000fe20000000000 */
[----:B------:R-:W-:Y:S01]  /*06b0*/  ULDC.64 UR12, c[0x0][0x298] ;  /* 0x0000a600000c7ab9 */ /* 0x000fe20000000a00 */
[----:B------:R-:W-:Y:S02]  /*06c0*/  ISETP.NE.AND P6, PT, R104, RZ, PT ;  /* 0x000000ff6800720c */ /* 0x000fe40003fc5270 */
[----:B------:R-:W-:Y:S02]  /*06d0*/  CS2R R94, SRZ ;  /* 0x00000000005e7805 */ /* 0x000fe4000001ff00 */
[----:B------:R-:W-:Y:S02]  /*06e0*/  SHF.R.S32.HI R14, RZ, 0x1f, R3 ;  /* 0x0000001fff0e7819 */ /* 0x000fe40000011403 */
[----:B------:R-:W-:Y:S01]  /*06f0*/  P2R R67, PR, RZ, 0x4 ;  /* 0x00000004ff437803 */ /* 0x000fe20000000000 */
[----:B-1----:R-:W1:Y:S01]  /*0700*/  @P1 LDC.64 R54, c[0x0][0x230] ;  /* 0x00008c00ff361b82 */ /* 0x002e620000000a00 */
[----:B------:R-:W-:-:S02]  /*0710*/  IADD3 R21, R3, 0x80, RZ ;  /* 0x0000008003157810 */ /* 0x000fc40007ffe0ff */
[C---:B------:R-:W-:Y:S02]  /*0720*/  IADD3 R23, R3.reuse, 0x100, RZ ;  /* 0x0000010003177810 */ /* 0x040fe40007ffe0ff */
[C---:B------:R-:W-:Y:S02]  /*0730*/  IADD3 R25, R3.reuse, 0x160, RZ ;  /* 0x0000016003197810 */ /* 0x040fe40007ffe0ff */
[----:B------:R-:W-:Y:S01]  /*0740*/  IADD3 R69, R3, 0x180, RZ ;  /* 0x0000018003457810 */ /* 0x000fe20007ffe0ff */
[----:B------:R-:W2:Y:S01]  /*0750*/  @P6 LDC.64 R60, c[0x0][0x230] ;  /* 0x00008c00ff3c6b82 */ /* 0x000ea20000000a00 */
[----:B------:R-:W-:Y:S02]  /*0760*/  P2R R63, PR, RZ, 0x20 ;  /* 0x00000020ff3f7803 */ /* 0x000fe40000000000 */
[----:B------:R-:W-:Y:S02]  /*0770*/  SHF.R.S32.HI R27, RZ, 0x1f, R69 ;  /* 0x0000001fff1b7819 */ /* 0x000fe40000011445 */
[----:B0-----:R-:W-:-:S03]  /*0780*/  IABS R10, R13 ;  /* 0x0000000d000a7213 */ /* 0x001fc60000000000 */
[----:B------:R-:W0:Y:S01]  /*0790*/  @P5 LDC.64 R34, c[0x0][0x230] ;  /* 0x00008c00ff225b82 */ /* 0x000e220000000a00 */
[----:B------:R-:W3:Y:S07]  /*07a0*/  I2F.RP R7, R10 ;  /* 0x0000000a00077306 */ /* 0x000eee0000209400 */
[----:B------:R-:W4:Y:S08]  /*07b0*/  @P4 LDC.64 R30, c[0x0][0x230] ;  /* 0x00008c00ff1e4b82 */ /* 0x000f300000000a00 */
[----:B------:R-:W4:Y:S01]  /*07c0*/  LDC R24, c[0x0][0x2ac] ;  /* 0x0000ab00ff187b82 */ /* 0x000f220000000800 */
[----:B---3--:R-:W3:Y:S02]  /*07d0*/  MUFU.RCP R7, R7 ;  /* 0x0000000700077308 */ /* 0x008ee40000001000 */
[----:B---3--:R-:W-:-:S06]  /*07e0*/  IADD3 R8, R7, 0xffffffe, RZ ;  /* 0x0ffffffe07087810 */ /* 0x008fcc0007ffe0ff */
[----:B------:R3:W1:Y:S02]  /*07f0*/  F2I.FTZ.U32.TRUNC.NTZ R9, R8 ;  /* 0x0000000800097305 */ /* 0x000664000021f000 */
[----:B---3--:R-:W-:Y:S02]  /*0800*/  MOV R8, RZ ;  /* 0x000000ff00087202 */ /* 0x008fe40000000f00 */
[----:B-1----:R-:W-:-:S05]  /*0810*/  IADD3 R11, RZ, -R9, RZ ;  /* 0x80000009ff0b7210 */ /* 0x002fca0007ffe0ff */
[----:B------:R-:W-:-:S04]  /*0820*/  IMAD R11, R11, R10, RZ ;  /* 0x0000000a0b0b7224 */ /* 0x000fc800078e02ff */
[----:B------:R-:W-:Y:S01]  /*0830*/  IMAD.HI.U32 R9, R9, R11, R8 ;  /* 0x0000000b09097227 */ /* 0x000fe200078e0008 */
[----:B------:R-:W-:-:S05]  /*0840*/  MOV R11, R12 ;  /* 0x0000000c000b7202 */ /* 0x000fca0000000f00 */
[----:B------:R-:W-:-:S05]  /*0850*/  IMAD.HI.U32 R9, R9, R11, RZ ;  /* 0x0000000b09097227 */ /* 0x000fca00078e00ff */
[----:B------:R-:W-:-:S05]  /*0860*/  IADD3 R7, -R9, RZ, RZ ;  /* 0x000000ff09077210 */ /* 0x000fca0007ffe1ff */
[----:B------:R-:W-:-:S05]  /*0870*/  IMAD R7, R10, R7, R11 ;  /* 0x000000070a077224 */ /* 0x000fca00078e020b */
[----:B------:R-:W-:-:S13]  /*0880*/  ISETP.GT.U32.AND P0, PT, R10, R7, PT ;  /* 0x000000070a00720c */ /* 0x000fda0003f04070 */
[-C--:B------:R-:W-:Y:S02]  /*0890*/  @!P0 IADD3 R7, R7, -R10.reuse, RZ ;  /* 0x8000000a07078210 */ /* 0x080fe40007ffe0ff */
[----:B------:R-:W-:Y:S02]  /*08a0*/  @!P0 IADD3 R9, R9, 0x1, RZ ;  /* 0x0000000109098810 */ /* 0x000fe40007ffe0ff */
[----:B------:R-:W-:Y:S02]  /*08b0*/  IADD3 R8, R7, -R10, RZ ;  /* 0x8000000a07087210 */ /* 0x000fe40007ffe0ff */
[----:B------:R-:W-:-:S04]  /*08c0*/  ISETP.GT.U32.AND P0, PT, R10, R7, PT ;  /* 0x000000070a00720c */ /* 0x000fc80003f04070 */
[----:B------:R-:W-:Y:S02]  /*08d0*/  SEL R8, R8, R7, !P0 ;  /* 0x0000000708087207 */ /* 0x000fe40004000000 */
[----:B------:R-:W-:Y:S02]  /*08e0*/  ISETP.GE.U32.AND P0, PT, R7, R10, PT ;  /* 0x0000000a0700720c */ /* 0x000fe40003f06070 */
[----:B------:R-:W-:Y:S01]  /*08f0*/  LOP3.LUT R7, R6, R13, RZ, 0x3c, !PT ;  /* 0x0000000d06077212 */ /* 0x000fe200078e3cff */
[----:B------:R-:W1:Y:S10]  /*0900*/  @P6 LDC.64 R10, c[0x0][0x288] ;  /* 0x0000a200ff0a6b82 */ /* 0x000e740000000a00 */
[----:B------:R-:W-:-:S02]  /*0910*/  @P0 IADD3 R9, R9, 0x1, RZ ;  /* 0x0000000109090810 */ /* 0x000fc40007ffe0ff */
[----:B------:R-:W-:-:S13]  /*0920*/  ISETP.GE.AND P0, PT, R6, RZ, PT ;  /* 0x000000ff0600720c */ /* 0x000fda0003f06270 */
[----:B------:R-:W-:Y:S02]  /*0930*/  @!P0 IADD3 R8, -R8, RZ, RZ ;  /* 0x000000ff08088210 */ /* 0x000fe40007ffe1ff */
[----:B------:R-:W-:Y:S02]  /*0940*/  ISETP.GE.AND P0, PT, R7, RZ, PT ;  /* 0x000000ff0700720c */ /* 0x000fe40003f06270 */
[----:B------:R-:W-:-:S11]  /*0950*/  LOP3.LUT R7, RZ, R13, RZ, 0x33, !PT ;  /* 0x0000000dff077212 */ /* 0x000fd600078e33ff */
[----:B------:R-:W-:Y:S02]  /*0960*/  @!P0 IADD3 R9, -R9, RZ, RZ ;  /* 0x000000ff09098210 */ /* 0x000fe40007ffe1ff */
[----:B------:R-:W-:Y:S02]  /*0970*/  ISETP.NE.AND P0, PT, R13, RZ, PT ;  /* 0x000000ff0d00720c */ /* 0x000fe40003f05270 */
[----:B------:R-:W3:Y:S02]  /*0980*/  @P2 LDC.64 R12, c[0x0][0x230] ;  /* 0x00008c00ff0c2b82 */ /* 0x000ee40000000a00 */
[C---:B------:R-:W-:Y:S02]  /*0990*/  SEL R97, R7.reuse, R8, !P0 ;  /* 0x0000000807617207 */ /* 0x040fe40004000000 */
[----:B------:R-:W-:Y:S02]  /*09a0*/  SEL R7, R7, R9, !P0 ;  /* 0x0000000907077207 */ /* 0x000fe40004000000 */
[----:B------:R-:W-:Y:S01]  /*09b0*/  SHF.R.S32.HI R9, RZ, 0x1f, R98 ;  /* 0x0000001fff097819 */ /* 0x000fe20000011462 */
[----:B------:R-:W-:Y:S01]  /*09c0*/  IMAD R62, R97, 0xe, RZ ;  /* 0x0000000e613e7824 */ /* 0x000fe200078e02ff */
[----:B------:R-:W-:-:S04]  /*09d0*/  SHF.R.S32.HI R8, RZ, 0x1f, R7 ;  /* 0x0000001fff087819 */ /* 0x000fc80000011407 */
[----:B------:R-:W-:Y:S01]  /*09e0*/  IADD3 R16, P0, R98, R62, RZ ;  /* 0x0000003e62107210 */ /* 0x000fe20007f1e0ff */
[----:B------:R-:W-:-:S03]  /*09f0*/  IMAD R8, R8, UR12, RZ ;  /* 0x0000000c08087c24 */ /* 0x000fc6000f8e02ff */
[----:B------:R-:W-:Y:S01]  /*0a00*/  LEA.HI.X.SX32 R17, R62, R9, 0x1, P0 ;  /* 0x000000093e117211 */ /* 0x000fe200000f0eff */
[C---:B------:R-:W-:Y:S02]  /*0a10*/  IMAD R19, R7.reuse, UR13, R8 ;  /* 0x0000000d07137c24 */ /* 0x040fe4000f8e0208 */
[----:B-1----:R-:W-:Y:S01]  /*0a20*/  @P6 IMAD R8, R14, R10, RZ ;  /* 0x0000000a0e086224 */ /* 0x002fe200078e02ff */
[----:B------:R-:W-:Y:S01]  /*0a30*/  SHF.R.S32.HI R14, RZ, 0x1f, R110 ;  /* 0x0000001fff0e7819 */ /* 0x000fe2000001146e */
[----:B------:R-:W-:Y:S01]  /*0a40*/  IMAD.WIDE.U32 R16, R7, UR12, R16 ;  /* 0x0000000c07107c25 */ /* 0x000fe2000f8e0010 */
[----:B------:R-:W-:-:S03]  /*0a50*/  ULDC.64 UR12, c[0x0][0x290] ;  /* 0x0000a400000c7ab9 */ /* 0x000fc60000000a00 */
[----:B------:R-:W-:Y:S01]  /*0a60*/  @P6 IMAD R7, R3, R11, R8 ;  /* 0x0000000b03076224 */ /* 0x000fe200078e0208 */
[----:B------:R-:W-:Y:S02]  /*0a70*/  IADD3 R19, R17, R19, RZ ;  /* 0x0000001311137210 */ /* 0x000fe40007ffe0ff */
[----:B------:R-:W-:-:S05]  /*0a80*/  @P6 MOV R18, R16 ;  /* 0x0000001000126202 */ /* 0x000fca0000000f00 */
[----:B------:R-:W-:Y:S02]  /*0a90*/  @P6 IMAD.WIDE.U32 R8, R3, R10, R18 ;  /* 0x0000000a03086225 */ /* 0x000fe400078e0012 */
[----:B------:R-:W1:Y:S03]  /*0aa0*/  @P6 LDC.64 R10, c[0x0][0x228] ;  /* 0x00008a00ff0a6b82 */ /* 0x000e660000000a00 */
[----:B------:R-:W-:Y:S02]  /*0ab0*/  @P6 IADD3 R7, R9, R7, RZ ;  /* 0x0000000709076210 */ /* 0x000fe40007ffe0ff */
[C---:B------:R-:W-:Y:S02]  /*0ac0*/  @P6 SHF.L.U32 R59, R8.reuse, 0x1, RZ ;  /* 0x00000001083b6819 */ /* 0x040fe400000006ff */
[----:B------:R-:W-:Y:S02]  /*0ad0*/  @P6 SHF.L.U64.HI R8, R8, 0x1, R7 ;  /* 0x0000000108086819 */ /* 0x000fe40000010207 */
[----:B--2---:R-:W-:-:S02]  /*0ae0*/  @P6 IADD3 R60, P0, R59, R60, RZ ;  /* 0x0000003c3b3c6210 */ /* 0x004fc40007f1e0ff */
[----:B------:R-:W-:Y:S02]  /*0af0*/  @P2 MOV R9, R19 ;  /* 0x0000001300092202 */ /* 0x000fe40000000f00 */
[----:B------:R-:W-:Y:S02]  /*0b00*/  @P6 IADD3.X R61, R8, R61, RZ, P0, !PT ;  /* 0x0000003d083d6210 */ /* 0x000fe400007fe4ff */
[----:B-1----:R-:W-:-:S04]  /*0b10*/  @P6 IADD3 R58, P0, R59, R10, RZ ;  /* 0x0000000a3b3a6210 */ /* 0x002fc80007f1e0ff */
[----:B------:R-:W-:Y:S02]  /*0b20*/  @P6 IADD3.X R59, R8, R11, RZ, P0, !PT ;  /* 0x0000000b083b6210 */ /* 0x000fe400007fe4ff */
[----:B------:R-:W1:Y:S01]  /*0b30*/  @P2 LDC.64 R10, c[0x0][0x288] ;  /* 0x0000a200ff0a2b82 */ /* 0x000e620000000a00 */
[----:B------:R-:W-:Y:S02]  /*0b40*/  @P2 MOV R8, R16 ;  /* 0x0000001000082202 */ /* 0x000fe40000000f00 */
[----:B------:R-:W-:-:S13]  /*0b50*/  ISETP.NE.AND P6, PT, R102, RZ, PT ;  /* 0x000000ff6600720c */ /* 0x000fda0003fc5270 */
[----:B------:R-:W2:Y:S01]  /*0b60*/  @P6 LDC.64 R48, c[0x0][0x230] ;  /* 0x00008c00ff306b82 */ /* 0x000ea20000000a00 */
[-C--:B-1----:R-:W-:Y:S01]  /*0b70*/  @P2 IMAD R7, R14, R10.reuse, RZ ;  /* 0x0000000a0e072224 */ /* 0x082fe200078e02ff */
[----:B------:R-:W-:Y:S01]  /*0b80*/  SHF.R.S32.HI R14, RZ, 0x1f, R109 ;  /* 0x0000001fff0e7819 */ /* 0x000fe2000001146d */
[----:B------:R-:W-:-:S04]  /*0b90*/  @P2 IMAD.WIDE.U32 R8, R110, R10, R8 ;  /* 0x0000000a6e082225 */ /* 0x000fc800078e0008 */
[----:B------:R-:W-:Y:S01]  /*0ba0*/  @P2 IMAD R7, R110, R11, R7 ;  /* 0x0000000b6e072224 */ /* 0x000fe200078e0207 */
[----:B------:R-:W-:Y:S02]  /*0bb0*/  @P2 SHF.L.U32 R57, R8, 0x1, RZ ;  /* 0x0000000108392819 */ /* 0x000fe400000006ff */
[----:B------:R-:W-:Y:S02]  /*0bc0*/  @P1 MOV R11, R19 ;  /* 0x00000013000b1202 */ /* 0x000fe40000000f00 */
[----:B------:R-:W-:-:S04]  /*0bd0*/  @P2 IADD3 R7, R9, R7, RZ ;  /* 0x0000000709072210 */ /* 0x000fc80007ffe0ff */
[----:B------:R-:W-:Y:S02]  /*0be0*/  @P2 SHF.L.U64.HI R10, R8, 0x1, R7 ;  /* 0x00000001080a2819 */ /* 0x000fe40000010207 */
[----:B---3--:R-:W-:-:S04]  /*0bf0*/  @P2 IADD3 R8, P0, R57, R12, RZ ;  /* 0x0000000c39082210 */ /* 0x008fc80007f1e0ff */
[----:B------:R-:W-:Y:S02]  /*0c00*/  @P2 IADD3.X R9, R10, R13, RZ, P0, !PT ;  /* 0x0000000d0a092210 */ /* 0x000fe400007fe4ff */
[----:B------:R-:W1:Y:S02]  /*0c10*/  @P2 LDC.64 R12, c[0x0][0x228] ;  /* 0x00008a00ff0c2b82 */ /* 0x000e640000000a00 */
[----:B-1----:R-:W-:-:S04]  /*0c20*/  @P2 IADD3 R56, P0, R57, R12, RZ ;  /* 0x0000000c39382210 */ /* 0x002fc80007f1e0ff */
[----:B------:R-:W-:Y:S02]  /*0c30*/  @P2 IADD3.X R57, R10, R13, RZ, P0, !PT ;  /* 0x0000000d0a392210 */ /* 0x000fe400007fe4ff */
[----:B------:R-:W1:Y:S01]  /*0c40*/  @P1 LDC.64 R12, c[0x0][0x288] ;  /* 0x0000a200ff0c1b82 */ /* 0x000e620000000a00 */
[----:B------:R-:W-:Y:S01]  /*0c50*/  ISETP.NE.AND P2, PT, R103, RZ, PT ;  /* 0x000000ff6700720c */ /* 0x000fe20003f45270 */
[----:B-1----:R-:W-:-:S12]  /*0c60*/  @P1 IMAD R10, R14, R12, RZ ;  /* 0x0000000c0e0a1224 */ /* 0x002fd800078e02ff */
[----:B------:R-:W1:Y:S01]  /*0c70*/  @P2 LDC.64 R14, c[0x0][0x230] ;  /* 0x00008c00ff0e2b82 */ /* 0x000e620000000a00 */
[----:B------:R-:W-:Y:S01]  /*0c80*/  @P1 IMAD R7, R109, R13, R10 ;  /* 0x0000000d6d071224 */ /* 0x000fe200078e020a */
[----:B------:R-:W-:-:S05]  /*0c90*/  @P1 MOV R10, R16 ;  /* 0x00000010000a1202 */ /* 0x000fca0000000f00 */
[----:B------:R-:W-:Y:S02]  /*0ca0*/  @P1 IMAD.WIDE.U32 R10, R109, R12, R10 ;  /* 0x0000000c6d0a1225 */ /* 0x000fe400078e000a */
[----:B------:R-:W3:Y:S03]  /*0cb0*/  @P1 LDC.64 R12, c[0x0][0x228] ;  /* 0x00008a00ff0c1b82 */ /* 0x000ee60000000a00 */
[----:B------:R-:W-:Y:S02]  /*0cc0*/  @P1 IADD3 R7, R11, R7, RZ ;  /* 0x000000070b071210 */ /* 0x000fe40007ffe0ff */
[C---:B------:R-:W-:Y:S02]  /*0cd0*/  @P1 SHF.L.U32 R53, R10.reuse, 0x1, RZ ;  /* 0x000000010a351819 */ /* 0x040fe400000006ff */
[----:B------:R-:W-:Y:S02]  /*0ce0*/  @P1 SHF.L.U64.HI R10, R10, 0x1, R7 ;  /* 0x000000010a0a1819 */ /* 0x000fe40000010207 */
[----:B------:R-:W-:-:S02]  /*0cf0*/  @P1 IADD3 R54, P0, R53, R54, RZ ;  /* 0x0000003635361210 */ /* 0x000fc40007f1e0ff */
[----:B------:R-:W-:Y:S02]  /*0d00*/  SHF.R.S32.HI R7, RZ, 0x1f, R21 ;  /* 0x0000001fff077819 */ /* 0x000fe40000011415 */
[----:B------:R-:W-:Y:S02]  /*0d10*/  @P1 IADD3.X R55, R10, R55, RZ, P0, !PT ;  /* 0x000000370a371210 */ /* 0x000fe400007fe4ff */
[----:B------:R-:W-:Y:S02]  /*0d20*/  @P2 MOV R11, R19 ;  /* 0x00000013000b2202 */ /* 0x000fe40000000f00 */
[----:B---3--:R-:W-:-:S04]  /*0d30*/  @P1 IADD3 R52, P0, R53, R12, RZ ;  /* 0x0000000c35341210 */ /* 0x008fc80007f1e0ff */
[----:B------:R-:W-:Y:S02]  /*0d40*/  @P1 IADD3.X R53, R10, R13, RZ, P0, !PT ;  /* 0x0000000d0a351210 */ /* 0x000fe400007fe4ff */
[----:B------:R-:W3:Y:S02]  /*0d50*/  @P2 LDC.64 R12, c[0x0][0x288] ;  /* 0x0000a200ff0c2b82 */ /* 0x000ee40000000a00 */
[----:B---3--:R-:W-:-:S04]  /*0d60*/  @P2 IMAD R10, R7, R12, RZ ;  /* 0x0000000c070a2224 */ /* 0x008fc800078e02ff */
[----:B------:R-:W-:Y:S01]  /*0d70*/  @P2 IMAD R7, R21, R13, R10 ;  /* 0x0000000d15072224 */ /* 0x000fe200078e020a */
[----:B------:R-:W-:Y:S02]  /*0d80*/  @P2 MOV R10, R16 ;  /* 0x00000010000a2202 */ /* 0x000fe40000000f00 */
[----:B------:R-:W-:-:S03]  /*0d90*/  @P6 MOV R13, R19 ;  /* 0x00000013000d6202 */ /* 0x000fc60000000f00 */
[----:B------:R-:W-:Y:S01]  /*0da0*/  @P2 IMAD.WIDE.U32 R10, R21, R12, R10 ;  /* 0x0000000c150a2225 */ /* 0x000fe200078e000a */
[----:B------:R-:W-:-:S04]  /*0db0*/  IADD3 R21, R3, 0xa0, RZ ;  /* 0x000000a003157810 */ /* 0x000fc80007ffe0ff */
[----:B------:R-:W-:Y:S02]  /*0dc0*/  @P2 IADD3 R7, R11, R7, RZ ;  /* 0x000000070b072210 */ /* 0x000fe40007ffe0ff */
[C---:B------:R-:W-:Y:S02]  /*0dd0*/  @P2 SHF.L.U32 R51, R10.reuse, 0x1, RZ ;  /* 0x000000010a332819 */ /* 0x040fe400000006ff */
[----:B------:R-:W-:Y:S02]  /*0de0*/  @P2 SHF.L.U64.HI R12, R10, 0x1, R7 ;  /* 0x000000010a0c2819 */ /* 0x000fe40000010207 */
[----:B-1----:R-:W-:Y:S02]  /*0df0*/  @P2 IADD3 R10, P0, R51, R14, RZ ;  /* 0x0000000e330a2210 */ /* 0x002fe40007f1e0ff */
[----:B------:R-:W-:Y:S02]  /*0e00*/  SHF.R.S32.HI R7, RZ, 0x1f, R21 ;  /* 0x0000001fff077819 */ /* 0x000fe40000011415 */
[----:B------:R-:W-:-:S02]  /*0e10*/  @P2 IADD3.X R11, R12, R15, RZ, P0, !PT ;  /* 0x0000000f0c0b2210 */ /* 0x000fc400007fe4ff */
[----:B------:R-:W1:Y:S02]  /*0e20*/  @P2 LDC.64 R14, c[0x0][0x228] ;  /* 0x00008a00ff0e2b82 */ /* 0x000e640000000a00 */
[----:B-1----:R-:W-:-:S04]  /*0e30*/  @P2 IADD3 R50, P0, R51, R14, RZ ;  /* 0x0000000e33322210 */ /* 0x002fc80007f1e0ff */
[----:B------:R-:W-:Y:S02]  /*0e40*/  @P2 IADD3.X R51, R12, R15, RZ, P0, !PT ;  /* 0x0000000f0c332210 */ /* 0x000fe400007fe4ff */
[----:B------:R-:W1:Y:S01]  /*0e50*/  @P6 LDC.64 R14, c[0x0][0x288] ;  /* 0x0000a200ff0e6b82 */ /* 0x000e620000000a00 */
[----:B------:R-:W-:-:S13]  /*0e60*/  ISETP.NE.AND P2, PT, R101, RZ, PT ;  /* 0x000000ff6500720c */ /* 0x000fda0003f45270 */
[----:B------:R-:W3:Y:S01]  /*0e70*/  @P2 LDC.64 R44, c[0x0][0x230] ;  /* 0x00008c00ff2c2b82 */ /* 0x000ee20000000a00 */
[----:B-1----:R-:W-:-:S04]  /*0e80*/  @P6 IMAD R12, R7, R14, RZ ;  /* 0x0000000e070c6224 */ /* 0x002fc800078e02ff */
[----:B------:R-:W-:Y:S01]  /*0e90*/  @P6 IMAD R7, R21, R15, R12 ;  /* 0x0000000f15076224 */ /* 0x000fe200078e020c */
[----:B------:R-:W-:-:S05]  /*0ea0*/  @P6 MOV R12, R16 ;  /* 0x00000010000c6202 */ /* 0x000fca0000000f00 */
[----:B------:R-:W-:Y:S01]  /*0eb0*/  @P6 IMAD.WIDE.U32 R12, R21, R14, R12 ;  /* 0x0000000e150c6225 */ /* 0x000fe200078e000c */
[----:B------:R-:W-:Y:S01]  /*0ec0*/  IADD3 R21, R3, 0xc0, RZ ;  /* 0x000000c003157810 */ /* 0x000fe20007ffe0ff */
[----:B------:R-:W1:Y:S03]  /*0ed0*/  @P6 LDC.64 R14, c[0x0][0x228] ;  /* 0x00008a00ff0e6b82 */ /* 0x000e660000000a00 */
[----:B------:R-:W-:Y:S02]  /*0ee0*/  @P6 IADD3 R7, R13, R7, RZ ;  /* 0x000000070d076210 */ /* 0x000fe40007ffe0ff */
[C---:B------:R-:W-:Y:S02]  /*0ef0*/  @P6 SHF.L.U32 R47, R12.reuse, 0x1, RZ ;  /* 0x000000010c2f6819 */ /* 0x040fe400000006ff */
[----:B------:R-:W-:Y:S02]  /*0f00*/  @P6 SHF.L.U64.HI R12, R12, 0x1, R7 ;  /* 0x000000010c0c6819 */ /* 0x000fe40000010207 */
[----:B--2---:R-:W-:-:S02]  /*0f10*/  @P6 IADD3 R48, P0, R47, R48, RZ ;  /* 0x000000302f306210 */ /* 0x004fc40007f1e0ff */
[----:B------:R-:W-:Y:S02]  /*0f20*/  SHF.R.S32.HI R7, RZ, 0x1f, R21 ;  /* 0x0000001fff077819 */ /* 0x000fe40000011415 */
[----:B------:R-:W-:Y:S02]  /*0f30*/  @P6 IADD3.X R49, R12, R49, RZ, P0, !PT ;  /* 0x000000310c316210 */ /* 0x000fe400007fe4ff */
[----:B------:R-:W-:Y:S02]  /*0f40*/  @P2 MOV R13, R19 ;  /* 0x00000013000d2202 */ /* 0x000fe40000000f00 */
[----:B-1----:R-:W-:-:S04]  /*0f50*/  @P6 IADD3 R46, P0, R47, R14, RZ ;  /* 0x0000000e2f2e6210 */ /* 0x002fc80007f1e0ff */
[----:B------:R-:W-:Y:S02]  /*0f60*/  @P6 IADD3.X R47, R12, R15, RZ, P0, !PT ;  /* 0x0000000f0c2f6210 */ /* 0x000fe400007fe4ff */
[----:B------:R-:W1:Y:S01]  /*0f70*/  @P2 LDC.64 R14, c[0x0][0x288] ;  /* 0x0000a200ff0e2b82 */ /* 0x000e620000000a00 */
[----:B------:R-:W-:-:S13]  /*0f80*/  ISETP.NE.AND P6, PT, R100, RZ, PT ;  /* 0x000000ff6400720c */ /* 0x000fda0003fc5270 */
[----:B------:R-:W2:Y:S01]  /*0f90*/  @P6 LDC.64 R40, c[0x0][0x230] ;  /* 0x00008c00ff286b82 */ /* 0x000ea20000000a00 */
        /* <DEDUP_REMOVED lines=9> */
[----:B---3--:R-:W-:-:S02]  /*1030*/  @P2 IADD3 R44, P0, R43, R44, RZ ;  /* 0x0000002c2b2c2210 */ /* 0x008fc40007f1e0ff */
[----:B------:R-:W-:Y:S02]  /*1040*/  SHF.R.S32.HI R7, RZ, 0x1f, R21 ;  /* 0x0000001fff077819 */ /* 0x000fe40000011415 */
[----:B------:R-:W-:Y:S02]  /*1050*/  @P2 IADD3.X R45, R12, R45, RZ, P0, !PT ;  /* 0x0000002d0c2d2210 */ /* 0x000fe400007fe4ff */
[----:B------:R-:W-:Y:S02]  /*1060*/  @P6 MOV R13, R19 ;  /* 0x00000013000d6202 */ /* 0x000fe40000000f00 */
[----:B-1----:R-:W-:-:S04]  /*1070*/  @P2 IADD3 R42, P0, R43, R14, RZ ;  /* 0x0000000e2b2a2210 */ /* 0x002fc80007f1e0ff */
[----:B------:R-:W-:Y:S02]  /*1080*/  @P2 IADD3.X R43, R12, R15, RZ, P0, !PT ;  /* 0x0000000f0c2b2210 */ /* 0x000fe400007fe4ff */
[----:B------:R-:W1:Y:S01]  /*1090*/  @P6 LDC.64 R14, c[0x0][0x288] ;  /* 0x0000a200ff0e6b82 */ /* 0x000e620000000a00 */
[----:B------:R-:W-:Y:S01]  /*10a0*/  ISETP.NE.AND P2, PT, R99, RZ, PT ;  /* 0x000000ff6300720c */ /* 0x000fe20003f45270 */
[----:B-1----:R-:W-:-:S04]  /*10b0*/  @P6 IMAD R12, R7, R14, RZ ;  /* 0x0000000e070c6224 */ /* 0x002fc800078e02ff */
[----:B------:R-:W-:Y:S01]  /*10c0*/  @P6 IMAD R7, R21, R15, R12 ;  /* 0x0000000f15076224 */ /* 0x000fe200078e020c */
[----:B------:R-:W-:-:S05]  /*10d0*/  @P6 MOV R12, R16 ;  /* 0x00000010000c6202 */ /* 0x000fca0000000f00 */
[----:B------:R-:W-:Y:S02]  /*10e0*/  @P6 IMAD.WIDE.U32 R12, R21, R14, R12 ;  /* 0x0000000e150c6225 */ /* 0x000fe400078e000c */
[----:B------:R-:W1:Y:S03]  /*10f0*/  @P6 LDC.64 R14, c[0x0][0x228] ;  /* 0x00008a00ff0e6b82 */ /* 0x000e660000000a00 */
[----:B------:R-:W-:Y:S02]  /*1100*/  @P6 IADD3 R7, R13, R7, RZ ;  /* 0x000000070d076210 */ /* 0x000fe40007ffe0ff */
[C---:B------:R-:W-:Y:S02]  /*1110*/  @P6 SHF.L.U32 R39, R12.reuse, 0x1, RZ ;  /* 0x000000010c276819 */ /* 0x040fe400000006ff */
[----:B------:R-:W-:Y:S01]  /*1120*/  @P6 SHF.L.U64.HI R12, R12, 0x1, R7 ;  /* 0x000000010c0c6819 */ /* 0x000fe20000010207 */
[----:B------:R-:W3:Y:S01]  /*1130*/  @P2 LDC.64 R20, c[0x0][0x230] ;  /* 0x00008c00ff142b82 */ /* 0x000ee20000000a00 */
[----:B--2---:R-:W-:-:S02]  /*1140*/  @P6 IADD3 R40, P0, R39, R40, RZ ;  /* 0x0000002827286210 */ /* 0x004fc40007f1e0ff */
[----:B------:R-:W-:Y:S02]  /*1150*/  SHF.R.S32.HI R7, RZ, 0x1f, R23 ;  /* 0x0000001fff077819 */ /* 0x000fe40000011417 */
[----:B------:R-:W-:Y:S02]  /*1160*/  @P6 IADD3.X R41, R12, R41, RZ, P0, !PT ;  /* 0x000000290c296210 */ /* 0x000fe400007fe4ff */
[----:B------:R-:W-:Y:S02]  /*1170*/  @P2 MOV R13, R19 ;  /* 0x00000013000d2202 */ /* 0x000fe40000000f00 */
[----:B-1----:R-:W-:-:S04]  /*1180*/  @P6 IADD3 R38, P0, R39, R14, RZ ;  /* 0x0000000e27266210 */ /* 0x002fc80007f1e0ff */
[----:B------:R-:W-:Y:S02]  /*1190*/  @P6 IADD3.X R39, R12, R15, RZ, P0, !PT ;  /* 0x0000000f0c276210 */ /* 0x000fe400007fe4ff */
[----:B------:R-:W1:Y:S02]  /*11a0*/  @P2 LDC.64 R14, c[0x0][0x288] ;  /* 0x0000a200ff0e2b82 */ /* 0x000e640000000a00 */
[----:B-1----:R-:W-:-:S04]  /*11b0*/  @P2 IMAD R12, R7, R14, RZ ;  /* 0x0000000e070c2224 */ /* 0x002fc800078e02ff */
        /* <DEDUP_REMOVED lines=8> */
[----:B---3--:R-:W-:Y:S02]  /*1240*/  @P2 IADD3 R12, P0, R37, R20, RZ ;  /* 0x00000014250c2210 */ /* 0x008fe40007f1e0ff */
[----:B------:R-:W-:Y:S02]  /*1250*/  SHF.R.S32.HI R7, RZ, 0x1f, R23 ;  /* 0x0000001fff077819 */ /* 0x000fe40000011417 */
[----:B------:R-:W-:-:S02]  /*1260*/  @P2 IADD3.X R13, R14, R21, RZ, P0, !PT ;  /* 0x000000150e0d2210 */ /* 0x000fc400007fe4ff */
[----:B------:R-:W1:Y:S02]  /*1270*/  @P2 LDC.64 R20, c[0x0][0x228] ;  /* 0x00008a00ff142b82 */ /* 0x000e640000000a00 */
[----:B-1----:R-:W-:-:S04]  /*1280*/  @P2 IADD3 R36, P0, R37, R20, RZ ;  /* 0x0000001425242210 */ /* 0x002fc80007f1e0ff */
[----:B------:R-:W-:Y:S02]  /*1290*/  @P2 IADD3.X R37, R14, R21, RZ, P0, !PT ;  /* 0x000000150e252210 */ /* 0x000fe400007fe4ff */
[----:B------:R-:W1:Y:S01]  /*12a0*/  @P5 LDC.64 R20, c[0x0][0x288] ;  /* 0x0000a200ff145b82 */ /* 0x000e620000000a00 */
[----:B------:R-:W-:Y:S02]  /*12b0*/  CS2R R74, SRZ ;  /* 0x00000000004a7805 */ /* 0x000fe4000001ff00 */
[----:B------:R-:W-:Y:S02]  /*12c0*/  CS2R R92, SRZ ;  /* 0x00000000005c7805 */ /* 0x000fe4000001ff00 */
[----:B------:R-:W-:Y:S02]  /*12d0*/  CS2R R72, SRZ ;  /* 0x0000000000487805 */ /* 0x000fe4000001ff00 */
[----:B------:R-:W-:Y:S02]  /*12e0*/  CS2R R90, SRZ ;  /* 0x00000000005a7805 */ /* 0x000fe4000001ff00 */
[----:B------:R-:W-:-:S13]  /*12f0*/  ISETP.NE.AND P2, PT, R104, RZ, PT ;  /* 0x000000ff6800720c */ /* 0x000fda0003f45270 */
[----:B------:R-:W5:Y:S01]  /*1300*/  @P2 LDG.E R90, desc[UR8][R58.64] ;  /* 0x000000083a5a2981 */ /* 0x000f62000c1e1900 */
        /* <DEDUP_REMOVED lines=9> */
[----:B0-----:R-:W-:-:S02]  /*13a0*/  @P5 IADD3 R34, P0, R33, R34, RZ ;  /* 0x0000002221225210 */ /* 0x001fc40007f1e0ff */
[----:B------:R-:W-:Y:S02]  /*13b0*/  SHF.R.S32.HI R7, RZ, 0x1f, R23 ;  /* 0x0000001fff077819 */ /* 0x000fe40000011417 */
[----:B------:R-:W-:Y:S02]  /*13c0*/  @P5 IADD3.X R35, R14, R35, RZ, P0, !PT ;  /* 0x000000230e235210 */ /* 0x000fe400007fe4ff */
[----:B-1----:R-:W-:-:S04]  /*13d0*/  @P5 IADD3 R32, P0, R33, R20, RZ ;  /* 0x0000001421205210 */ /* 0x002fc80007f1e0ff */
[----:B------:R-:W-:Y:S02]  /*13e0*/  @P5 IADD3.X R33, R14, R21, RZ, P0, !PT ;  /* 0x000000150e215210 */ /* 0x000fe400007fe4ff */
[----:B------:R-:W0:Y:S01]  /*13f0*/  @P4 LDC.64 R14, c[0x0][0x288] ;  /* 0x0000a200ff0e4b82 */ /* 0x000e220000000a00 */
[----:B------:R-:W-:Y:S02]  /*1400*/  @P4 MOV R21, R19 ;  /* 0x0000001300154202 */ /* 0x000fe40000000f00 */
[----:B------:R-:W-:-:S04]  /*1410*/  ISETP.NE.AND P5, PT, R100, RZ, PT ;  /* 0x000000ff6400720c */ /* 0x000fc80003fa5270 */
[----:B------:R-:W-:Y:S02]  /*1420*/  P2R R64, PR, RZ, 0x20 ;  /* 0x00000020ff407803 */ /* 0x000fe40000000000 */
[----:B------:R-:W-:-:S04]  /*1430*/  ISETP.NE.AND P5, PT, R101, RZ, PT ;  /* 0x000000ff6500720c */ /* 0x000fc80003fa5270 */
[----:B------:R-:W-:Y:S02]  /*1440*/  P2R R65, PR, RZ, 0x20 ;  /* 0x00000020ff417803 */ /* 0x000fe40000000000 */
[----:B------:R-:W-:-:S04]  /*1450*/  ISETP.NE.AND P5, PT, R102, RZ, PT ;  /* 0x000000ff6600720c */ /* 0x000fc80003fa5270 */
[----:B------:R-:W-:Y:S02]  /*1460*/  P2R R66, PR, RZ, 0x20 ;  /* 0x00000020ff427803 */ /* 0x000fe40000000000 */
[----:B------:R-:W-:Y:S01]  /*1470*/  ISETP.NE.AND P5, PT, R103, RZ, PT ;  /* 0x000000ff6700720c */ /* 0x000fe20003fa5270 */
[----:B0-----:R-:W-:-:S04]  /*1480*/  @P4 IMAD R20, R7, R14, RZ ;  /* 0x0000000e07144224 */ /* 0x001fc800078e02ff */
[----:B------:R-:W-:Y:S01]  /*1490*/  @P4 IMAD R7, R23, R15, R20 ;  /* 0x0000000f17074224 */ /* 0x000fe200078e0214 */
[----:B------:R-:W-:-:S05]  /*14a0*/  @P4 MOV R20, R16 ;  /* 0x0000001000144202 */ /* 0x000fca0000000f00 */
[----:B------:R-:W-:Y:S01]  /*14b0*/  @P4 IMAD.WIDE.U32 R14, R23, R14, R20 ;  /* 0x0000000e170e4225 */ /* 0x000fe200078e0014 */
[----:B------:R-:W-:Y:S01]  /*14c0*/  @P3 MOV R23, R19 ;  /* 0x0000001300173202 */ /* 0x000fe20000000f00 */
[----:B------:R-:W0:Y:S03]  /*14d0*/  @P4 LDC.64 R20, c[0x0][0x228] ;  /* 0x00008a00ff144b82 */ /* 0x000e260000000a00 */
[----:B------:R-:W-:Y:S02]  /*14e0*/  @P4 IADD3 R7, R15, R7, RZ ;  /* 0x000000070f074210 */ /* 0x000fe40007ffe0ff */
[C---:B------:R-:W-:Y:S02]  /*14f0*/  @P4 SHF.L.U32 R29, R14.reuse, 0x1, RZ ;  /* 0x000000010e1d4819 */ /* 0x040fe400000006ff */
[----:B------:R-:W-:Y:S02]  /*1500*/  @P4 SHF.L.U64.HI R14, R14, 0x1, R7 ;  /* 0x000000010e0e4819 */ /* 0x000fe40000010207 */
[----:B----4-:R-:W-:-:S02]  /*1510*/  @P4 IADD3 R30, P0, R29, R30, RZ ;  /* 0x0000001e1d1e4210 */ /* 0x010fc40007f1e0ff */
[----:B------:R-:W-:Y:S02]  /*1520*/  SHF.R.S32.HI R7, RZ, 0x1f, R25 ;  /* 0x0000001fff077819 */ /* 0x000fe40000011419 */
[----:B------:R-:W-:Y:S02]  /*1530*/  @P4 IADD3.X R31, R14, R31, RZ, P0, !PT ;  /* 0x0000001f0e1f4210 */ /* 0x000fe400007fe4ff */
[----:B0-----:R-:W-:-:S04]  /*1540*/  @P4 IADD3 R28, P0, R29, R20, RZ ;  /* 0x000000141d1c4210 */ /* 0x001fc80007f1e0ff */
[----:B------:R-:W-:Y:S02]  /*1550*/  @P4 IADD3.X R29, R14, R21, RZ, P0, !PT ;  /* 0x000000150e1d4210 */ /* 0x000fe400007fe4ff */
[----:B------:R-:W0:Y:S08]  /*1560*/  @P3 LDC.64 R20, c[0x0][0x288] ;  /* 0x0000a200ff143b82 */ /* 0x000e300000000a00 */
[----:B------:R-:W1:Y:S01]  /*1570*/  @P3 LDC.64 R14, c[0x0][0x230] ;  /* 0x00008c00ff0e3b82 */ /* 0x000e620000000a00 */
[----:B0-----:R-:W-:-:S04]  /*1580*/  @P3 IMAD R22, R7, R20, RZ ;  /* 0x0000001407163224 */ /* 0x001fc800078e02ff */
[----:B------:R-:W-:Y:S01]  /*1590*/  @P3 IMAD R7, R25, R21, R22 ;  /* 0x0000001519073224 */ /* 0x000fe200078e0216 */
[----:B------:R-:W-:-:S05]  /*15a0*/  @P3 MOV R22, R16 ;  /* 0x0000001000163202 */ /* 0x000fca0000000f00 */
[----:B------:R-:W-:Y:S02]  /*15b0*/  @P3 IMAD.WIDE.U32 R20, R25, R20, R22 ;  /* 0x0000001419143225 */ /* 0x000fe400078e0016 */
[----:B------:R-:W0:Y:S03]  /*15c0*/  @P3 LDC.64 R22, c[0x0][0x228] ;  /* 0x00008a00ff163b82 */ /* 0x000e260000000a00 */
[----:B------:R-:W-:Y:S02]  /*15d0*/  @P3 IADD3 R21, R21, R7, RZ ;  /* 0x0000000715153210 */ /* 0x000fe40007ffe0ff */
[C---:B------:R-:W-:Y:S02]  /*15e0*/  @P3 SHF.L.U32 R7, R20.reuse, 0x1, RZ ;  /* 0x0000000114073819 */ /* 0x040fe400000006ff */
[----:B------:R-:W-:Y:S02]  /*15f0*/  @P3 SHF.L.U64.HI R20, R20, 0x1, R21 ;  /* 0x0000000114143819 */ /* 0x000fe40000010215 */
[----:B-1----:R-:W-:-:S04]  /*1600*/  @P3 IADD3 R14, P0, R7, R14, RZ ;  /* 0x0000000e070e3210 */ /* 0x002fc80007f1e0ff */
[----:B------:R-:W-:Y:S02]  /*1610*/  @P3 IADD3.X R15, R20, R15, RZ, P0, !PT ;  /* 0x0000000f140f3210 */ /* 0x000fe400007fe4ff */
[----:B0-----:R-:W-:-:S04]  /*1620*/  @P3 IADD3 R22, P0, R7, R22, RZ ;  /* 0x0000001607163210 */ /* 0x001fc80007f1e0ff */
[----:B------:R-:W-:Y:S01]  /*1630*/  @P3 IADD3.X R23, R20, R23, RZ, P0, !PT ;  /* 0x0000001714173210 */ /* 0x000fe200007fe4ff */
[----:B------:R-:W-:-:S05]  /*1640*/  IMAD.WIDE.U32 R20, R2, 0x24924925, RZ ;  /* 0x2492492502147825 */ /* 0x000fca00078e00ff */
[----:B------:R-:W-:-:S04]  /*1650*/  IADD3 R7, R2, -R21, RZ ;  /* 0x8000001502077210 */ /* 0x000fc80007ffe0ff */
[----:B------:R-:W-:-:S04]  /*1660*/  LEA.HI R7, R7, R21, RZ, 0x1f ;  /* 0x0000001507077211 */ /* 0x000fc800078ff8ff */
[----:B------:R-:W-:-:S05]  /*1670*/  SHF.R.U32.HI R7, RZ, 0x2, R7 ;  /* 0x00000002ff077819 */ /* 0x000fca0000011607 */
[----:B------:R-:W-:-:S05]  /*1680*/  IMAD R7, R24, UR7, R7 ;  /* 0x0000000718077c24 */ /* 0x000fca000f8e0207 */
[----:B------:R-:W-:-:S04]  /*1690*/  IADD3 R20, R7, 0x180, RZ ;  /* 0x0000018007147810 */ /* 0x000fc80007ffe0ff */
[----:B------:R-:W-:Y:S02]  /*16a0*/  SHF.R.S32.HI R21, RZ, 0x1f, R20 ;  /* 0x0000001fff157819 */ /* 0x000fe40000011414 */
[----:B------:R-:W-:-:S04]  /*16b0*/  ISETP.GE.U32.AND P0, PT, R20, UR12, PT ;  /* 0x0000000c14007c0c */ /* 0x000fc8000bf06070 */
[----:B------:R-:W-:-:S04]  /*16c0*/  ISETP.GE.AND.EX P0, PT, R21, UR13, PT, P0 ;  /* 0x0000000d15007c0c */ /* 0x000fc8000bf06300 */
[----:B------:R-:W-:-:S13]  /*16d0*/  ISETP.LT.U32.AND P0, PT, R2, 0xe0, !P0 ;  /* 0x000000e00200780c */ /* 0x000fda0004701070 */
[----:B------:R-:W0:Y:S08]  /*16e0*/  @P0 LDC.64 R24, c[0x0][0x288] ;  /* 0x0000a200ff180b82 */ /* 0x000e300000000a00 */
[----:B------:R-:W1:Y:S01]  /*16f0*/  @P0 LDC.64 R20, c[0x0][0x230] ;  /* 0x00008c00ff140b82 */ /* 0x000e620000000a00 */
[----:B0-----:R-:W-:Y:S01]  /*1700*/  @P0 IMAD R26, R27, R24, RZ ;  /* 0x000000181b1a0224 */ /* 0x001fe200078e02ff */
[----:B------:R-:W-:-:S03]  /*1710*/  @P0 MOV R27, R19 ;  /* 0x00000013001b0202 */ /* 0x000fc60000000f00 */
[----:B------:R-:W-:Y:S01]  /*1720*/  @P0 IMAD R25, R69, R25, R26 ;  /* 0x0000001945190224 */ /* 0x000fe200078e021a */
[----:B------:R-:W-:-:S05]  /*1730*/  @P0 MOV R26, R16 ;  /* 0x00000010001a0202 */ /* 0x000fca0000000f00 */
[----:B------:R-:W-:-:S05]  /*1740*/  @P0 IMAD.WIDE.U32 R26, R69, R24, R26 ;  /* 0x00000018451a0225 */ /* 0x000fca00078e001a */
[----:B------:R-:W-:Y:S02]  /*1750*/  @P0 IADD3 R25, R27, R25, RZ ;  /* 0x000000191b190210 */ /* 0x000fe40007ffe0ff */
[C---:B------:R-:W-:Y:S02]  /*1760*/  @P0 SHF.L.U32 R27, R26.reuse, 0x1, RZ ;  /* 0x000000011a1b0819 */ /* 0x040fe400000006ff */
[----:B------:R-:W-:Y:S02]  /*1770*/  @P0 SHF.L.U64.HI R26, R26, 0x1, R25 ;  /* 0x000000011a1a0819 */ /* 0x000fe40000010219 */
[----:B------:R-:W0:Y:S01]  /*1780*/  @P0 LDC.64 R24, c[0x0][0x228] ;  /* 0x00008a00ff180b82 */ /* 0x000e220000000a00 */
[----:B-1----:R-:W-:-:S04]  /*1790*/  @P0 IADD3 R20, P6, R27, R20, RZ ;  /* 0x000000141b140210 */ /* 0x002fc80007fde0ff */
[----:B------:R-:W-:-:S05]  /*17a0*/  @P0 IADD3.X R21, R26, R21, RZ, P6, !PT ;  /* 0x000000151a150210 */ /* 0x000fca00037fe4ff */
[----:B------:R-:W5:Y:S01]  /*17b0*/  @P0 LDG.E R95, desc[UR8][R20.64] ;  /* 0x00000008145f0981 */ /* 0x000f62000c1e1900 */
[----:B0-----:R-:W-:-:S04]  /*17c0*/  @P0 IADD3 R24, P6, R27, R24, RZ ;  /* 0x000000181b180210 */ /* 0x001fc80007fde0ff */
[----:B------:R-:W-:Y:S02]  /*17d0*/  @P0 IADD3.X R25, R26, R25, RZ, P6, !PT ;  /* 0x000000191a190210 */ /* 0x000fe400037fe4ff */
[----:B------:R-:W-:-:S03]  /*17e0*/  IADD3 R26, R7, 0x1a0, RZ ;  /* 0x000001a0071a7810 */ /* 0x000fc60007ffe0ff */
[----:B------:R0:W5:Y:S01]  /*17f0*/  @P0 LDG.E R94, desc[UR8][R24.64] ;  /* 0x00000008185e0981 */ /* 0x000162000c1e1900 */
[----:B------:R-:W-:Y:S02]  /*1800*/  SHF.R.S32.HI R27, RZ, 0x1f, R26 ;  /* 0x0000001fff1b7819 */ /* 0x000fe4000001141a */
[----:B------:R-:W-:-:S04]  /*1810*/  ISETP.GE.U32.AND P0, PT, R26, UR12, PT ;  /* 0x0000000c1a007c0c */ /* 0x000fc8000bf06070 */
[----:B------:R-:W-:-:S04]  /*1820*/  ISETP.GE.AND.EX P0, PT, R27, UR13, PT, P0 ;  /* 0x0000000d1b007c0c */ /* 0x000fc8000bf06300 */
[----:B------:R-:W-:-:S13]  /*1830*/  ISETP.LT.U32.AND P0, PT, R2, 0xe0, !P0 ;  /* 0x000000e00200780c */ /* 0x000fda0004701070 */
[----:B0-----:R-:W0:Y:S01]  /*1840*/  @P0 LDC.64 R24, c[0x0][0x288] ;  /* 0x0000a200ff180b82 */ /* 0x001e220000000a00 */
[----:B------:R-:W-:-:S04]  /*1850*/  IADD3 R69, R3, 0x1a0, RZ ;  /* 0x000001a003457810 */ /* 0x000fc80007ffe0ff */
[----:B------:R-:W-:-:S03]  /*1860*/  SHF.R.S32.HI R27, RZ, 0x1f, R69 ;  /* 0x0000001fff1b7819 */ /* 0x000fc60000011445 */
[----:B------:R-:W1:Y:S02]  /*1870*/  @P0 LDC.64 R20, c[0x0][0x230] ;  /* 0x00008c00ff140b82 */ /* 0x000e640000000a00 */
        /* <DEDUP_REMOVED lines=34> */
[----:B------:R-:W-:Y:S02]  /*1aa0*/  @P0 IADD3.X R21, R26, R21, RZ, P6, !PT ;  /* 0x000000151a150210 */ /* 0x000fe400037fe4ff */
[----:B------:R-:W-:-:S03]  /*1ab0*/  IADD3 R7, R7, 0x1e0, RZ ;  /* 0x000001e007077810 */ /* 0x000fc60007ffe0ff */
[----:B------:R-:W5:Y:S01]  /*1ac0*/  @P0 LDG.E R73, desc[UR8][R20.64] ;  /* 0x0000000814490981 */ /* 0x000f62000c1e1900 */
[----:B0-----:R-:W-:-:S04]  /*1ad0*/  @P0 IADD3 R24, P6, R27, R24, RZ ;  /* 0x000000181b180210 */ /* 0x001fc80007fde0ff */
[----:B------:R-:W-:Y:S02]  /*1ae0*/  @P0 IADD3.X R25, R26, R25, RZ, P6, !PT ;  /* 0x000000191a190210 */ /* 0x000fe400037fe4ff */
[----:B------:R-:W-:-:S03]  /*1af0*/  SHF.R.S32.HI R26, RZ, 0x1f, R7 ;  /* 0x0000001fff1a7819 */ /* 0x000fc60000011407 */
[----:B------:R0:W5:Y:S01]  /*1b00*/  @P0 LDG.E R92, desc[UR8][R24.64] ;  /* 0x00000008185c0981 */ /* 0x000162000c1e1900 */
[----:B------:R-:W-:-:S04]  /*1b10*/  ISETP.GE.U32.AND P0, PT, R7, UR12, PT ;  /* 0x0000000c07007c0c */ /* 0x000fc8000bf06070 */
[----:B------:R-:W-:-:S04]  /*1b20*/  ISETP.GE.AND.EX P0, PT, R26, UR13, PT, P0 ;  /* 0x0000000d1a007c0c */ /* 0x000fc8000bf06300 */
[----:B------:R-:W-:-:S13]  /*1b30*/  ISETP.LT.U32.AND P0, PT, R2, 0xe0, !P0 ;  /* 0x000000e00200780c */ /* 0x000fda0004701070 */
[----:B0-----:R-:W0:Y:S01]  /*1b40*/  @P0 LDC.64 R24, c[0x0][0x288] ;  /* 0x0000a200ff180b82 */ /* 0x001e220000000a00 */
[----:B------:R-:W-:Y:S02]  /*1b50*/  SHF.R.S32.HI R7, RZ, 0x1f, R106 ;  /* 0x0000001fff077819 */ /* 0x000fe4000001146a */
[----:B------:R-:W-:Y:S02]  /*1b60*/  @P0 MOV R26, R16 ;  /* 0x00000010001a0202 */ /* 0x000fe40000000f00 */
[----:B------:R-:W-:-:S03]  /*1b70*/  @P0 MOV R27, R19 ;  /* 0x00000013001b0202 */ /* 0x000fc60000000f00 */
[----:B------:R-:W1:Y:S01]  /*1b80*/  @P0 LDC.64 R20, c[0x0][0x230] ;  /* 0x00008c00ff140b82 */ /* 0x000e620000000a00 */
[-C--:B0-----:R-:W-:Y:S02]  /*1b90*/  @P0 IMAD R7, R7, R24.reuse, RZ ;  /* 0x0000001807070224 */ /* 0x081fe400078e02ff */
[----:B------:R-:W-:-:S04]  /*1ba0*/  @P0 IMAD.WIDE.U32 R26, R106, R24, R26 ;  /* 0x000000186a1a0225 */ /* 0x000fc800078e001a */
[----:B------:R-:W-:-:S05]  /*1bb0*/  @P0 IMAD R7, R106, R25, R7 ;  /* 0x000000196a070224 */ /* 0x000fca00078e0207 */
[----:B------:R-:W-:Y:S02]  /*1bc0*/  @P0 IADD3 R25, R27, R7, RZ ;  /* 0x000000071b190210 */ /* 0x000fe40007ffe0ff */
[C---:B------:R-:W-:Y:S02]  /*1bd0*/  @P0 SHF.L.U32 R7, R26.reuse, 0x1, RZ ;  /* 0x000000011a070819 */ /* 0x040fe400000006ff */
[----:B------:R-:W-:Y:S02]  /*1be0*/  @P0 SHF.L.U64.HI R26, R26, 0x1, R25 ;  /* 0x000000011a1a0819 */ /* 0x000fe40000010219 */
[----:B------:R-:W0:Y:S01]  /*1bf0*/  @P0 LDC.64 R24, c[0x0][0x228] ;  /* 0x00008a00ff180b82 */ /* 0x000e220000000a00 */
[----:B-1----:R-:W-:-:S04]  /*1c00*/  @P0 IADD3 R20, P6, R7, R20, RZ ;  /* 0x0000001407140210 */ /* 0x002fc80007fde0ff */
[----:B------:R-:W-:-:S05]  /*1c10*/  @P0 IADD3.X R21, R26, R21, RZ, P6, !PT ;  /* 0x000000151a150210 */ /* 0x000fca00037fe4ff */
[----:B------:R1:W5:Y:S01]  /*1c20*/  @P0 LDG.E R74, desc[UR8][R20.64] ;  /* 0x00000008144a0981 */ /* 0x000362000c1e1900 */
[----:B0-----:R-:W-:-:S04]  /*1c30*/  @P0 IADD3 R24, P6, R7, R24, RZ ;  /* 0x0000001807180210 */ /* 0x001fc80007fde0ff */
[----:B------:R-:W-:Y:S02]  /*1c40*/  @P0 IADD3.X R25, R26, R25, RZ, P6, !PT ;  /* 0x000000191a190210 */ /* 0x000fe400037fe4ff */
[----:B------:R-:W-:Y:S02]  /*1c50*/  ISETP.NE.AND P6, PT, R105, RZ, PT ;  /* 0x000000ff6900720c */ /* 0x000fe40003fc5270 */
[----:B------:R-:W-:Y:S01]  /*1c60*/  IADD3 R69, R3, 0x60, RZ ;  /* 0x0000006003457810 */ /* 0x000fe20007ffe0ff */
[----:B------:R0:W5:Y:S10]  /*1c70*/  @P0 LDG.E R91, desc[UR8][R24.64] ;  /* 0x00000008185b0981 */ /* 0x000174000c1e1900 */
[----:B-1----:R-:W1:Y:S01]  /*1c80*/  @P6 LDC.64 R20, c[0x0][0x288] ;  /* 0x0000a200ff146b82 */ /* 0x002e620000000a00 */
[----:B------:R-:W-:-:S02]  /*1c90*/  SHF.R.S32.HI R7, RZ, 0x1f, R69 ;  /* 0x0000001fff077819 */ /* 0x000fc40000011445 */
[----:B------:R-:W-:-:S05]  /*1ca0*/  @P6 MOV R27, R19 ;  /* 0x00000013001b6202 */ /* 0x000fca0000000f00 */
[----:B0-----:R-:W0:Y:S01]  /*1cb0*/  @P6 LDC.64 R24, c[0x0][0x230] ;  /* 0x00008c00ff186b82 */ /* 0x001e220000000a00 */
[----:B-1----:R-:W-:-:S04]  /*1cc0*/  @P6 IMAD R26, R7, R20, RZ ;  /* 0x00000014071a6224 */ /* 0x002fc800078e02ff */
[----:B------:R-:W-:Y:S01]  /*1cd0*/  @P6 IMAD R7, R69, R21, R26 ;  /* 0x0000001545076224 */ /* 0x000fe200078e021a */
[----:B------:R-:W-:-:S05]  /*1ce0*/  @P6 MOV R26, R16 ;  /* 0x00000010001a6202 */ /* 0x000fca0000000f00 */
[----:B------:R-:W-:-:S05]  /*1cf0*/  @P6 IMAD.WIDE.U32 R26, R69, R20, R26 ;  /* 0x00000014451a6225 */ /* 0x000fca00078e001a */
[----:B------:R-:W-:Y:S02]  /*1d00*/  @P6 IADD3 R27, R27, R7, RZ ;  /* 0x000000071b1b6210 */ /* 0x000fe40007ffe0ff */
[C---:B------:R-:W-:Y:S02]  /*1d10*/  @P6 SHF.L.U32 R7, R26.reuse, 0x1, RZ ;  /* 0x000000011a076819 */ /* 0x040fe400000006ff */
[----:B------:R-:W-:Y:S02]  /*1d20*/  @P6 SHF.L.U64.HI R20, R26, 0x1, R27 ;  /* 0x000000011a146819 */ /* 0x000fe4000001021b */
[----:B------:R-:W1:Y:S01]  /*1d30*/  @P6 LDC.64 R26, c[0x0][0x228] ;  /* 0x00008a00ff1a6b82 */ /* 0x000e620000000a00 */
[----:B0-----:R-:W-:-:S04]  /*1d40*/  @P6 IADD3 R24, P0, R7, R24, RZ ;  /* 0x0000001807186210 */ /* 0x001fc80007f1e0ff */
[----:B------:R-:W-:Y:S02]  /*1d50*/  @P6 IADD3.X R25, R20, R25, RZ, P0, !PT ;  /* 0x0000001914196210 */ /* 0x000fe400007fe4ff */
[----:B-1----:R-:W-:-:S04]  /*1d60*/  @P6 IADD3 R26, P0, R7, R26, RZ ;  /* 0x0000001a071a6210 */ /* 0x002fc80007f1e0ff */
[----:B------:R-:W-:Y:S02]  /*1d70*/  @P6 IADD3.X R27, R20, R27, RZ, P0, !PT ;  /* 0x0000001b141b6210 */ /* 0x000fe400007fe4ff */
[----:B------:R-:W0:Y:S02]  /*1d80*/  LDC.64 R20, c[0x0][0x248] ;  /* 0x00009200ff147b82 */ /* 0x000e240000000a00 */
[----:B0-----:R-:W-:-:S06]  /*1d90*/  IMAD.WIDE R20, R6, 0x8, R20 ;  /* 0x0000000806147825 */ /* 0x001fcc00078e0214 */
[----:B------:R-:W2:Y:S01]  /*1da0*/  LDG.E.64 R20, desc[UR8][R20.64] ;  /* 0x0000000814147981 */ /* 0x000ea2000c1e1b00 */
[----:B------:R-:W-:-:S06]  /*1db0*/  CS2R R86, SRZ ;  /* 0x0000000000567805 */ /* 0x000fcc000001ff00 */
[----:B------:R-:W5:Y:S01]  /*1dc0*/  @P5 LDG.E R86, desc[UR8][R50.64] ;  /* 0x0000000832565981 */ /* 0x000f62000c1e1900 */
[----:B------:R-:W-:Y:S02]  /*1dd0*/  CS2R R84, SRZ ;  /* 0x0000000000547805 */ /* 0x000fe4000001ff00 */
[----:B------:R-:W-:Y:S02]  /*1de0*/  CS2R R82, SRZ ;  /* 0x0000000000527805 */ /* 0x000fe4000001ff00 */
[----:B------:R-:W-:Y:S02]  /*1df0*/  CS2R R80, SRZ ;  /* 0x0000000000507805 */ /* 0x000fe4000001ff00 */
[----:B------:R-:W-:Y:S02]  /*1e00*/  CS2R R88, SRZ ;  /* 0x0000000000587805 */ /* 0x000fe4000001ff00 */
[----:B------:R-:W-:Y:S02]  /*1e10*/  CS2R R78, SRZ ;  /* 0x00000000004e7805 */ /* 0x000fe4000001ff00 */
[----:B------:R-:W-:Y:S01]  /*1e20*/  CS2R R76, SRZ ;  /* 0x00000000004c7805 */ /* 0x000fe2000001ff00 */
[----:B------:R-:W5:Y:S04]  /*1e30*/  @P6 LDG.E R87, desc[UR8][R26.64] ;  /* 0x000000081a576981 */ /* 0x000f68000c1e1900 */
[----:B------:R-:W5:Y:S04]  /*1e40*/  @P1 LDG.E R88, desc[UR8][R52.64] ;  /* 0x0000000834581981 */ /* 0x000f68000c1e1900 */
[----:B------:R-:W5:Y:S04]  /*1e50*/  @P4 LDG.E R78, desc[UR8][R30.64] ;  /* 0x000000081e4e4981 */ /* 0x000f68000c1e1900 */
[----:B------:R-:W5:Y:S01]  /*1e60*/  @P4 LDG.E R77, desc[UR8][R28.64] ;  /* 0x000000081c4d4981 */ /* 0x000f62000c1e1900 */
[----:B------:R-:W-:Y:S03]  /*1e70*/  BSSY B0, `(.L_x_136) ;  /* 0x0000032000007945 */ /* 0x000fe60003800000 */
[----:B------:R-:W5:Y:S01]  /*1e80*/  @P3 LDG.E R76, desc[UR8][R22.64] ;  /* 0x00000008164c3981 */ /* 0x000f62000c1e1900 */
[----:B--2---:R-:W-:Y:S01]  /*1e90*/  FFMA.FTZ R7, -R20, R20, R21 ;  /* 0x0000001414077223 */ /* 0x004fe20000010115 */
[----:B------:R-:W-:-:S06]  /*1ea0*/  MOV R21, RZ ;  /* 0x000000ff00157202 */ /* 0x000fcc0000000f00 */
[----:B------:R-:W5:Y:S01]  /*1eb0*/  @P2 LDG.E R21, desc[UR8][R60.64] ;  /* 0x000000083c152981 */ /* 0x000f62000c1e1900 */
[----:B------:R-:W-:Y:S02]  /*1ec0*/  ISETP.NE.AND P2, PT, R67, RZ, PT ;  /* 0x000000ff4300720c */ /* 0x000fe40003f45270 */
[----:B------:R-:W-:-:S11]  /*1ed0*/  FSETP.GTU.FTZ.AND P0, PT, R7, RZ, PT ;  /* 0x000000ff0700720b */ /* 0x000fd60003f1c000 */
[----:B------:R0:W5:Y:S02]  /*1ee0*/  @P2 LDG.E R72, desc[UR8][R8.64] ;  /* 0x0000000808482981 */ /* 0x000164000c1e1900 */
[----:B------:R-:W1:Y:S02]  /*1ef0*/  @P0 LDC R68, c[0x0][0x250] ;  /* 0x00009400ff440b82 */ /* 0x000e640000000800 */
[----:B------:R-:W5:Y:S01]  /*1f00*/  @P2 LDG.E R89, desc[UR8][R56.64] ;  /* 0x0000000838592981 */ /* 0x000f62000c1e1900 */
[----:B0-----:R-:W-:-:S06]  /*1f10*/  CS2R R8, SRZ ;  /* 0x0000000000087805 */ /* 0x001fcc000001ff00 */
[----:B------:R0:W5:Y:S01]  /*1f20*/  @P5 LDG.E R9, desc[UR8][R10.64] ;  /* 0x000000080a095981 */ /* 0x000162000c1e1900 */
[----:B------:R-:W-:-:S03]  /*1f30*/  ISETP.NE.AND P5, PT, R66, RZ, PT ;  /* 0x000000ff4200720c */ /* 0x000fc60003fa5270 */
[----:B------:R-:W5:Y:S01]  /*1f40*/  @P1 LDG.E R8, desc[UR8][R54.64] ;  /* 0x0000000836081981 */ /* 0x000f62000c1e1900 */
[----:B0-----:R-:W-:-:S09]  /*1f50*/  CS2R R10, SRZ ;  /* 0x00000000000a7805 */ /* 0x001fd2000001ff00 */
[----:B------:R-:W5:Y:S04]  /*1f60*/  @P5 LDG.E R85, desc[UR8][R46.64] ;  /* 0x000000082e555981 */ /* 0x000f68000c1e1900 */
[----:B------:R-:W5:Y:S01]  /*1f70*/  @P5 LDG.E R10, desc[UR8][R48.64] ;  /* 0x00000008300a5981 */ /* 0x000f62000c1e1900 */
[----:B------:R-:W-:Y:S01]  /*1f80*/  ISETP.NE.AND P5, PT, R65, RZ, PT ;  /* 0x000000ff4100720c */ /* 0x000fe20003fa5270 */
[----:B-1----:R-:W-:Y:S01]  /*1f90*/  @P0 FADD.FTZ R68, R7, R68 ;  /* 0x0000004407440221 */ /* 0x002fe20000010000 */
[----:B------:R-:W-:-:S11]  /*1fa0*/  MOV R7, 0x3f800000 ;  /* 0x3f80000000077802 */ /* 0x000fd60000000f00 */
[----:B------:R-:W5:Y:S04]  /*1fb0*/  @P5 LDG.E R84, desc[UR8][R44.64] ;  /* 0x000000082c545981 */ /* 0x000f68000c1e1900 */
[----:B------:R-:W5:Y:S01]  /*1fc0*/  @P5 LDG.E R83, desc[UR8][R42.64] ;  /* 0x000000082a535981 */ /* 0x000f62000c1e1900 */
[----:B------:R-:W-:Y:S01]  /*1fd0*/  ISETP.NE.AND P5, PT, R64, RZ, PT ;  /* 0x000000ff4000720c */ /* 0x000fe20003fa5270 */
[----:B------:R0:W1:Y:S01]  /*1fe0*/  @P0 MUFU.RSQ R7, R68 ;  /* 0x0000004400070308 */ /* 0x0000620000001400 */
[----:B------:R-:W-:-:S11]  /*1ff0*/  ISETP.NE.AND P0, PT, R99, RZ, PT ;  /* 0x000000ff6300720c */ /* 0x000fd60003f05270 */
[----:B------:R-:W5:Y:S04]  /*2000*/  @P5 LDG.E R11, desc[UR8][R40.64] ;  /* 0x00000008280b5981 */ /* 0x000f68000c1e1900 */
[----:B------:R-:W5:Y:S01]  /*2010*/  @P5 LDG.E R82, desc[UR8][R38.64] ;  /* 0x0000000826525981 */ /* 0x000f62000c1e1900 */
[----:B------:R-:W-:-:S03]  /*2020*/  ISETP.NE.AND P5, PT, R63, RZ, PT ;  /* 0x000000ff3f00720c */ /* 0x000fc60003fa5270 */
[----:B------:R2:W5:Y:S04]  /*2030*/  @P0 LDG.E R81, desc[UR8][R12.64] ;  /* 0x000000080c510981 */ /* 0x000568000c1e1900 */
[----:B------:R-:W5:Y:S01]  /*2040*/  @P0 LDG.E R80, desc[UR8][R36.64] ;  /* 0x0000000824500981 */ /* 0x000f62000c1e1900 */
[----:B--2---:R-:W-:-:S05]  /*2050*/  CS2R R12, SRZ ;  /* 0x00000000000c7805 */ /* 0x004fca000001ff00 */
[----:B------:R-:W5:Y:S04]  /*2060*/  @P5 LDG.E R79, desc[UR8][R32.64] ;  /* 0x00000008204f5981 */ /* 0x000f68000c1e1900 */
[----:B------:R-:W5:Y:S01]  /*2070*/  @P5 LDG.E R12, desc[UR8][R34.64] ;  /* 0x00000008220c5981 */ /* 0x000f62000c1e1900 */
[----:B------:R-:W-:-:S03]  /*2080*/  ISETP.GT.U32.AND P0, PT, R2, 0xdf, PT ;  /* 0x000000df0200780c */ /* 0x000fc60003f04070 */
[----:B------:R2:W5:Y:S01]  /*2090*/  @P3 LDG.E R13, desc[UR8][R14.64] ;  /* 0x000000080e0d3981 */ /* 0x000562000c1e1900 */
[----:B------:R-:W-:Y:S02]  /*20a0*/  CS2R R22, SRZ ;  /* 0x0000000000167805 */ /* 0x000fe4000001ff00 */
[----:B--2---:R-:W-:-:S06]  /*20b0*/  MOV R15, RZ ;  /* 0x000000ff000f7202 */ /* 0x004fcc0000000f00 */
[----:B------:R2:W5:Y:S02]  /*20c0*/  @P6 LDG.E R15, desc[UR8][R24.64] ;  /* 0x00000008180f6981 */ /* 0x000564000c1e1900 */
[----:B--2---:R-:W-:Y:S01]  /*20d0*/  CS2R R24, SRZ ;  /* 0x0000000000187805 */ /* 0x004fe2000001ff00 */
[----:B01----:R-:W-:Y:S06]  /*20e0*/  @P0 BRA `(.L_x_137) ;  /* 0x0000000000280947 */ /* 0x003fec0003800000 */
[----:B------:R-:W-:Y:S02]  /*20f0*/  ISETP.NE.AND P0, PT, RZ, UR10, PT ;  /* 0x0000000aff007c0c */ /* 0x000fe4000bf05270 */
[----:B------:R-:W-:-:S04]  /*2100*/  IADD3 R27, R98, R62, RZ ;  /* 0x0000003e621b7210 */ /* 0x000fc80007ffe0ff */
[----:B------:R-:W-:-:S07]  /*2110*/  SHF.R.S32.HI R14, RZ, 0x1f, R27 ;  /* 0x0000001fff0e7819 */ /* 0x000fce000001141b */
[----:B------:R-:W0:Y:S02]  /*2120*/  @P0 LDC.64 R22, c[0x0][0x240] ;  /* 0x00009000ff160b82 */ /* 0x000e240000000a00 */
[----:B0-----:R-:W-:-:S04]  /*2130*/  @P0 LEA R22, P6, R27, R22, 0x2 ;  /* 0x000000161b160211 */ /* 0x001fc800078c10ff */
[----:B------:R-:W-:-:S05]  /*2140*/  @P0 LEA.HI.X R23, R27, R23, R14, 0x2, P6 ;  /* 0x000000171b170211 */ /* 0x000fca00030f140e */
[----:B------:R0:W5:Y:S02]  /*2150*/  @P0 LDG.E.64 R24, desc[UR8][R22.64] ;  /* 0x0000000816180981 */ /* 0x000164000c1e1b00 */
[----:B0-----:R-:W0:Y:S02]  /*2160*/  LDC.64 R22, c[0x0][0x238] ;  /* 0x00008e00ff167b82 */ /* 0x001e240000000a00 */
[----:B0-----:R-:W-:-:S06]  /*2170*/  IMAD.WIDE R22, R27, 0x4, R22 ;  /* 0x000000041b167825 */ /* 0x001fcc00078e0216 */
[----:B------:R-:W5:Y:S02]  /*2180*/  LDG.E.64 R22, desc[UR8][R22.64] ;  /* 0x0000000816167981 */ /* 0x000f64000c1e1b00 */
.L_x_137:
[----:B------:R-:W-:Y:S05]  /*2190*/  BSYNC B0 ;  /* 0x0000000000007941 */ /* 0x000fea0003800000 */
.L_x_136:
[----:B------:R-:W-:Y:S02]  /*21a0*/  ISETP.NE.AND P0, PT, RZ, UR10, PT ;  /* 0x0000000aff007c0c */ /* 0x000fe4000bf05270 */
[C---:B-----5:R-:W-:Y:S02]  /*21b0*/  PRMT R14, R21.reuse, 0x7632, R14 ;  /* 0x00007632150e7816 */ /* 0x060fe4000000000e */
[----:B------:R-:W-:Y:S02]  /*21c0*/  SHF.L.U32 R27, R21, 0x10, RZ ;  /* 0x00000010151b7819 */ /* 0x000fe400000006ff */
[----:B------:R-:W-:Y:S02]  /*21d0*/  PRMT R26, R72, 0x7632, R26 ;  /* 0x00007632481a7816 */ /* 0x000fe4000000001a */
[----:B------:R-:W-:Y:S01]  /*21e0*/  SHF.L.U32 R33, R14, 0x10, RZ ;  /* 0x000000100e217819 */ /* 0x000fe200000006ff */
[----:B------:R-:W-:Y:S01]  /*21f0*/  FADD.FTZ R14, -R20, R27 ;  /* 0x0000001b140e7221 */ /* 0x000fe20000010100 */
[----:B------:R-:W-:-:S02]  /*2200*/  SHF.L.U32 R35, R72, 0x10, RZ ;  /* 0x0000001048237819 */ /* 0x000fc400000006ff */
[----:B------:R-:W-:Y:S01]  /*2210*/  SHF.L.U32 R37, R26, 0x10, RZ ;  /* 0x000000101a257819 */ /* 0x000fe200000006ff */
[----:B------:R-:W-:Y:S01]  /*2220*/  FADD.FTZ R26, -R20, R33 ;  /* 0x00000021141a7221 */ /* 0x000fe20000010100 */
[----:B------:R-:W-:Y:S01]  /*2230*/  PRMT R30, R90, 0x7632, R30 ;  /* 0x000076325a1e7816 */ /* 0x000fe2000000001e */
[-C--:B------:R-:W-:Y:S01]  /*2240*/  FMUL.FTZ R27, R14, R7.reuse ;  /* 0x000000070e1b7220 */ /* 0x080fe20000410000 */
[C---:B------:R-:W-:Y:S01]  /*2250*/  PRMT R28, R89.reuse, 0x7632, R28 ;  /* 0x00007632591c7816 */ /* 0x040fe2000000001c */
[----:B------:R-:W-:Y:S01]  /*2260*/  FADD.FTZ R38, -R20, R35 ;  /* 0x0000002314267221 */ /* 0x000fe20000010100 */
[----:B------:R-:W-:Y:S01]  /*2270*/  SHF.L.U32 R31, R90, 0x10, RZ ;  /* 0x000000105a1f7819 */ /* 0x000fe200000006ff */
[----:B------:R-:W-:Y:S01]  /*2280*/  FADD.FTZ R40, -R20, R37 ;  /* 0x0000002514287221 */ /* 0x000fe20000010100 */
[----:B------:R-:W-:Y:S01]  /*2290*/  SHF.L.U32 R29, R89, 0x10, RZ ;  /* 0x00000010591d7819 */ /* 0x000fe200000006ff */
[----:B------:R-:W-:Y:S01]  /*22a0*/  FMUL.FTZ R14, R26, R7 ;  /* 0x000000071a0e7220 */ /* 0x000fe20000410000 */
        /* <DEDUP_REMOVED lines=21> */
.L_x_138:
[----:B------:R-:W-:Y:S01]  /*2400*/  FMUL.FTZ R26, R31, R22 ;  /* 0x000000161f1a7220 */ /* 0x000fe20000410000 */
[C---:B------:R-:W-:Y:S01]  /*2410*/  FFMA.FTZ R42, R27.reuse, R31, RZ ;  /* 0x0000001f1b2a7223 */ /* 0x040fe200000100ff */
[----:B------:R-:W-:Y:S01]  /*2420*/  FMUL.FTZ R45, R38, R7 ;  /* 0x00000007262d7220 */ /* 0x000fe20000410000 */
[----:B------:R-:W-:Y:S01]  /*2430*/  FMUL.FTZ R32, R30, R23 ;  /* 0x000000171e207220 */ /* 0x000fe20000410000 */
[----:B------:R-:W-:Y:S01]  /*2440*/  FFMA.FTZ R27, R27, R26, RZ ;  /* 0x0000001a1b1b7223 */ /* 0x000fe200000100ff */
[----:B------:R-:W-:Y:S01]  /*2450*/  FADD.FTZ R33, RZ, R26 ;  /* 0x0000001aff217221 */ /* 0x000fe20000010000 */
[----:B------:R-:W-:Y:S01]  /*2460*/  FMUL.FTZ R40, R40, R7 ;  /* 0x0000000728287220 */ /* 0x000fe20000410000 */
        /* <DEDUP_REMOVED lines=19> */
.L_x_139:
[----:B------:R-:W-:Y:S01]  /*25a0*/  FADD.FTZ R26, RZ, R31 ;  /* 0x0000001fff1a7221 */ /* 0x000fe20000010000 */
[----:B------:R-:W-:Y:S01]  /*25b0*/  FFMA.FTZ R34, R14, R32, R27 ;  /* 0x000000200e227223 */ /* 0x000fe2000001001b */
[----:B------:R-:W-:Y:S01]  /*25c0*/  FFMA.FTZ R42, R45, R29, R42 ;  /* 0x0000001d2d2a7223 */ /* 0x000fe2000001002a */
[----:B------:R-:W-:Y:S01]  /*25d0*/  FMUL.FTZ R31, R29, R22 ;  /* 0x000000161d1f7220 */ /* 0x000fe20000410000 */
[----:B------:R-:W-:Y:S01]  /*25e0*/  FADD.FTZ R36, R26, R29 ;  /* 0x0000001d1a247221 */ /* 0x000fe20000010000 */
[----:B------:R-:W-:Y:S01]  /*25f0*/  FFMA.FTZ R29, R14, R30, RZ ;  /* 0x0000001e0e1d7223 */ /* 0x000fe200000100ff */
[----:B------:R-:W-:Y:S01]  /*2600*/  FADD.FTZ R27, RZ, R30 ;  /* 0x0000001eff1b7221 */ /* 0x000fe20000010000 */
[----:B------:R-:W-:Y:S01]  /*2610*/  PRMT R26, R8, 0x7632, R26 ;  /* 0x00007632081a7816 */ /* 0x000fe2000000001a */
[----:B------:R-:W-:Y:S01]  /*2620*/  FADD.FTZ R32, R32, R33 ;  /* 0x0000002120207221 */ /* 0x000fe20000010000 */
[----:B------:R-:W-:Y:S01]  /*2630*/  FFMA.FTZ R43, R40, R28, R29 ;  /* 0x0000001c282b7223 */ /* 0x000fe2000001001d */
[----:B------:R-:W-:Y:S01]  /*2640*/  FADD.FTZ R41, R27, R28 ;  /* 0x0000001c1b297221 */ /* 0x000fe20000010000 */
[----:B------:R-:W-:Y:S01]  /*2650*/  FFMA.FTZ R14, R45, R31, R34 ;  /* 0x0000001f2d0e7223 */ /* 0x000fe20000010022 */
[----:B------:R-:W-:Y:S01]  /*2660*/  FMUL.FTZ R27, R28, R23 ;  /* 0x000000171c1b7220 */ /* 0x000fe20000410000 */
[----:B------:R-:W-:-:S02]  /*2670*/  SHF.L.U32 R29, R8, 0x10, RZ ;  /* 0x00000010081d7819 */ /* 0x000fc400000006ff */
[----:B------:R-:W-:Y:S01]  /*2680*/  SHF.L.U32 R33, R26, 0x10, RZ ;  /* 0x000000101a217819 */ /* 0x000fe200000006ff */
[--C-:B------:R-:W-:Y:S01]  /*2690*/  FFMA.FTZ R45, R40, R27, R14.reuse ;  /* 0x0000001b282d7223 */ /* 0x100fe2000001000e */
[----:B------:R-:W-:Y:S01]  /*26a0*/  PRMT R14, R88, 0x7632, R14 ;  /* 0x00007632580e7816 */ /* 0x000fe2000000000e */
[----:B------:R-:W-:Y:S01]  /*26b0*/  FADD.FTZ R28, -R20, R29 ;  /* 0x0000001d141c7221 */ /* 0x000fe20000010100 */
[----:B------:R-:W-:Y:S01]  /*26c0*/  FADD.FTZ R26, R32, R31 ;  /* 0x0000001f201a7221 */ /* 0x000fe20000010000 */
[----:B------:R-:W-:Y:S01]  /*26d0*/  FADD.FTZ R30, -R20, R33 ;  /* 0x00000021141e7221 */ /* 0x000fe20000010100 */
[----:B------:R-:W-:Y:S01]  /*26e0*/  SHF.L.U32 R29, R88, 0x10, RZ ;  /* 0x00000010581d7819 */ /* 0x000fe200000006ff */
[-C--:B------:R-:W-:Y:S01]  /*26f0*/  FMUL.FTZ R47, R28, R7.reuse ;  /* 0x000000071c2f7220 */ /* 0x080fe20000410000 */
[----:B------:R-:W-:Y:S01]  /*2700*/  SHF.L.U32 R32, R14, 0x10, RZ ;  /* 0x000000100e207819 */ /* 0x000fe200000006ff */
        /* <DEDUP_REMOVED lines=20> */
.L_x_140:
[----:B------:R-:W-:Y:S01]  /*2850*/  FMUL.FTZ R28, R29, R22 ;  /* 0x000000161d1c7220 */ /* 0x000fe20000410000 */
[----:B------:R-:W-:Y:S01]  /*2860*/  FADD.FTZ R31, R27, R26 ;  /* 0x0000001a1b1f7221 */ /* 0x000fe20000010000 */
[--C-:B------:R-:W-:Y:S01]  /*2870*/  FADD.FTZ R117, R36, R29.reuse ;  /* 0x0000001d24757221 */ /* 0x100fe20000010000 */
[----:B------:R-:W-:Y:S01]  /*2880*/  FFMA.FTZ R42, R47, R29, R42 ;  /* 0x0000001d2f2a7223 */ /* 0x000fe2000001002a */
[----:B------:R-:W-:Y:S01]  /*2890*/  PRMT R29, R15, 0x7632, R29 ;  /* 0x000076320f1d7816 */ /* 0x000fe2000000001d */
[----:B------:R-:W-:Y:S01]  /*28a0*/  FFMA.FTZ R26, R47, R28, R45 ;  /* 0x0000001c2f1a7223 */ /* 0x000fe2000001002d */
[----:B------:R-:W-:Y:S01]  /*28b0*/  FADD.FTZ R28, R31, R28 ;  /* 0x0000001c1f1c7221 */ /* 0x000fe20000010000 */
[----:B------:R-:W-:Y:S01]  /*28c0*/  FMUL.FTZ R27, R32, R23 ;  /* 0x00000017201b7220 */ /* 0x000fe20000410000 */
[----:B------:R-:W-:Y:S01]  /*28d0*/  SHF.L.U32 R31, R15, 0x10, RZ ;  /* 0x000000100f1f7819 */ /* 0x000fe200000006ff */
[----:B------:R-:W-:Y:S01]  /*28e0*/  FADD.FTZ R14, R41, R32 ;  /* 0x00000020290e7221 */ /* 0x000fe20000010000 */
[----:B------:R-:W-:Y:S01]  /*28f0*/  SHF.L.U32 R29, R29, 0x10, RZ ;  /* 0x000000101d1d7819 */ /* 0x000fe200000006ff */
[----:B------:R-:W-:Y:S01]  /*2900*/  FFMA.FTZ R37, R38, R27, R26 ;  /* 0x0000001b26257223 */ /* 0x000fe2000001001a */
[--C-:B------:R-:W-:Y:S01]  /*2910*/  FADD.FTZ R39, R27, R28.reuse ;  /* 0x0000001c1b277221 */ /* 0x100fe20000010000 */
[C---:B------:R-:W-:Y:S01]  /*2920*/  PRMT R28, R87.reuse, 0x7632, R28 ;  /* 0x00007632571c7816 */ /* 0x040fe2000000001c */
[C---:B------:R-:W-:Y:S01]  /*2930*/  FADD.FTZ R26, -R20.reuse, R31 ;  /* 0x0000001f141a7221 */ /* 0x040fe20000010100 */
[----:B------:R-:W-:Y:S01]  /*2940*/  FADD.FTZ R62, -R20, R29 ;  /* 0x0000001d143e7221 */ /* 0x000fe20000010100 */
[----:B------:R-:W-:Y:S01]  /*2950*/  FFMA.FTZ R118, R38, R32, R43 ;  /* 0x0000002026767223 */ /* 0x000fe2000001002b */
        /* <DEDUP_REMOVED lines=23> */
.L_x_141:
[----:B------:R-:W-:Y:S01]  /*2ad0*/  PRMT R30, R9, 0x7632, R30 ;  /* 0x00007632091e7816 */ /* 0x000fe2000000001e */
[----:B------:R-:W-:Y:S01]  /*2ae0*/  FMUL.FTZ R26, R63, R22 ;  /* 0x000000163f1a7220 */ /* 0x000fe20000410000 */
[----:B------:R-:W-:Y:S01]  /*2af0*/  SHF.L.U32 R31, R9, 0x10, RZ ;  /* 0x00000010091f7819 */ /* 0x000fe200000006ff */
[C---:B------:R-:W-:Y:S01]  /*2b00*/  FFMA.FTZ R29, R41.reuse, R63, R42 ;  /* 0x0000003f291d7223 */ /* 0x040fe2000001002a */
[----:B------:R-:W-:Y:S01]  /*2b10*/  SHF.L.U32 R33, R30, 0x10, RZ ;  /* 0x000000101e217819 */ /* 0x000fe200000006ff */
[----:B------:R-:W-:Y:S01]  /*2b20*/  FFMA.FTZ R27, R41, R26, R37 ;  /* 0x0000001a291b7223 */ /* 0x000fe20000010025 */
[--C-:B------:R-:W-:Y:S01]  /*2b30*/  FADD.FTZ R35, R39, R26.reuse ;  /* 0x0000001a27237221 */ /* 0x100fe20000010000 */
[----:B------:R-:W-:Y:S01]  /*2b40*/  PRMT R26, R86, 0x7632, R26 ;  /* 0x00007632561a7816 */ /* 0x000fe2000000001a */
[C---:B------:R-:W-:Y:S01]  /*2b50*/  FADD.FTZ R32, -R20.reuse, R31 ;  /* 0x0000001f14207221 */ /* 0x040fe20000010100 */
[----:B------:R-:W-:Y:S01]  /*2b60*/  FADD.FTZ R34, -R20, R33 ;  /* 0x0000002114227221 */ /* 0x000fe20000010100 */
[----:B------:R-:W-:-:S02]  /*2b70*/  SHF.L.U32 R30, R86, 0x10, RZ ;  /* 0x00000010561e7819 */ /* 0x000fc400000006ff */
[----:B------:R-:W-:Y:S01]  /*2b80*/  SHF.L.U32 R31, R26, 0x10, RZ ;  /* 0x000000101a1f7819 */ /* 0x000fe200000006ff */
[----:B------:R-:W-:Y:S01]  /*2b90*/  FMUL.FTZ R32, R32, R7 ;  /* 0x0000000720207220 */ /* 0x000fe20000410000 */
[----:B------:R-:W-:Y:S01]  /*2ba0*/  FMUL.FTZ R26, R28, R23 ;  /* 0x000000171c1a7220 */ /* 0x000fe20000410000 */
        /* <DEDUP_REMOVED lines=20> */
.L_x_142:
[----:B------:R-:W-:Y:S01]  /*2cf0*/  FFMA.FTZ R37, R62, R26, R27 ;  /* 0x0000001a3e257223 */ /* 0x000fe2000001001b */
[----:B------:R-:W-:Y:S01]  /*2d00*/  FMUL.FTZ R27, R30, R22 ;  /* 0x000000161e1b7220 */ /* 0x000fe20000410000 */
[----:B------:R-:W-:Y:S01]  /*2d10*/  FADD.FTZ R38, R26, R35 ;  /* 0x000000231a267221 */ /* 0x000fe20000010000 */
[----:B------:R-:W-:Y:S02]  /*2d20*/  PRMT R34, R10, 0x7632, R34 ;  /* 0x000076320a227816 */ /* 0x000fe40000000022 */
[----:B------:R-:W-:Y:S01]  /*2d30*/  FFMA.FTZ R26, R32, R27, R37 ;  /* 0x0000001b201a7223 */ /* 0x000fe20000010025 */
[----:B------:R-:W-:Y:S01]  /*2d40*/  FADD.FTZ R38, R38, R27 ;  /* 0x0000001b26267221 */ /* 0x000fe20000010000 */
[----:B------:R-:W-:Y:S02]  /*2d50*/  SHF.L.U32 R35, R10, 0x10, RZ ;  /* 0x000000100a237819 */ /* 0x000fe400000006ff */
[----:B------:R-:W-:Y:S02]  /*2d60*/  SHF.L.U32 R27, R34, 0x10, RZ ;  /* 0x00000010221b7819 */ /* 0x000fe400000006ff */
[C---:B------:R-:W-:Y:S01]  /*2d70*/  PRMT R36, R85.reuse, 0x7632, R36 ;  /* 0x0000763255247816 */ /* 0x040fe20000000024 */
[C---:B------:R-:W-:Y:S01]  /*2d80*/  FADD.FTZ R40, -R20.reuse, R35 ;  /* 0x0000002314287221 */ /* 0x040fe20000010100 */
[----:B------:R-:W-:Y:S01]  /*2d90*/  SHF.L.U32 R34, R85, 0x10, RZ ;  /* 0x0000001055227819 */ /* 0x000fe200000006ff */
[----:B------:R-:W-:Y:S01]  /*2da0*/  FADD.FTZ R42, -R20, R27 ;  /* 0x0000001b142a7221 */ /* 0x000fe20000010100 */
[----:B------:R-:W-:Y:S01]  /*2db0*/  SHF.L.U32 R35, R36, 0x10, RZ ;  /* 0x0000001024237819 */ /* 0x000fe200000006ff */
[----:B------:R-:W-:Y:S01]  /*2dc0*/  FMUL.FTZ R36, R40, R7 ;  /* 0x0000000728247220 */ /* 0x000fe20000410000 */
[----:B------:R-:W-:Y:S01]  /*2dd0*/  PRMT R49, R84, 0x7632, R49 ;  /* 0x0000763254317816 */ /* 0x000fe20000000031 */
        /* <DEDUP_REMOVED lines=21> */
.L_x_143:
[----:B------:R-:W-:Y:S01]  /*2f30*/  FFMA.FTZ R41, R33, R27, R26 ;  /* 0x0000001b21297223 */ /* 0x000fe2000001001a */
[----:B------:R-:W-:Y:S01]  /*2f40*/  FADD.FTZ R38, R27, R38 ;  /* 0x000000261b267221 */ /* 0x000fe20000010000 */
[----:B------:R-:W-:Y:S01]  /*2f50*/  FMUL.FTZ R39, R34, R22 ;  /* 0x0000001622277220 */ /* 0x000fe20000410000 */
[----:B------:R-:W-:Y:S02]  /*2f60*/  SHF.L.U32 R27, R84, 0x10, RZ ;  /* 0x00000010541b7819 */ /* 0x000fe400000006ff */
[----:B------:R-:W-:Y:S01]  /*2f70*/  SHF.L.U32 R49, R49, 0x10, RZ ;  /* 0x0000001031317819 */ /* 0x000fe200000006ff */
[----:B------:R-:W-:Y:S01]  /*2f80*/  FFMA.FTZ R26, R36, R39, R41 ;  /* 0x00000027241a7223 */ /* 0x000fe20000010029 */
[--C-:B------:R-:W-:Y:S01]  /*2f90*/  FADD.FTZ R42, R38, R39.reuse ;  /* 0x00000027262a7221 */ /* 0x100fe20000010000 */
[C---:B------:R-:W-:Y:S01]  /*2fa0*/  PRMT R39, R83.reuse, 0x7632, R39 ;  /* 0x0000763253277816 */ /* 0x040fe20000000027 */
[C---:B------:R-:W-:Y:S01]  /*2fb0*/  FADD.FTZ R40, -R20.reuse, R27 ;  /* 0x0000001b14287221 */ /* 0x040fe20000010100 */
[----:B------:R-:W-:Y:S01]  /*2fc0*/  FADD.FTZ R44, -R20, R49 ;  /* 0x00000031142c7221 */ /* 0x000fe20000010100 */
[----:B------:R-:W-:Y:S01]  /*2fd0*/  SHF.L.U32 R38, R83, 0x10, RZ ;  /* 0x0000001053267819 */ /* 0x000fe200000006ff */
[----:B------:R-:W-:Y:S01]  /*2fe0*/  FMUL.FTZ R27, R35, R23 ;  /* 0x00000017231b7220 */ /* 0x000fe20000410000 */
[----:B------:R-:W-:Y:S01]  /*2ff0*/  SHF.L.U32 R39, R39, 0x10, RZ ;  /* 0x0000001027277819 */ /* 0x000fe200000006ff */
[-C--:B------:R-:W-:Y:S01]  /*3000*/  FMUL.FTZ R40, R40, R7.reuse ;  /* 0x0000000728287220 */ /* 0x080fe20000410000 */
        /* <DEDUP_REMOVED lines=20> */
.L_x_144:
[----:B------:R-:W-:Y:S01]  /*3150*/  FFMA.FTZ R47, R37, R27, R26 ;  /* 0x0000001b252f7223 */ /* 0x000fe2000001001a */
[----:B------:R-:W-:Y:S01]  /*3160*/  FADD.FTZ R42, R27, R42 ;  /* 0x0000002a1b2a7221 */ /* 0x000fe20000010000 */
[C---:B------:R-:W-:Y:S01]  /*3170*/  PRMT R27, R11.reuse, 0x7632, R27 ;  /* 0x000076320b1b7816 */ /* 0x040fe2000000001b */
[----:B------:R-:W-:Y:S01]  /*3180*/  FMUL.FTZ R43, R38, R22 ;  /* 0x00000016262b7220 */ /* 0x000fe20000410000 */
[----:B------:R-:W-:Y:S02]  /*3190*/  SHF.L.U32 R45, R11, 0x10, RZ ;  /* 0x000000100b2d7819 */ /* 0x000fe400000006ff */
[----:B------:R-:W-:Y:S01]  /*31a0*/  SHF.L.U32 R27, R27, 0x10, RZ ;  /* 0x000000101b1b7819 */ /* 0x000fe200000006ff */
[----:B------:R-:W-:Y:S01]  /*31b0*/  FFMA.FTZ R26, R40, R43, R47 ;  /* 0x0000002b281a7223 */ /* 0x000fe2000001002f */
[--C-:B------:R-:W-:Y:S01]  /*31c0*/  FADD.FTZ R46, R42, R43.reuse ;  /* 0x0000002b2a2e7221 */ /* 0x100fe20000010000 */
[----:B------:R-:W-:Y:S01]  /*31d0*/  PRMT R43, R82, 0x7632, R43 ;  /* 0x00007632522b7816 */ /* 0x000fe2000000002b */
[C---:B------:R-:W-:Y:S01]  /*31e0*/  FADD.FTZ R44, -R20.reuse, R45 ;  /* 0x0000002d142c7221 */ /* 0x040fe20000010100 */
[----:B------:R-:W-:Y:S01]  /*31f0*/  FADD.FTZ R48, -R20, R27 ;  /* 0x0000001b14307221 */ /* 0x000fe20000010100 */
[----:B------:R-:W-:Y:S01]  /*3200*/  SHF.L.U32 R42, R82, 0x10, RZ ;  /* 0x00000010522a7819 */ /* 0x000fe200000006ff */
[----:B------:R-:W-:Y:S01]  /*3210*/  FMUL.FTZ R27, R39, R23 ;  /* 0x00000017271b7220 */ /* 0x000fe20000410000 */
[----:B------:R-:W-:Y:S01]  /*3220*/  PRMT R57, R81, 0x7632, R57 ;  /* 0x0000763251397816 */ /* 0x000fe20000000039 */
        /* <DEDUP_REMOVED lines=22> */
.L_x_145:
[----:B------:R-:W-:Y:S01]  /*3390*/  FFMA.FTZ R49, R41, R27, R26 ;  /* 0x0000001b29317223 */ /* 0x000fe2000001001a */
[----:B------:R-:W-:Y:S01]  /*33a0*/  FADD.FTZ R46, R27, R46 ;  /* 0x0000002e1b2e7221 */ /* 0x000fe20000010000 */
        /* <DEDUP_REMOVED lines=32> */
.L_x_146:
[----:B------:R-:W-:Y:S01]  /*35b0*/  FFMA.FTZ R55, R45, R27, R26 ;  /* 0x0000001b2d377223 */ /* 0x000fe2000001001a */
[----:B------:R-:W-:Y:S01]  /*35c0*/  FMUL.FTZ R51, R46, R22 ;  /* 0x000000162e337220 */ /* 0x000fe20000410000 */
[--C-:B------:R-:W-:Y:S01]  /*35d0*/  FADD.FTZ R52, R27, R50.reuse ;  /* 0x000000321b347221 */ /* 0x100fe20000010000 */
[C---:B------:R-:W-:Y:S02]  /*35e0*/  PRMT R50, R12.reuse, 0x7632, R50 ;  /* 0x000076320c327816 */ /* 0x040fe40000000032 */
[----:B------:R-:W-:Y:S01]  /*35f0*/  SHF.L.U32 R53, R12, 0x10, RZ ;  /* 0x000000100c357819 */ /* 0x000fe200000006ff */
[----:B------:R-:W-:Y:S01]  /*3600*/  FFMA.FTZ R26, R48, R51, R55 ;  /* 0x00000033301a7223 */ /* 0x000fe20000010037 */
[----:B------:R-:W-:Y:S01]  /*3610*/  FADD.FTZ R27, R52, R51 ;  /* 0x00000033341b7221 */ /* 0x000fe20000010000 */
        /* <DEDUP_REMOVED lines=29> */
.L_x_147:
[----:B------:R-:W-:Y:S01]  /*37f0*/  FFMA.FTZ R61, R49, R56, R26 ;  /* 0x00000038313d7223 */ /* 0x000fe2000001001a */
[----:B------:R-:W-:Y:S01]  /*3800*/  FMUL.FTZ R55, R50, R22 ;  /* 0x0000001632377220 */ /* 0x000fe20000410000 */
[----:B------:R-:W-:Y:S01]  /*3810*/  FADD.FTZ R56, R56, R27 ;  /* 0x0000001b38387221 */ /* 0x000fe20000010000 */
[----:B------:R-:W-:Y:S01]  /*3820*/  SHF.L.U32 R57, R78, 0x10, RZ ;  /* 0x000000104e397819 */ /* 0x000fe200000006ff */
[----:B------:R-:W-:Y:S01]  /*3830*/  FMUL.FTZ R58, R51, R23 ;  /* 0x00000017333a7220 */ /* 0x000fe20000410000 */
[----:B------:R-:W-:Y:S01]  /*3840*/  SHF.L.U32 R59, R54, 0x10, RZ ;  /* 0x00000010363b7819 */ /* 0x000fe200000006ff */
[----:B------:R-:W-:Y:S01]  /*3850*/  FFMA.FTZ R26, R52, R55, R61 ;  /* 0x00000037341a7223 */ /* 0x000fe2000001003d */
[--C-:B------:R-:W-:Y:S01]  /*3860*/  FADD.FTZ R27, R56, R55.reuse ;  /* 0x00000037381b7221 */ /* 0x100fe20000010000 */
[C---:B------:R-:W-:Y:S01]  /*3870*/  PRMT R55, R77.reuse, 0x7632, R55 ;  /* 0x000076324d377816 */ /* 0x040fe20000000037 */
[C---:B------:R-:W-:Y:S01]  /*3880*/  FADD.FTZ R56, -R20.reuse, R57 ;  /* 0x0000003914387221 */ /* 0x040fe20000010100 */
[----:B------:R-:W-:Y:S01]  /*3890*/  FADD.FTZ R60, -R20, R59 ;  /* 0x0000003b143c7221 */ /* 0x000fe20000010100 */
[----:B------:R-:W-:-:S02]  /*38a0*/  SHF.L.U32 R54, R77, 0x10, RZ ;  /* 0x000000104d367819 */ /* 0x000fc400000006ff */
        /* <DEDUP_REMOVED lines=22> */
.L_x_148:
[----:B------:R-:W-:Y:S01]  /*3a10*/  FFMA.FTZ R65, R53, R58, R26 ;  /* 0x0000003a35417223 */ /* 0x000fe2000001001a */
[----:B------:R-:W-:Y:S01]  /*3a20*/  FMUL.FTZ R59, R54, R22 ;  /* 0x00000016363b7220 */ /* 0x000fe20000410000 */
[----:B------:R-:W-:Y:S01]  /*3a30*/  FADD.FTZ R60, R58, R27 ;  /* 0x0000001b3a3c7221 */ /* 0x000fe20000010000 */
[----:B------:R-:W-:Y:S01]  /*3a40*/  PRMT R58, R13, 0x7632, R58 ;  /* 0x000076320d3a7816 */ /* 0x000fe2000000003a */
[----:B------:R-:W-:Y:S01]  /*3a50*/  FMUL.FTZ R66, R55, R23 ;  /* 0x0000001737427220 */ /* 0x000fe20000410000 */
[----:B------:R-:W-:Y:S01]  /*3a60*/  SHF.L.U32 R61, R13, 0x10, RZ ;  /* 0x000000100d3d7819 */ /* 0x000fe200000006ff */
[----:B------:R-:W-:Y:S01]  /*3a70*/  FFMA.FTZ R26, R56, R59, R65 ;  /* 0x0000003b381a7223 */ /* 0x000fe20000010041 */
[----:B------:R-:W-:Y:S01]  /*3a80*/  FADD.FTZ R27, R60, R59 ;  /* 0x0000003b3c1b7221 */ /* 0x000fe20000010000 */
[----:B------:R-:W-:Y:S02]  /*3a90*/  SHF.L.U32 R59, R58, 0x10, RZ ;  /* 0x000000103a3b7819 */ /* 0x000fe400000006ff */
[----:B------:R-:W-:Y:S01]  /*3aa0*/  PRMT R60, R76, 0x7632, R60 ;  /* 0x000076324c3c7816 */ /* 0x000fe2000000003c */
[----:B------:R-:W-:Y:S01]  /*3ab0*/  FADD.FTZ R64, -R20, R61 ;  /* 0x0000003d14407221 */ /* 0x000fe20000010100 */
[----:B------:R-:W-:Y:S01]  /*3ac0*/  SHF.L.U32 R58, R76, 0x10, RZ ;  /* 0x000000104c3a7819 */ /* 0x000fe200000006ff */
[----:B------:R-:W-:Y:S01]  /*3ad0*/  FADD.FTZ R68, -R20, R59 ;  /* 0x0000003b14447221 */ /* 0x000fe20000010100 */
[----:B------:R-:W-:Y:S01]  /*3ae0*/  SHF.L.U32 R59, R60, 0x10, RZ ;  /* 0x000000103c3b7819 */ /* 0x000fe200000006ff */
[-C--:B------:R-:W-:Y:S01]  /*3af0*/  FMUL.FTZ R60, R64, R7.reuse ;  /* 0x00000007403c7220 */ /* 0x080fe20000410000 */
[----:B------:R-:W-:Y:S01]  /*3b00*/  PRMT R61, R95, 0x7632, R61 ;  /* 0x000076325f3d7816 */ /* 0x000fe2000000003d */
        /* <DEDUP_REMOVED lines=20> */
.L_x_149:
[----:B------:R-:W-:Y:S01]  /*3c50*/  SHF.L.U32 R67, R95, 0x10, RZ ;  /* 0x000000105f437819 */ /* 0x000fe200000006ff */
[----:B------:R-:W-:Y:S01]  /*3c60*/  FFMA.FTZ R69, R57, R66, R26 ;  /* 0x0000004239457223 */ /* 0x000fe2000001001a */
[----:B------:R-:W-:Y:S01]  /*3c70*/  SHF.L.U32 R61, R61, 0x10, RZ ;  /* 0x000000103d3d7819 */ /* 0x000fe200000006ff */
[----:B------:R-:W-:Y:S01]  /*3c80*/  FMUL.FTZ R65, R58, R22 ;  /* 0x000000163a417220 */ /* 0x000fe20000410000 */
[----:B------:R-:W-:Y:S01]  /*3c90*/  FADD.FTZ R26, R66, R27 ;  /* 0x0000001b421a7221 */ /* 0x000fe20000010000 */
[----:B------:R-:W-:Y:S01]  /*3ca0*/  FADD.FTZ R68, -R20, R67 ;  /* 0x0000004314447221 */ /* 0x000fe20000010100 */
[----:B------:R-:W-:Y:S01]  /*3cb0*/  PRMT R66, R94, 0x7632, R66 ;  /* 0x000076325e427816 */ /* 0x000fe20000000042 */
[----:B------:R-:W-:Y:S01]  /*3cc0*/  FADD.FTZ R70, -R20, R61 ;  /* 0x0000003d14467221 */ /* 0x000fe20000010100 */
[----:B------:R-:W-:Y:S01]  /*3cd0*/  FFMA.FTZ R27, R60, R65, R69 ;  /* 0x000000413c1b7223 */ /* 0x000fe20000010045 */
[----:B------:R-:W-:Y:S01]  /*3ce0*/  FADD.FTZ R26, R26, R65 ;  /* 0x000000411a1a7221 */ /* 0x000fe20000010000 */
[----:B------:R-:W-:Y:S01]  /*3cf0*/  FMUL.FTZ R67, R68, R7 ;  /* 0x0000000744437220 */ /* 0x000fe20000410000 */
[----:B------:R-:W-:Y:S01]  /*3d00*/  SHF.L.U32 R65, R94, 0x10, RZ ;  /* 0x000000105e417819 */ /* 0x000fe200000006ff */
[----:B------:R-:W-:Y:S01]  /*3d10*/  FMUL.FTZ R61, R59, R23 ;  /* 0x000000173b3d7220 */ /* 0x000fe20000410000 */
        /* <DEDUP_REMOVED lines=21> */
.L_x_150:
        /* <DEDUP_REMOVED lines=22> */
[----:B------:R-:W-:-:S03]  /*3fd0*/  FMUL.FTZ R124, R120, -1.4426950216293334961 ;  /* 0xbfb8aa3b787c7820 */ /* 0x000fc60000410000 */
        /* <DEDUP_REMOVED lines=14> */
.L_x_151:
[----:B------:R-:W-:Y:S01]  /*40c0*/  FMUL.FTZ R26, R69, R22 ;  /* 0x00000016451a7220 */ /* 0x000fe20000410000 */
[--C-:B------:R-:W-:Y:S01]  /*40d0*/  FADD.FTZ R117, R117, R63.reuse ;  /* 0x0000003f75757221 */ /* 0x100fe20000010000 */
[----:B------:R-:W-:Y:S01]  /*40e0*/  PRMT R63, R73, 0x7632, R63 ;  /* 0x00007632493f7816 */ /* 0x000fe2000000003f */
[----:B------:R-:W-:Y:S01]  /*40f0*/  FFMA.FTZ R118, R62, R28, R118 ;  /* 0x0000001c3e767223 */ /* 0x000fe20000010076 */
        /* <DEDUP_REMOVED lines=18> */
[----:B------:R-:W-:-:S04]  /*4220*/  FMUL.FTZ R124, R63, -1.4426950216293334961 ;  /* 0xbfb8aa3b3f7c7820 */ /* 0x000fc80000410000 */
        /* <DEDUP_REMOVED lines=14> */
.L_x_152:
[----:B------:R-:W-:Y:S01]  /*4310*/  FMUL.FTZ R61, R122, R22 ;  /* 0x000000167a3d7220 */ /* 0x000fe20000410000 */
[----:B------:R-:W-:Y:S02]  /*4320*/  SHF.L.U32 R123, R74, 0x10, RZ ;  /* 0x000000104a7b7819 */ /* 0x000fe400000006ff */
[----:B------:R-:W-:Y:S01]  /*4330*/  PRMT R63, R91, 0x7632, R63 ;  /* 0x000076325b3f7816 */ /* 0x000fe2000000003f */
[----:B------:R-:W-:Y:S01]  /*4340*/  FFMA.FTZ R26, R120, R61, R26 ;  /* 0x0000003d781a7223 */ /* 0x000fe2000001001a */
[--C-:B------:R-:W-:Y:S01]  /*4350*/  FADD.FTZ R62, R27, R61.reuse ;  /* 0x0000003d1b3e7221 */ /* 0x100fe20000010000 */
[----:B------:R-:W-:Y:S01]  /*4360*/  PRMT R61, R74, 0x7632, R61 ;  /* 0x000076324a3d7816 */ /* 0x000fe2000000003d */
[----:B------:R-:W-:Y:S01]  /*4370*/  FMUL.FTZ R27, R119, R23 ;  /* 0x00000017771b7220 */ /* 0x000fe20000410000 */
[C---:B------:R-:W-:Y:S01]  /*4380*/  FADD.FTZ R123, -R20.reuse, R123 ;  /* 0x0000007b147b7221 */ /* 0x040fe20000010100 */
[----:B------:R-:W-:Y:S02]  /*4390*/  SHF.L.U32 R63, R63, 0x10, RZ ;  /* 0x000000103f3f7819 */ /* 0x000fe400000006ff */
[----:B------:R-:W-:Y:S01]  /*43a0*/  SHF.L.U32 R61, R61, 0x10, RZ ;  /* 0x000000103d3d7819 */ /* 0x000fe200000006ff */
[----:B------:R-:W-:Y:S01]  /*43b0*/  FFMA.FTZ R26, R121, R27, R26 ;  /* 0x0000001b791a7223 */ /* 0x000fe2000001001a */
[----:B------:R-:W-:Y:S01]  /*43c0*/  FADD.FTZ R27, R27, R62 ;  /* 0x0000003e1b1b7221 */ /* 0x000fe20000010000 */
[----:B------:R-:W-:Y:S01]  /*43d0*/  FMUL.FTZ R123, R123, R7 ;  /* 0x000000077b7b7220 */ /* 0x000fe20000410000 */
[----:B------:R-:W-:Y:S01]  /*43e0*/  SHF.L.U32 R62, R91, 0x10, RZ ;  /* 0x000000105b3e7819 */ /* 0x000fe200000006ff */
[----:B------:R-:W-:-:S04]  /*43f0*/  FADD.FTZ R61, -R20, R61 ;  /* 0x0000003d143d7221 */ /* 0x000fc80000010100 */
[----:B------:R-:W-:Y:S01]  /*4400*/  FMUL.FTZ R61, R61, R7 ;  /* 0x000000073d3d7220 */ /* 0x000fe20000410000 */
[----:B------:R-:W-:Y:S06]  /*4410*/  @!P0 BRA `(.L_x_153) ;  /* 0x0000000000488947 */ /* 0x000fec0003800000 */
[----:B------:R-:W-:-:S04]  /*4420*/  FFMA.FTZ R124, R123, R22, R24 ;  /* 0x000000167b7c7223 */ /* 0x000fc80000010018 */
[----:B------:R-:W-:-:S06]  /*4430*/  FMUL.FTZ R125, R124, -1.4426950216293334961 ;  /* 0xbfb8aa3b7c7d7820 */ /* 0x000fcc0000410000 */
[----:B------:R-:W0:Y:S02]  /*4440*/  MUFU.EX2 R125, R125 ;  /* 0x0000007d007d7308 */ /* 0x000e240000000800 */
[----:B0-----:R-:W-:-:S06]  /*4450*/  FADD.FTZ R125, R125, 1 ;  /* 0x3f8000007d7d7421 */ /* 0x001fcc0000010000 */
[----:B------:R-:W0:Y:S02]  /*4460*/  MUFU.RCP R125, R125 ;  /* 0x0000007d007d7308 */ /* 0x000e240000001000 */
[----:B0-----:R-:W-:Y:S01]  /*4470*/  FMUL.FTZ R62, R62, R125 ;  /* 0x0000007d3e3e7220 */ /* 0x001fe20000410000 */
[----:B------:R-:W-:-:S04]  /*4480*/  FADD.FTZ R125, -R125, 1 ;  /* 0x3f8000007d7d7421 */ /* 0x000fc80000010100 */
[----:B------:R-:W-:Y:S01]  /*4490*/  FFMA.FTZ R125, R124, R125, 1 ;  /* 0x3f8000007c7d7423 */ /* 0x000fe2000001007d */
[----:B------:R-:W-:-:S03]  /*44a0*/  FFMA.FTZ R124, R61, R23, R25 ;  /* 0x000000173d7c7223 */ /* 0x000fc60000010019 */
[----:B------:R-:W-:Y:S01]  /*44b0*/  FMUL.FTZ R62, R62, R125 ;  /* 0x0000007d3e3e7220 */ /* 0x000fe20000410000 */
[----:B------:R-:W-:-:S06]  /*44c0*/  FMUL.FTZ R125, R124, -1.4426950216293334961 ;  /* 0xbfb8aa3b7c7d7820 */ /* 0x000fcc0000410000 */
[----:B------:R-:W0:Y:S02]  /*44d0*/  MUFU.EX2 R125, R125 ;  /* 0x0000007d007d7308 */ /* 0x000e240000000800 */
[----:B0-----:R-:W-:-:S06]  /*44e0*/  FADD.FTZ R125, R125, 1 ;  /* 0x3f8000007d7d7421 */ /* 0x001fcc0000010000 */
[----:B------:R-:W0:Y:S02]  /*44f0*/  MUFU.RCP R125, R125 ;  /* 0x0000007d007d7308 */ /* 0x000e240000001000 */
[----:B0-----:R-:W-:Y:S01]  /*4500*/  FMUL.FTZ R63, R63, R125 ;  /* 0x0000007d3f3f7220 */ /* 0x001fe20000410000 */
[----:B------:R-:W-:-:S04]  /*4510*/  FADD.FTZ R125, -R125, 1 ;  /* 0x3f8000007d7d7421 */ /* 0x000fc80000010100 */
[----:B------:R-:W-:-:S04]  /*4520*/  FFMA.FTZ R125, R124, R125, 1 ;  /* 0x3f8000007c7d7423 */ /* 0x000fc8000001007d */
[----:B------:R-:W-:-:S07]  /*4530*/  FMUL.FTZ R63, R63, R125 ;  /* 0x0000007d3f3f7220 */ /* 0x000fce0000410000 */
.L_x_153:
[----:B------:R-:W-:Y:S01]  /*4540*/  FMUL.FTZ R124, R62, R22 ;  /* 0x000000163e7c7220 */ /* 0x000fe20000410000 */
[----:B------:R-:W-:Y:S01]  /*4550*/  ISETP.GT.AND P0, PT, R115, 0x1e, PT ;  /* 0x0000001e7300780c */ /* 0x000fe20003f04270 */
[----:B------:R-:W-:Y:S01]  /*4560*/  FADD.FTZ R14, R14, R28 ;  /* 0x0000001c0e0e7221 */ /* 0x000fe20000010000 */
[----:B------:R-:W-:Y:S01]  /*4570*/  FFMA.FTZ R29, R32, R30, R29 ;  /* 0x0000001e201d7223 */ /* 0x000fe2000001001d */
[----:B------:R-:W-:Y:S01]  /*4580*/  FFMA.FTZ R26, R123, R124, R26 ;  /* 0x0000007c7b1a7223 */ /* 0x000fe2000001001a */
[----:B------:R-:W-:Y:S01]  /*4590*/  FADD.FTZ R27, R27, R124 ;  /* 0x0000007c1b1b7221 */ /* 0x000fe20000010000 */
[----:B------:R-:W-:Y:S01]  /*45a0*/  FMUL.FTZ R124, R63, R23 ;  /* 0x000000173f7c7220 */ /* 0x000fe20000410000 */
[----:B------:R-:W-:Y:S01]  /*45b0*/  FFMA.FTZ R118, R33, R31, R118 ;  /* 0x0000001f21767223 */ /* 0x000fe20000010076 */
[----:B------:R-:W-:Y:S01]  /*45c0*/  FADD.FTZ R117, R117, R30 ;  /* 0x0000001e75757221 */ /* 0x000fe20000010000 */
[----:B------:R-:W-:Y:S01]  /*45d0*/  FADD.FTZ R14, R14, R31 ;  /* 0x0000001f0e0e7221 */ /* 0x000fe20000010000 */
[----:B------:R-:W-:Y:S01]  /*45e0*/  FFMA.FTZ R26, R61, R124, R26 ;  /* 0x0000007c3d1a7223 */ /* 0x000fe2000001001a */
[----:B------:R-:W-:Y:S01]  /*45f0*/  FADD.FTZ R27, R124, R27 ;  /* 0x0000001b7c1b7221 */ /* 0x000fe20000010000 */
[----:B------:R-:W-:Y:S01]  /*4600*/  FFMA.FTZ R29, R36, R34, R29 ;  /* 0x00000022241d7223 */ /* 0x000fe2000001001d */
[----:B------:R-:W-:Y:S01]  /*4610*/  FFMA.FTZ R118, R37, R35, R118 ;  /* 0x0000002325767223 */ /* 0x000fe20000010076 */
[----:B------:R-:W-:Y:S01]  /*4620*/  FADD.FTZ R117, R117, R34 ;  /* 0x0000002275757221 */ /* 0x000fe20000010000 */
[----:B------:R-:W0:Y:S01]  /*4630*/  SHFL.DOWN PT, R124, R26, 0x1, 0x1f ;  /* 0x08201f001a7c7f89 */ /* 0x000e2200000e0000 */
[----:B------:R-:W-:Y:S01]  /*4640*/  FADD.FTZ R14, R14, R35 ;  /* 0x000000230e0e7221 */ /* 0x000fe20000010000 */
[----:B------:R-:W-:Y:S01]  /*4650*/  FFMA.FTZ R29, R40, R38, R29 ;  /* 0x00000026281d7223 */ /* 0x000fe2000001001d */
[----:B------:R-:W-:Y:S01]  /*4660*/  FFMA.FTZ R118, R41, R39, R118 ;  /* 0x0000002729767223 */ /* 0x000fe20000010076 */
[----:B------:R-:W1:Y:S01]  /*4670*/  SHFL.DOWN PT, R125, R27, 0x1, 0x1f ;  /* 0x08201f001b7d7f89 */ /* 0x000e6200000e0000 */
[----:B------:R-:W-:Y:S01]  /*4680*/  FADD.FTZ R117, R117, R38 ;  /* 0x0000002675757221 */ /* 0x000fe20000010000 */
[----:B------:R-:W-:Y:S01]  /*4690*/  FADD.FTZ R14, R14, R39 ;  /* 0x000000270e0e7221 */ /* 0x000fe20000010000 */
[----:B------:R-:W-:Y:S01]  /*46a0*/  FFMA.FTZ R29, R44, R42, R29 ;  /* 0x0000002a2c1d7223 */ /* 0x000fe2000001001d */
[----:B------:R-:W-:Y:S01]  /*46b0*/  FFMA.FTZ R118, R45, R43, R118 ;  /* 0x0000002b2d767223 */ /* 0x000fe20000010076 */
[----:B------:R-:W-:Y:S01]  /*46c0*/  FADD.FTZ R117, R117, R42 ;  /* 0x0000002a75757221 */ /* 0x000fe20000010000 */
[----:B------:R-:W-:Y:S01]  /*46d0*/  FADD.FTZ R14, R14, R43 ;  /* 0x0000002b0e0e7221 */ /* 0x000fe20000010000 */
[----:B------:R-:W2:Y:S01]  /*46e0*/  S2UR UR11, SR_CgaCtaId ;  /* 0x00000000000b79c3 */ /* 0x000ea20000008800 */
        /* <DEDUP_REMOVED lines=12> */
[----:B0-----:R-:W-:Y:S01]  /*47b0*/  @!P0 FADD.FTZ R26, R26, R124 ;  /* 0x0000007c1a1a8221 */ /* 0x001fe20000010000 */
[----:B------:R-:W-:Y:S01]  /*47c0*/  FFMA.FTZ R60, R60, R58, R29 ;  /* 0x0000003a3c3c7223 */ /* 0x000fe2000001001d */
[----:B------:R-:W-:Y:S01]  /*47d0*/  FFMA.FTZ R57, R64, R59, R57 ;  /* 0x0000003b40397223 */ /* 0x000fe20000010039 */
[----:B------:R-:W-:Y:S01]  /*47e0*/  FADD.FTZ R58, R117, R58 ;  /* 0x0000003a753a7221 */ /* 0x000fe20000010000 */
[----:B-1----:R-:W-:Y:S01]  /*47f0*/  @!P0 FADD.FTZ R27, R27, R125 ;  /* 0x0000007d1b1b8221 */ /* 0x002fe20000010000 */
[----:B------:R-:W0:Y:S01]  /*4800*/  SHFL.DOWN PT, R124, R26, 0x2, 0x1f ;  /* 0x08401f001a7c7f89 */ /* 0x000e2200000e0000 */
[----:B------:R-:W-:Y:S01]  /*4810*/  ISETP.GT.AND P0, PT, R115, 0x1d, PT ;  /* 0x0000001d7300780c */ /* 0x000fe20003f04270 */
[----:B------:R-:W-:Y:S01]  /*4820*/  FADD.FTZ R59, R14, R59 ;  /* 0x0000003b0e3b7221 */ /* 0x000fe20000010000 */
[----:B------:R-:W-:Y:S01]  /*4830*/  FFMA.FTZ R60, R67, R65, R60 ;  /* 0x00000041433c7223 */ /* 0x000fe2000001003c */
[----:B------:R-:W1:Y:S01]  /*4840*/  SHFL.DOWN PT, R125, R27, 0x2, 0x1f ;  /* 0x08401f001b7d7f89 */ /* 0x000e6200000e0000 */
[----:B------:R-:W-:Y:S01]  /*4850*/  FFMA.FTZ R57, R68, R66, R57 ;  /* 0x0000004244397223 */ /* 0x000fe20000010039 */
[----:B------:R-:W-:Y:S01]  /*4860*/  FADD.FTZ R58, R58, R65 ;  /* 0x000000413a3a7221 */ /* 0x000fe20000010000 */
[----:B------:R-:W-:Y:S01]  /*4870*/  FADD.FTZ R59, R59, R66 ;  /* 0x000000423b3b7221 */ /* 0x000fe20000010000 */
[----:B------:R-:W-:Y:S01]  /*4880*/  UMOV UR6, 0x400 ;  /* 0x0000040000067882 */ /* 0x000fe20000000000 */
[----:B------:R-:W-:Y:S01]  /*4890*/  FFMA.FTZ R71, R71, R69, R60 ;  /* 0x0000004547477223 */ /* 0x000fe2000001003c */
[----:B------:R-:W-:Y:S01]  /*48a0*/  UIADD3 UR5, UR6, 0x50, URZ ;  /* 0x0000005006057890 */ /* 0x000fe2000fffe03f */
[----:B------:R-:W-:Y:S01]  /*48b0*/  FFMA.FTZ R116, R116, R70, R57 ;  /* 0x0000004674747223 */ /* 0x000fe20000010039 */
[----:B------:R-:W-:Y:S01]  /*48c0*/  FADD.FTZ R69, R58, R69 ;  /* 0x000000453a457221 */ /* 0x000fe20000010000 */
[----:B------:R-:W-:Y:S01]  /*48d0*/  FADD.FTZ R70, R59, R70 ;  /* 0x000000463b467221 */ /* 0x000fe20000010000 */
[----:B--2---:R-:W-:Y:S01]  /*48e0*/  ULEA UR5, UR11, UR5, 0x18 ;  /* 0x000000050b057291 */ /* 0x004fe2000f8ec03f */
        /* <DEDUP_REMOVED lines=8> */
[----:B------:R-:W-:Y:S01]  /*4970*/  LEA R14, R2, UR5, 0x4 ;  /* 0x00000005020e7c11 */ /* 0x000fe2000f8e20ff */
[----:B0-----:R-:W-:Y:S01]  /*4980*/  @!P0 FADD.FTZ R26, R26, R124 ;  /* 0x0000007c1a1a8221 */ /* 0x001fe20000010000 */
[----:B------:R-:W0:Y:S01]  /*4990*/  LDC.64 R116, c[0x0][0x268] ;  /* 0x00009a00ff747b82 */ /* 0x000e220000000a00 */
[----:B------:R-:W-:Y:S01]  /*49a0*/  BSSY B0, `(.L_x_154) ;  /* 0x0000028000007945 */ /* 0x000fe20003800000 */
[----:B------:R-:W-:-:S02]  /*49b0*/  IMAD R97, R97, 0x7, R2 ;  /* 0x0000000761617824 */ /* 0x000fc400078e0202 */
[----:B-1----:R-:W-:Y:S01]  /*49c0*/  @!P0 FADD.FTZ R27, R27, R125 ;  /* 0x0000007d1b1b8221 */ /* 0x002fe20000010000 */
[----:B------:R-:W1:Y:S01]  /*49d0*/  SHFL.DOWN PT, R124, R26, 0x4, 0x1f ;  /* 0x08801f001a7c7f89 */ /* 0x000e6200000e0000 */
[----:B------:R-:W-:-:S03]  /*49e0*/  ISETP.GT.AND P0, PT, R115, 0x1b, PT ;  /* 0x0000001b7300780c */ /* 0x000fc60003f04270 */
[----:B------:R-:W2:Y:S04]  /*49f0*/  SHFL.DOWN PT, R125, R27, 0x4, 0x1f ;  /* 0x08801f001b7d7f89 */ /* 0x000ea800000e0000 */
[----:B------:R-:W-:Y:S06]  /*4a00*/  STS.128 [R14], R60 ;  /* 0x0000003c0e007388 */ /* 0x000fec0000000c00 */
[----:B-1----:R-:W-:Y:S01]  /*4a10*/  @!P0 FADD.FTZ R26, R26, R124 ;  /* 0x0000007c1a1a8221 */ /* 0x002fe20000010000 */
[----:B--2---:R-:W-:-:S04]  /*4a20*/  @!P0 FADD.FTZ R27, R27, R125 ;  /* 0x0000007d1b1b8221 */ /* 0x004fc80000010000 */
[----:B------:R-:W1:Y:S01]  /*4a30*/  SHFL.DOWN PT, R124, R26, 0x8, 0x1f ;  /* 0x09001f001a7c7f89 */ /* 0x000e6200000e0000 */
[----:B------:R-:W-:-:S03]  /*4a40*/  ISETP.GT.AND P0, PT, R115, 0x17, PT ;  /* 0x000000177300780c */ /* 0x000fc60003f04270 */
[----:B------:R-:W2:Y:S10]  /*4a50*/  SHFL.DOWN PT, R125, R27, 0x8, 0x1f ;  /* 0x09001f001b7d7f89 */ /* 0x000eb400000e0000 */
[----:B-1----:R-:W-:Y:S01]  /*4a60*/  @!P0 FADD.FTZ R26, R26, R124 ;  /* 0x0000007c1a1a8221 */ /* 0x002fe20000010000 */
[----:B--2---:R-:W-:-:S04]  /*4a70*/  @!P0 FADD.FTZ R27, R27, R125 ;  /* 0x0000007d1b1b8221 */ /* 0x004fc80000010000 */
[----:B------:R-:W1:Y:S01]  /*4a80*/  SHFL.DOWN PT, R124, R26, 0x10, 0x1f ;  /* 0x0a001f001a7c7f89 */ /* 0x000e6200000e0000 */
[----:B------:R-:W-:-:S03]  /*4a90*/  ISETP.GT.AND P0, PT, R115, 0xf, PT ;  /* 0x0000000f7300780c */ /* 0x000fc60003f04270 */
[----:B------:R-:W2:Y:S10]  /*4aa0*/  SHFL.DOWN PT, R125, R27, 0x10, 0x1f ;  /* 0x0a001f001b7d7f89 */ /* 0x000eb400000e0000 */
[----:B-1----:R-:W-:Y:S01]  /*4ab0*/  @!P0 FADD.FTZ R26, R26, R124 ;  /* 0x0000007c1a1a8221 */ /* 0x002fe20000010000 */
[----:B--2---:R-:W-:Y:S01]  /*4ac0*/  @!P0 FADD.FTZ R27, R27, R125 ;  /* 0x0000007d1b1b8221 */ /* 0x004fe20000010000 */
[----:B------:R-:W-:-:S13]  /*4ad0*/  ISETP.NE.AND P0, PT, R115, RZ, PT ;  /* 0x000000ff7300720c */ /* 0x000fda0003f05270 */
[----:B------:R1:W-:Y:S01]  /*4ae0*/  @!P0 STS.64 [R111+0x8], R26 ;  /* 0x0000081a6f008388 */ /* 0x0003e20000000a00 */
[----:B------:R-:W-:Y:S01]  /*4af0*/  BAR.SYNC.DEFER_BLOCKING 0x0 ;  /* 0x0000000000007b1d */ /* 0x000fe20000010000 */
[----:B------:R-:W-:-:S13]  /*4b00*/  ISETP.NE.AND P0, PT, R2, RZ, PT ;  /* 0x000000ff0200720c */ /* 0x000fda0003f05270 */
[----:B01----:R-:W-:Y:S05]  /*4b10*/  @P0 BRA `(.L_x_155) ;  /* 0x0000000000400947 */ /* 0x003fea0003800000 */
[----:B------:R-:W-:-:S09]  /*4b20*/  ULEA UR5, UR11, UR6, 0x18 ;  /* 0x000000060b057291 */ /* 0x000fd2000f8ec03f */
[----:B------:R-:W0:Y:S04]  /*4b30*/  LDS.128 R28, [UR5+0x10] ;  /* 0x00001005ff1c7984 */ /* 0x000e280008000c00 */
[----:B------:R-:W1:Y:S04]  /*4b40*/  LDS.128 R32, [UR5+0x20] ;  /* 0x00002005ff207984 */ /* 0x000e680008000c00 */
[----:B------:R-:W2:Y:S01]  /*4b50*/  LDS.128 R36, [UR5+0x30] ;  /* 0x00003005ff247984 */ /* 0x000ea20008000c00 */
[----:B0-----:R-:W-:Y:S01]  /*4b60*/  FADD.FTZ R41, R26, R28 ;  /* 0x0000001c1a297221 */ /* 0x001fe20000010000 */
[----:B------:R-:W-:-:S03]  /*4b70*/  FADD.FTZ R26, R27, R29 ;  /* 0x0000001d1b1a7221 */ /* 0x000fc60000010000 */
[----:B------:R-:W-:Y:S01]  /*4b80*/  FADD.FTZ R41, R41, R30 ;  /* 0x0000001e29297221 */ /* 0x000fe20000010000 */
[----:B------:R-:W-:-:S03]  /*4b90*/  FADD.FTZ R26, R26, R31 ;  /* 0x0000001f1a1a7221 */ /* 0x000fc60000010000 */
[----:B-1----:R-:W-:Y:S01]  /*4ba0*/  FADD.FTZ R41, R41, R32 ;  /* 0x0000002029297221 */ /* 0x002fe20000010000 */
[----:B------:R-:W-:-:S03]  /*4bb0*/  FADD.FTZ R26, R26, R33 ;  /* 0x000000211a1a7221 */ /* 0x000fc60000010000 */
[----:B------:R-:W-:Y:S01]  /*4bc0*/  FADD.FTZ R41, R41, R34 ;  /* 0x0000002229297221 */ /* 0x000fe20000010000 */
[----:B------:R-:W-:-:S03]  /*4bd0*/  FADD.FTZ R26, R26, R35 ;  /* 0x000000231a1a7221 */ /* 0x000fc60000010000 */
[----:B--2---:R-:W-:Y:S01]  /*4be0*/  FADD.FTZ R41, R41, R36 ;  /* 0x0000002429297221 */ /* 0x004fe20000010000 */
[----:B------:R-:W-:-:S03]  /*4bf0*/  FADD.FTZ R28, R26, R37 ;  /* 0x000000251a1c7221 */ /* 0x000fc60000010000 */
[----:B------:R-:W-:Y:S01]  /*4c00*/  FADD.FTZ R26, R41, R38 ;  /* 0x00000026291a7221 */ /* 0x000fe20000010000 */
[----:B------:R-:W-:-:S07]  /*4c10*/  FADD.FTZ R27, R28, R39 ;  /* 0x000000271c1b7221 */ /* 0x000fce0000010000 */
.L_x_155:
[----:B------:R-:W-:Y:S05]  /*4c20*/  BSYNC B0 ;  /* 0x0000000000007941 */ /* 0x000fea0003800000 */
.L_x_154:
[----:B------:R-:W-:Y:S01]  /*4c30*/  BAR.SYNC.DEFER_BLOCKING 0x0 ;  /* 0x0000000000007b1d */ /* 0x000fe20000010000 */
[----:B------:R-:W-:-:S05]  /*4c40*/  ISETP.GT.U32.AND P6, PT, R2, 0x6, PT ;  /* 0x000000060200780c */ /* 0x000fca0003fc4070 */
[----:B------:R-:W-:Y:S08]  /*4c50*/  BSSY B0, `(.L_x_156) ;  /* 0x000009d000007945 */ /* 0x000ff00003800000 */
[----:B------:R-:W-:Y:S05]  /*4c60*/  @P6 BRA `(.L_x_157) ;  /* 0x00000008006c6947 */ /* 0x000fea0003800000 */
[----:B------:R-:W0:Y:S04]  /*4c70*/  LDS.128 R64, [R14+0x70] ;  /* 0x000070000e407984 */ /* 0x000e280000000c00 */
[----:B------:R-:W1:Y:S04]  /*4c80*/  LDS.128 R28, [R14+0xe0] ;  /* 0x0000e0000e1c7984 */ /* 0x000e680000000c00 */
[----:B------:R-:W2:Y:S04]  /*4c90*/  LDS.128 R32, [R14+0x150] ;  /* 0x000150000e207984 */ /* 0x000ea80000000c00 */
[----:B------:R-:W3:Y:S04]  /*4ca0*/  LDS.128 R52, [R14+0x1c0] ;  /* 0x0001c0000e347984 */ /* 0x000ee80000000c00 */
[----:B------:R-:W4:Y:S04]  /*4cb0*/  LDS.128 R56, [R14+0x230] ;  /* 0x000230000e387984 */ /* 0x000f280000000c00 */
[----:B------:R-:W5:Y:S04]  /*4cc0*/  LDS.128 R48, [R14+0x2a0] ;  /* 0x0002a0000e307984 */ /* 0x000f680000000c00 */
[----:B------:R-:W5:Y:S04]  /*4cd0*/  LDS.128 R44, [R14+0x310] ;  /* 0x000310000e2c7984 */ /* 0x000f680000000c00 */
[----:B------:R-:W5:Y:S04]  /*4ce0*/  LDS.128 R40, [R14+0x380] ;  /* 0x000380000e287984 */ /* 0x000f680000000c00 */
[----:B------:R-:W5:Y:S01]  /*4cf0*/  LDS.128 R36, [R14+0x3f0] ;  /* 0x0003f0000e247984 */ /* 0x000f620000000c00 */
[----:B0-----:R-:W-:Y:S01]  /*4d00*/  FADD.FTZ R69, R60, R64 ;  /* 0x000000403c457221 */ /* 0x001fe20000010000 */
[----:B------:R-:W-:Y:S01]  /*4d10*/  FADD.FTZ R64, R61, R65 ;  /* 0x000000413d407221 */ /* 0x000fe20000010000 */
[----:B------:R-:W-:Y:S01]  /*4d20*/  FADD.FTZ R65, R62, R66 ;  /* 0x000000423e417221 */ /* 0x000fe20000010000 */
[----:B------:R-:W-:Y:S01]  /*4d30*/  FADD.FTZ R66, R63, R67 ;  /* 0x000000433f427221 */ /* 0x000fe20000010000 */
[----:B-1----:R-:W-:Y:S01]  /*4d40*/  FADD.FTZ R69, R69, R28 ;  /* 0x0000001c45457221 */ /* 0x002fe20000010000 */
[----:B------:R-:W0:Y:S01]  /*4d50*/  LDS.128 R60, [R14+0x460] ;  /* 0x000460000e3c7984 */ /* 0x000e220000000c00 */
        /* <DEDUP_REMOVED lines=23> */
[----:B------:R-:W-:Y:S01]  /*4ed0*/  FADD.FTZ R69, R69, R44 ;  /* 0x0000002c45457221 */ /* 0x000fe20000010000 */
[----:B------:R-:W5:Y:S01]  /*4ee0*/  LDS.128 R48, [R14+0x690] ;  /* 0x000690000e307984 */ /* 0x000f620000000c00 */
        /* <DEDUP_REMOVED lines=12> */
[----:B------:R-:W-:-:S02]  /*4fb0*/  FADD.FTZ R66, R66, R39 ;  /* 0x0000002742427221 */ /* 0x000fc40000010000 */
        /* <DEDUP_REMOVED lines=16> */
[----:B------:R-:W-:Y:S01]  /*50c0*/  FADD.FTZ R60, R60, R53 ;  /* 0x000000353c3c7221 */ /* 0x000fe20000010000 */
[----:B------:R-:W-:Y:S01]  /*50d0*/  FADD.FTZ R61, R61, R54 ;  /* 0x000000363d3d7221 */ /* 0x000fe20000010000 */
[----:B------:R-:W2:Y:S01]  /*50e0*/  LDS.128 R32, [R14+0x930] ;  /* 0x000930000e207984 */ /* 0x000ea20000000c00 */
[----:B------:R-:W-:Y:S01]  /*50f0*/  FADD.FTZ R62, R62, R55 ;  /* 0x000000373e3e7221 */ /* 0x000fe20000010000 */
[----:B----4-:R-:W-:Y:S01]  /*5100*/  FADD.FTZ R69, R69, R56 ;  /* 0x0000003845457221 */ /* 0x010fe20000010000 */
[----:B------:R-:W-:Y:S01]  /*5110*/  FADD.FTZ R52, R60, R57 ;  /* 0x000000393c347221 */ /* 0x000fe20000010000 */
[----:B------:R-:W-:Y:S01]  /*5120*/  FADD.FTZ R53, R61, R58 ;  /* 0x0000003a3d357221 */ /* 0x000fe20000010000 */
[----:B------:R-:W-:-:S02]  /*5130*/  FADD.FTZ R54, R62, R59 ;  /* 0x0000003b3e367221 */ /* 0x000fc40000010000 */
[----:B------:R-:W3:Y:S01]  /*5140*/  LDS.128 R60, [R14+0x9a0] ;  /* 0x0009a0000e3c7984 */ /* 0x000ee20000000c00 */
[----:B-----5:R-:W-:Y:S01]  /*5150*/  FADD.FTZ R69, R69, R48 ;  /* 0x0000003045457221 */ /* 0x020fe20000010000 */
[----:B------:R-:W-:Y:S01]  /*5160*/  FADD.FTZ R52, R52, R49 ;  /* 0x0000003134347221 */ /* 0x000fe20000010000 */
[----:B------:R-:W-:Y:S01]  /*5170*/  FADD.FTZ R49, R53, R50 ;  /* 0x0000003235317221 */ /* 0x000fe20000010000 */
        /* <DEDUP_REMOVED lines=18> */
[----:B0-----:R-:W-:Y:S01]  /*52a0*/  FADD.FTZ R68, R36, R65 ;  /* 0x0000004124447221 */ /* 0x001fe20000010000 */
[----:B------:R-:W-:Y:S01]  /*52b0*/  FADD.FTZ R69, R69, R64 ;  /* 0x0000004045457221 */ /* 0x000fe20000010000 */
[----:B------:R-:W-:Y:S01]  /*52c0*/  FADD.FTZ R71, R71, R66 ;  /* 0x0000004247477221 */ /* 0x000fe20000010000 */
[----:B------:R-:W0:Y:S01]  /*52d0*/  LDS.128 R36, [R14+0xc40] ;  /* 0x000c40000e247984 */ /* 0x000e220000000c00 */
[----:B------:R-:W-:Y:S01]  /*52e0*/  FADD.FTZ R70, R70, R67 ;  /* 0x0000004346467221 */ /* 0x000fe20000010000 */
[----:B-1----:R-:W-:Y:S01]  /*52f0*/  FADD.FTZ R69, R69, R28 ;  /* 0x0000001c45457221 */ /* 0x002fe20000010000 */
[----:B------:R-:W-:Y:S01]  /*5300*/  FADD.FTZ R68, R68, R29 ;  /* 0x0000001d44447221 */ /* 0x000fe20000010000 */
[----:B------:R-:W1:Y:S01]  /*5310*/  LDS.128 R64, [R14+0xcb0] ;  /* 0x000cb0000e407984 */ /* 0x000e620000000c00 */
[----:B------:R-:W-:Y:S01]  /*5320*/  FADD.FTZ R119, R71, R30 ;  /* 0x0000001e47777221 */ /* 0x000fe20000010000 */
[----:B------:R-:W-:-:S02]  /*5330*/  FADD.FTZ R118, R70, R31 ;  /* 0x0000001f46767221 */ /* 0x000fc40000010000 */
[----:B------:R-:W1:Y:S01]  /*5340*/  LDS.128 R28, [R14+0xd20] ;  /* 0x000d20000e1c7984 */ /* 0x000e620000000c00 */
[----:B--2---:R-:W-:Y:S01]  /*5350*/  FADD.FTZ R121, R69, R32 ;  /* 0x0000002045797221 */ /* 0x004fe20000010000 */
[----:B------:R-:W-:Y:S01]  /*5360*/  FADD.FTZ R32, R68, R33 ;  /* 0x0000002144207221 */ /* 0x000fe20000010000 */
[----:B------:R-:W-:Y:S01]  /*5370*/  FADD.FTZ R119, R119, R34 ;  /* 0x0000002277777221 */ /* 0x000fe20000010000 */
[----:B------:R-:W2:Y:S01]  /*5380*/  LDS.128 R68, [R14+0xd90] ;  /* 0x000d90000e447984 */ /* 0x000ea20000000c00 */
        /* <DEDUP_REMOVED lines=9> */
[----:B-----5:R-:W-:Y:S01]  /*5420*/  FADD.FTZ R121, R121, R52 ;  /* 0x0000003479797221 */ /* 0x020fe20000010000 */
[----:B------:R-:W-:Y:S01]  /*5430*/  FADD.FTZ R32, R32, R53 ;  /* 0x0000003520207221 */ /* 0x000fe20000010000 */
        /* <DEDUP_REMOVED lines=25> */
[----:B------:R-:W-:Y:S01]  /*55d0*/  FADD.FTZ R118, R118, R31 ;  /* 0x0000001f76767221 */ /* 0x000fe20000010000 */
[----:B--2---:R-:W-:Y:S01]  /*55e0*/  FADD.FTZ R60, R121, R68 ;  /* 0x00000044793c7221 */ /* 0x004fe20000010000 */
[----:B------:R-:W-:Y:S01]  /*55f0*/  FADD.FTZ R61, R32, R69 ;  /* 0x00000045203d7221 */ /* 0x000fe20000010000 */
[----:B------:R-:W-:Y:S01]  /*5600*/  FADD.FTZ R62, R119, R70 ;  /* 0x00000046773e7221 */ /* 0x000fe20000010000 */
[----:B------:R-:W-:-:S07]  /*5610*/  FADD.FTZ R63, R118, R71 ;  /* 0x00000047763f7221 */ /* 0x000fce0000010000 */
.L_x_157:
[----:B------:R-:W-:Y:S05]  /*5620*/  BSYNC B0 ;  /* 0x0000000000007941 */ /* 0x000fea0003800000 */
.L_x_156:
[----:B------:R-:W-:Y:S01]  /*5630*/  BSSY B0, `(.L_x_158) ;  /* 0x0000010000007945 */ /* 0x000fe20003800000 */
[----:B------:R-:W-:Y:S01]  /*5640*/  PRMT R54, R21, 0x7632, R54 ;  /* 0x0000763215367816 */ /* 0x000fe20000000036 */
[----:B------:R-:W-:Y:S01]  /*5650*/  IMAD.WIDE R28, R97, 0x4, R116 ;  /* 0x00000004611c7825 */ /* 0x000fe200078e0274 */
[----:B------:R-:W-:Y:S01]  /*5660*/  PRMT R53, R90, 0x7632, R53 ;  /* 0x000076325a357816 */ /* 0x000fe20000000035 */
[----:B------:R-:W-:Y:S06]  /*5670*/  @P6 BRA `(.L_x_159) ;  /* 0x00000000002c6947 */ /* 0x000fec0003800000 */
[----:B------:R-:W0:Y:S01]  /*5680*/  LDC.64 R34, c[0x0][0x288] ;  /* 0x0000a200ff227b82 */ /* 0x000e220000000a00 */
[----:B------:R-:W-:Y:S01]  /*5690*/  LEA R30, P6, R107, R28, 0x2 ;  /* 0x0000001c6b1e7211 */ /* 0x000fe200078c10ff */
[----:B------:R1:W-:Y:S03]  /*56a0*/  REDG.E.ADD.F32.FTZ.RN.STRONG.GPU desc[UR8][R28.64], R60 ;  /* 0x0000003c1c0079a6 */ /* 0x0003e6000c10f388 */
[----:B------:R-:W-:Y:S02]  /*56b0*/  IADD3.X R31, R29, R112, RZ, P6, !PT ;  /* 0x000000701d1f7210 */ /* 0x000fe400037fe4ff */
[----:B------:R-:W-:-:S03]  /*56c0*/  LEA R32, P6, R108, R28, 0x2 ;  /* 0x0000001c6c207211 */ /* 0x000fc600078c10ff */
[----:B------:R1:W-:Y:S01]  /*56d0*/  REDG.E.ADD.F32.FTZ.RN.STRONG.GPU desc[UR8][R30.64], R61 ;  /* 0x0000003d1e0079a6 */ /* 0x0003e2000c10f388 */
[----:B------:R-:W-:Y:S02]  /*56e0*/  IADD3.X R33, R29, R113, RZ, P6, !PT ;  /* 0x000000711d217210 */ /* 0x000fe400037fe4ff */
[----:B0-----:R-:W-:-:S04]  /*56f0*/  LEA R36, P6, R34, R28, 0x2 ;  /* 0x0000001c22247211 */ /* 0x001fc800078c10ff */
[----:B------:R-:W-:-:S05]  /*5700*/  LEA.HI.X R37, R34, R29, R35, 0x2, P6 ;  /* 0x0000001d22257211 */ /* 0x000fca00030f1423 */
[----:B------:R1:W-:Y:S04]  /*5710*/  REDG.E.ADD.F32.FTZ.RN.STRONG.GPU desc[UR8][R36.64], R62 ;  /* 0x0000003e240079a6 */ /* 0x0003e8000c10f388 */
[----:B------:R1:W-:Y:S02]  /*5720*/  REDG.E.ADD.F32.FTZ.RN.STRONG.GPU desc[UR8][R32.64], R63 ;  /* 0x0000003f200079a6 */ /* 0x0003e4000c10f388 */
.L_x_159:
[----:B------:R-:W-:Y:S05]  /*5730*/  BSYNC B0 ;  /* 0x0000000000007941 */ /* 0x000fea0003800000 */
.L_x_158:
[----:B------:R-:W-:Y:S02]  /*5740*/  ISETP.GE.U32.AND P6, PT, R5, 0x2, PT ;  /* 0x000000020500780c */ /* 0x000fe40003fc6070 */
[----:B------:R-:W-:Y:S02]  /*5750*/  PRMT R51, R72, 0x7632, R51 ;  /* 0x0000763248337816 */ /* 0x000fe40000000033 */
[----:B------:R-:W-:Y:S02]  /*5760*/  PRMT R57, R89, 0x7632, R57 ;  /* 0x0000763259397816 */ /* 0x000fe40000000039 */
[----:B------:R-:W-:Y:S02]  /*5770*/  PRMT R56, R8, 0x7632, R56 ;  /* 0x0000763208387816 */ /* 0x000fe40000000038 */
[----:B-1----:R-:W-:Y:S02]  /*5780*/  PRMT R61, R88, 0x7632, R61 ;  /* 0x00007632583d7816 */ /* 0x002fe4000000003d */
[----:B------:R-:W-:-:S02]  /*5790*/  PRMT R64, R9, 0x7632, R64 ;  /* 0x0000763209407816 */ /* 0x000fc40000000040 */
[----:B------:R-:W-:Y:S02]  /*57a0*/  PRMT R63, R86, 0x7632, R63 ;  /* 0x00007632563f7816 */ /* 0x000fe4000000003f */
[----:B------:R-:W-:Y:S02]  /*57b0*/  PRMT R62, R10, 0x7632, R62 ;  /* 0x000076320a3e7816 */ /* 0x000fe4000000003e */
[----:B------:R-:W-:Y:S02]  /*57c0*/  PRMT R59, R85, 0x7632, R59 ;  /* 0x00007632553b7816 */ /* 0x000fe4000000003b */
[----:B------:R-:W-:Y:S02]  /*57d0*/  PRMT R58, R84, 0x7632, R58 ;  /* 0x00007632543a7816 */ /* 0x000fe4000000003a */
[----:B------:R-:W-:Y:S02]  /*57e0*/  PRMT R55, R83, 0x7632, R55 ;  /* 0x0000763253377816 */ /* 0x000fe40000000037 */
        /* <DEDUP_REMOVED lines=19> */
[----:B------:R-:W-:Y:S01]  /*5920*/  PRMT R65, R87, 0x7632, R65 ;  /* 0x0000763257417816 */ /* 0x000fe20000000041 */
[----:B------:R-:W-:Y:S06]  /*5930*/  @!P6 BRA `(.L_x_160) ;  /* 0x0000001000a0e947 */ /* 0x000fec0003800000 */
[----:B------:R-:W0:Y:S01]  /*5940*/  LDC.64 R38, c[0x0][0x258] ;  /* 0x00009600ff267b82 */ /* 0x000e220000000a00 */
[----:B------:R-:W-:-:S05]  /*5950*/  LOP3.LUT R45, R96, 0x1, RZ, 0xc0, !PT ;  /* 0x00000001602d7812 */ /* 0x000fca00078ec0ff */
[----:B------:R-:W-:Y:S02]  /*5960*/  IMAD R45, R45, R4, RZ ;  /* 0x000000042d2d7224 */ /* 0x000fe400078e02ff */
[----:B------:R-:W1:Y:S02]  /*5970*/  LDC.64 R42, c[0x0][0x260] ;  /* 0x00009800ff2a7b82 */ /* 0x000e640000000a00 */
[C---:B------:R-:W-:Y:S01]  /*5980*/  IMAD R40, R45.reuse, R5, RZ ;  /* 0x000000052d287224 */ /* 0x040fe200078e02ff */
[----:B------:R-:W-:-:S04]  /*5990*/  IADD3 R45, R45, R0, RZ ;  /* 0x000000002d2d7210 */ /* 0x000fc80007ffe0ff */
[----:B------:R-:W-:Y:S01]  /*59a0*/  SHF.L.U32 R67, R40, 0x1, RZ ;  /* 0x0000000128437819 */ /* 0x000fe200000006ff */
[----:B0-----:R-:W-:-:S04]  /*59b0*/  IMAD.WIDE.U32 R38, R45, 0x4, R38 ;  /* 0x000000042d267825 */ /* 0x001fc800078e0026 */
[----:B-1----:R-:W-:Y:S01]  /*59c0*/  IMAD.WIDE R42, R67, 0x4, R42 ;  /* 0x00000004432a7825 */ /* 0x002fe200078e022a */
[----:B------:R-:W-:Y:S06]  /*59d0*/  @P0 BRA `(.L_x_161) ;  /* 0x00000000006c0947 */ /* 0x000fec0003800000 */
[----:B------:R-:W0:Y:S01]  /*59e0*/  S2R R115, SR_LANEID ;  /* 0x0000000000737919 */ /* 0x000e220000000000 */
[----:B------:R-:W-:Y:S01]  /*59f0*/  IMAD R68, R4, UR7, R0 ;  /* 0x0000000704447c24 */ /* 0x000fe2000f8e0200 */
[----:B------:R-:W-:Y:S01]  /*5a00*/  HFMA2.MMA R40, -RZ, RZ, 0, 5.9604644775390625e-08 ;  /* 0x00000001ff287435 */ /* 0x000fe200000001ff */
[----:B------:R-:W-:Y:S01]  /*5a10*/  VOTEU.ANY UR5, UPT, PT ;  /* 0x0000000000057886 */ /* 0x000fe200038e0100 */
[----:B------:R-:W-:Y:S01]  /*5a20*/  P2R R66, PR, RZ, 0x1 ;  /* 0x00000001ff427803 */ /* 0x000fe20000000000 */
[----:B------:R-:W-:Y:S01]  /*5a30*/  UPOPC UR6, UR5 ;  /* 0x00000005000672bf */ /* 0x000fe20008000000 */
[----:B------:R-:W-:Y:S01]  /*5a40*/  LEA R44, P6, R68, R42, 0x3 ;  /* 0x0000002a442c7211 */ /* 0x000fe200078c18ff */
[----:B------:R-:W-:-:S03]  /*5a50*/  UFLO.U32 UR5, UR5 ;  /* 0x00000005000572bd */ /* 0x000fc600080e0000 */
[----:B------:R-:W-:Y:S02]  /*5a60*/  LEA.HI.X R45, R68, R43, RZ, 0x3, P6 ;  /* 0x0000002b442d7211 */ /* 0x000fe400030f1cff */
[----:B------:R-:W-:-:S03]  /*5a70*/  LOP3.LUT P6, RZ, R96, 0x2, RZ, 0xc0, !PT ;  /* 0x0000000260ff7812 */ /* 0x000fc600078cc0ff */
[----:B------:R1:W-:Y:S01]  /*5a80*/  STG.E.64 desc[UR8][R44.64], R26 ;  /* 0x0000001a2c007986 */ /* 0x0003e2000c101b08 */
[----:B------:R-:W-:Y:S02]  /*5a90*/  SEL R69, R5, RZ, !P6 ;  /* 0x000000ff05457207 */ /* 0x000fe40007000000 */
[----:B------:R-:W-:Y:S02]  /*5aa0*/  SEL R40, R40, 0xffffffff, !P6 ;  /* 0xffffffff28287807 */ /* 0x000fe40007000000 */
[----:B------:R-:W-:-:S03]  /*5ab0*/  ISETP.NE.AND P6, PT, R69, -0x1, PT ;  /* 0xffffffff4500780c */ /* 0x000fc60003fc5270 */
[----:B------:R-:W-:Y:S01]  /*5ac0*/  IMAD R67, R40, UR6, RZ ;  /* 0x0000000628437c24 */ /* 0x000fe2000f8e02ff */
[----:B0-----:R-:W-:-:S13]  /*5ad0*/  ISETP.EQ.U32.AND P0, PT, R115, UR5, PT ;  /* 0x0000000573007c0c */ /* 0x001fda000bf02070 */
[----:B------:R-:W-:Y:S06]  /*5ae0*/  @P0 MEMBAR.ALL.GPU ;  /* 0x0000000000000992 */ /* 0x000fec000000a000 */
[----:B------:R-:W-:-:S00]  /*5af0*/  @P0 ERRBAR ;  /* 0x00000000000009ab */ /* 0x000fc00000000000 */
[----:B------:R-:W-:Y:S06]  /*5b00*/  @P0 CGAERRBAR ;  /* 0x00000000000005ab */ /* 0x000fec0000000000 */
[----:B------:R1:W-:Y:S01]  /*5b10*/  @P0 REDG.E.ADD.S32.STRONG.GPU desc[UR8][R38.64], R67 ;  /* 0x000000432600098e */ /* 0x0003e2000c10e388 */
[----:B------:R-:W-:Y:S01]  /*5b20*/  ISETP.NE.AND P0, PT, R66, RZ, PT ;  /* 0x000000ff4200720c */ /* 0x000fe20003f05270 */
[----:B------:R-:W-:-:S12]  /*5b30*/  @!P6 BRA `(.L_x_161) ;  /* 0x000000000014e947 */ /* 0x000fd80003800000 */
.L_x_162:
[----:B------:R-:W2:Y:S04]  /*5b40*/  LDG.E.STRONG.GPU R40, desc[UR8][R38.64] ;  /* 0x0000000826287981 */ /* 0x000ea8000c1ef900 */
[----:B--2---:R-:W-:Y:S01]  /*5b50*/  CCTL.IVALL ;  /* 0x00000000ff00798f */ /* 0x004fe20002000000 */
[----:B------:R-:W-:Y:S05]  /*5b60*/  YIELD ;  /* 0x0000000000007946 */ /* 0x000fea0003800000 */
[----:B------:R-:W-:-:S13]  /*5b70*/  ISETP.NE.AND P6, PT, R40, R69, PT ;  /* 0x000000452800720c */ /* 0x000fda0003fc5270 */
[----:B------:R-:W-:Y:S05]  /*5b80*/  @P6 BRA `(.L_x_162) ;  /* 0xfffffffc00ec6947 */ /* 0x000fea000383ffff */
.L_x_161:
        /* <DEDUP_REMOVED lines=8> */
[----:B------:R-:W-:Y:S01]  /*5c10*/  IADD3 R40, -R114, R5, RZ ;  /* 0x0000000572287210 */ /* 0x000fe20007ffe1ff */
[----:B------:R-:W-:-:S03]  /*5c20*/  HFMA2.MMA R39, -RZ, RZ, 0, 0 ;  /* 0x00000000ff277435 */ /* 0x000fc600000001ff */
        /* <DEDUP_REMOVED lines=10> */
.L_x_166:
[----:B------:R-:W-:-:S13]  /*5cd0*/  ISETP.EQ.OR P6, PT, R39, UR7, P0 ;  /* 0x0000000727007c0c */ /* 0x000fda00087c2670 */
[----:B------:R-:W-:-:S04]  /*5ce0*/  @!P6 IMAD R45, R4, R39, R0 ;  /* 0x00000027042de224 */ /* 0x000fc800078e0200 */
[----:B------:R-:W-:-:S06]  /*5cf0*/  @!P6 IMAD.WIDE.U32 R44, R45, 0x8, R42 ;  /* 0x000000082d2ce825 */ /* 0x000fcc00078e002a */
[----:B------:R-:W2:Y:S01]  /*5d00*/  @!P6 LDG.E.64 R44, desc[UR8][R44.64] ;  /* 0x000000082c2ce981 */ /* 0x000ea2000c1e1b00 */
[----:B------:R-:W-:Y:S01]  /*5d10*/  IADD3 R67, R39, 0x1, RZ ;  /* 0x0000000127437810 */ /* 0x000fe20007ffe0ff */
[----:B--2---:R-:W-:Y:S01]  /*5d20*/  @!P6 FADD.FTZ R26, R26, R44 ;  /* 0x0000002c1a1ae221 */ /* 0x004fe20000010000 */
[----:B------:R-:W-:Y:S02]  /*5d30*/  @!P6 FADD.FTZ R27, R27, R45 ;  /* 0x0000002d1b1be221 */ /* 0x000fe40000010000 */
        /* <DEDUP_REMOVED lines=108> */
.L_x_165:
[----:B------:R-:W-:-:S13]  /*6400*/  ISETP.GT.AND P6, PT, R40, 0x4, PT ;  /* 0x000000042800780c */ /* 0x000fda0003fc4270 */
[----:B------:R-:W-:Y:S05]  /*6410*/  @!P6 BRA `(.L_x_167) ;  /* 0x0000000000f0e947 */ /* 0x000fea0003800000 */
        /* <DEDUP_REMOVED lines=53> */
[----:B------:R-:W-:-:S04]  /*6770*/  IADD3 R40, R40, -0x4, RZ ;  /* 0xfffffffc28287810 */ /* 0x000fc80007ffe0ff */
[----:B------:R-:W-:Y:S01]  /*6780*/  IADD3 R40, R40, -0x4, RZ ;  /* 0xfffffffc28287810 */ /* 0x000fe20007ffe0ff */
[----:B--2---:R-:W-:Y:S01]  /*6790*/  @!P6 FADD.FTZ R26, R26, R38 ;  /* 0x000000261a1ae221 */ /* 0x004fe20000010000 */
[----:B------:R-:W-:Y:S01]  /*67a0*/  @!P6 FADD.FTZ R27, R27, R39 ;  /* 0x000000271b1be221 */ /* 0x000fe20000010000 */
[----:B------:R-:W-:Y:S02]  /*67b0*/  PLOP3.LUT P6, PT, PT, PT, PT, 0x8, 0x0 ;  /* 0x000000000000781c */ /* 0x000fe40003fce170 */
[----:B------:R-:W-:Y:S02]  /*67c0*/  IADD3 R39, R67, 0x4, RZ ;  /* 0x0000000443277810 */ /* 0x000fe40007ffe0ff */
[----:B------:R-:W-:-:S09]  /*67d0*/  P2R R38, PR, RZ, 0x40 ;  /* 0x00000040ff267803 */ /* 0x000fd20000000000 */
.L_x_167:
[----:B------:R-:W-:-:S04]  /*67e0*/  ISETP.NE.AND P6, PT, R38, RZ, PT ;  /* 0x000000ff2600720c */ /* 0x000fc80003fc5270 */
[----:B------:R-:W-:-:S13]  /*67f0*/  ISETP.NE.OR P6, PT, R40, RZ, P6 ;  /* 0x000000ff2800720c */ /* 0x000fda00037c5670 */
[----:B------:R-:W-:Y:S05]  /*6800*/  @!P6 BRA `(.L_x_163) ;  /* 0x00000000007ce947 */ /* 0x000fea0003800000 */
.L_x_164:
        /* <DEDUP_REMOVED lines=31> */
.L_x_163:
[----:B------:R-:W-:-:S13]  /*6a00*/  ISETP.NE.AND P6, PT, R114, RZ, PT ;  /* 0x000000ff7200720c */ /* 0x000fda0003fc5270 */
        /* <DEDUP_REMOVED lines=9> */
.L_x_169:
[----:B------:R-:W-:Y:S05]  /*6aa0*/  BSYNC B0 ;  /* 0x0000000000007941 */ /* 0x000fea0003800000 */
.L_x_168:
[----:B------:R-:W-:-:S13]  /*6ab0*/  ISETP.NE.AND P6, PT, R114, 0x1, PT ;  /* 0x000000017200780c */ /* 0x000fda0003fc5270 */
[----:B------:R-:W-:Y:S05]  /*6ac0*/  @!P6 BRA `(.L_x_160) ;  /* 0x00000000003ce947 */ /* 0x000fea0003800000 */
[----:B------:R-:W-:-:S04]  /*6ad0*/  IADD3 R45, R39, 0x1, RZ ;  /* 0x00000001272d7810 */ /* 0x000fc80007ffe0ff */
[----:B------:R-:W-:-:S13]  /*6ae0*/  ISETP.EQ.OR P6, PT, R45, UR7, P0 ;  /* 0x000000072d007c0c */ /* 0x000fda00087c2670 */
[----:B------:R-:W-:-:S04]  /*6af0*/  @!P6 IMAD R45, R45, R4, R0 ;  /* 0x000000042d2de224 */ /* 0x000fc800078e0200 */
[----:B------:R-:W-:-:S06]  /*6b00*/  @!P6 IMAD.WIDE.U32 R44, R45, 0x8, R42 ;  /* 0x000000082d2ce825 */ /* 0x000fcc00078e002a */
[----:B------:R-:W2:Y:S01]  /*6b10*/  @!P6 LDG.E.64 R44, desc[UR8][R44.64] ;  /* 0x000000082c2ce981 */ /* 0x000ea2000c1e1b00 */
[----:B------:R-:W-:Y:S01]  /*6b20*/  IADD3 R39, R39, 0x2, RZ ;  /* 0x0000000227277810 */ /* 0x000fe20007ffe0ff */
[----:B--2---:R-:W-:Y:S01]  /*6b30*/  @!P6 FADD.FTZ R26, R26, R44 ;  /* 0x0000002c1a1ae221 */ /* 0x004fe20000010000 */
[----:B------:R-:W-:Y:S02]  /*6b40*/  @!P6 FADD.FTZ R27, R27, R45 ;  /* 0x0000002d1b1be221 */ /* 0x000fe40000010000 */
[----:B------:R-:W-:-:S04]  /*6b50*/  ISETP.EQ.OR P6, PT, R39, UR7, P0 ;  /* 0x0000000727007c0c */ /* 0x000fc800087c2670 */
[----:B------:R-:W-:-:S13]  /*6b60*/  ISETP.EQ.OR P6, PT, R114, 0x2, P6 ;  /* 0x000000027200780c */ /* 0x000fda00037c2670 */
[----:B------:R-:W-:-:S04]  /*6b70*/  @!P6 IMAD R39, R39, R4, R0 ;  /* 0x000000042727e224 */ /* 0x000fc800078e0200 */
[----:B------:R-:W-:-:S06]  /*6b80*/  @!P6 IMAD.WIDE.U32 R42, R39, 0x8, R42 ;  /* 0x00000008272ae825 */ /* 0x000fcc00078e002a */
[----:B------:R-:W2:Y:S02]  /*6b90*/  @!P6 LDG.E.64 R42, desc[UR8][R42.64] ;  /* 0x000000082a2ae981 */ /* 0x000ea4000c1e1b00 */
[----:B--2---:R-:W-:Y:S01]  /*6ba0*/  @!P6 FADD.FTZ R26, R26, R42 ;  /* 0x0000002a1a1ae221 */ /* 0x004fe20000010000 */
[----:B------:R-:W-:-:S07]  /*6bb0*/  @!P6 FADD.FTZ R27, R27, R43 ;  /* 0x0000002b1b1be221 */ /* 0x000fce0000010000 */
.L_x_160:
[----:B------:R-:W0:Y:S01]  /*6bc0*/  S2UR UR6, SR_CgaCtaId ;  /* 0x00000000000679c3 */ /* 0x000e220000008800 */
[----:B------:R-:W-:Y:S01]  /*6bd0*/  UMOV UR5, 0x400 ;  /* 0x0000040000057882 */ /* 0x000fe20000000000 */
[C---:B-1----:R-:W-:Y:S01]  /*6be0*/  IMAD.WIDE.U32 R38, R2.reuse, 0x24924925, RZ ;  /* 0x2492492502267825 */ /* 0x042fe200078e00ff */
[----:B------:R-:W-:Y:S02]  /*6bf0*/  ISETP.NE.AND P6, PT, RZ, UR10, PT ;  /* 0x0000000aff007c0c */ /* 0x000fe4000bfc5270 */
[----:B------:R-:W-:Y:S02]  /*6c00*/  SHF.L.U32 R67, R21, 0x10, RZ ;  /* 0x0000001015437819 */ /* 0x000fe400000006ff */
[-C--:B------:R-:W-:Y:S01]  /*6c10*/  IADD3 R38, R2, -R39.reuse, RZ ;  /* 0x8000002702267210 */ /* 0x080fe20007ffe0ff */
[----:B------:R-:W1:Y:S01]  /*6c20*/  LDC R43, c[0x0][0x2ac] ;  /* 0x0000ab00ff2b7b82 */ /* 0x000e620000000800 */
[----:B------:R-:W-:Y:S02]  /*6c30*/  SHF.L.U32 R44, R53, 0x10, RZ ;  /* 0x00000010352c7819 */ /* 0x000fe400000006ff */
[----:B------:R-:W-:-:S02]  /*6c40*/  LEA.HI R40, R38, R39, RZ, 0x1f ;  /* 0x0000002726287211 */ /* 0x000fc400078ff8ff */
[----:B------:R-:W-:Y:S02]  /*6c50*/  SHF.L.U32 R39, R54, 0x10, RZ ;  /* 0x0000001036277819 */ /* 0x000fe400000006ff */
[----:B------:R-:W-:Y:S02]  /*6c60*/  SHF.L.U32 R45, R90, 0x10, RZ ;  /* 0x000000105a2d7819 */ /* 0x000fe400000006ff */
[----:B------:R-:W-:Y:S01]  /*6c70*/  SHF.L.U32 R53, R72, 0x10, RZ ;  /* 0x0000001048357819 */ /* 0x000fe200000006ff */
[----:B------:R-:W-:Y:S01]  /*6c80*/  FADD.FTZ R54, -R20, R39 ;  /* 0x0000002714367221 */ /* 0x000fe20000010100 */
[----:B------:R-:W-:-:S03]  /*6c90*/  SHF.L.U32 R51, R51, 0x10, RZ ;  /* 0x0000001033337819 */ /* 0x000fc600000006ff */
[----:B------:R-:W-:Y:S01]  /*6ca0*/  FMUL.FTZ R54, R54, R7 ;  /* 0x0000000736367220 */ /* 0x000fe20000410000 */
[----:B0-----:R-:W-:-:S09]  /*6cb0*/  ULEA UR5, UR6, UR5, 0x18 ;  /* 0x0000000506057291 */ /* 0x001fd2000f8ec03f */
[----:B------:R-:W-:Y:S01]  /*6cc0*/  @!P0 STS.64 [UR5+0x48], R26 ;  /* 0x0000481aff008988 */ /* 0x000fe20008000a05 */
[----:B------:R-:W-:Y:S06]  /*6cd0*/  BAR.SYNC.DEFER_BLOCKING 0x0 ;  /* 0x0000000000007b1d */ /* 0x000fec0000010000 */
[----:B------:R-:W0:Y:S01]  /*6ce0*/  LDS.64 R26, [UR5+0x48] ;  /* 0x00004805ff1a7984 */ /* 0x000e220008000a00 */
[----:B------:R-:W-:Y:S02]  /*6cf0*/  ULDC UR5, c[0x0][0x2bc] ;  /* 0x0000af0000057ab9 */ /* 0x000fe40000000800 */
[----:B0-----:R-:W-:Y:S01]  /*6d00*/  FMUL.FTZ R21, R26, UR5 ;  /* 0x000000051a157c20 */ /* 0x001fe20008410000 */
[----:B------:R-:W-:Y:S01]  /*6d10*/  FADD.FTZ R26, -R20, R67 ;  /* 0x00000043141a7221 */ /* 0x000fe20000010100 */
[----:B------:R-:W-:-:S03]  /*6d20*/  FMUL.FTZ R42, R27, UR5 ;  /* 0x000000051b2a7c20 */ /* 0x000fc60008410000 */
[----:B------:R-:W-:Y:S01]  /*6d30*/  FMUL.FTZ R67, R26, R7 ;  /* 0x000000071a437220 */ /* 0x000fe20000410000 */
        /* <DEDUP_REMOVED lines=19> */
.L_x_170:
[----:B------:R-:W-:Y:S01]  /*6e70*/  ISETP.NE.AND P0, PT, R104, RZ, PT ;  /* 0x000000ff6800720c */ /* 0x000fe20003f05270 */
[----:B------:R-:W-:-:S12]  /*6e80*/  BSSY B0, `(.L_x_171) ;  /* 0x0000015000007945 */ /* 0x000fd80003800000 */
[----:B------:R-:W-:Y:S05]  /*6e90*/  @!P0 BRA `(.L_x_172) ;  /* 0x00000000004c8947 */ /* 0x000fea0003800000 */
[----:B------:R-:W-:Y:S01]  /*6ea0*/  SHF.R.S32.HI R26, RZ, 0x1f, R3 ;  /* 0x0000001fff1a7819 */ /* 0x000fe20000011403 */
[----:B------:R-:W-:Y:S01]  /*6eb0*/  ULDC.64 UR12, c[0x0][0x288] ;  /* 0x0000a200000c7ab9 */ /* 0x000fe20000000a00 */
[----:B------:R-:W-:-:S03]  /*6ec0*/  MOV R27, R19 ;  /* 0x00000013001b7202 */ /* 0x000fc60000000f00 */
        /* <DEDUP_REMOVED lines=12> */
[-C--:B------:R-:W-:Y:S01]  /*6f90*/  FMUL.FTZ R27, R26, R7.reuse ;  /* 0x000000071a1b7220 */ /* 0x080fe20000410000 */
[----:B------:R-:W-:-:S05]  /*6fa0*/  FMUL.FTZ R26, R44, R7 ;  /* 0x000000072c1a7220 */ /* 0x000fca0000410000 */
[----:B------:R-:W-:-:S05]  /*6fb0*/  F2FP.BF16.F32.PACK_AB R27, R26, R27 ;  /* 0x0000001b1a1b723e */ /* 0x000fca00000010ff */
[----:B------:R0:W-:Y:S02]  /*6fc0*/  STG.E desc[UR8][R38.64], R27 ;  /* 0x0000001b26007986 */ /* 0x0001e4000c101908 */
.L_x_172:
[----:B------:R-:W-:Y:S05]  /*6fd0*/  BSYNC B0 ;  /* 0x0000000000007941 */ /* 0x000fea0003800000 */
.L_x_171:
[----:B------:R-:W-:Y:S01]  /*6fe0*/  ISETP.NE.AND P6, PT, RZ, UR10, PT ;  /* 0x0000000aff007c0c */ /* 0x000fe2000bfc5270 */
[C---:B0-----:R-:W-:Y:S01]  /*6ff0*/  FADD.FTZ R38, -R20.reuse, R53 ;  /* 0x0000003514267221 */ /* 0x041fe20000010100 */
[----:B------:R-:W-:Y:S01]  /*7000*/  FADD.FTZ R26, -R20, R51 ;  /* 0x00000033141a7221 */ /* 0x000fe20000010100 */
[----:B------:R-:W-:Y:S02]  /*7010*/  SHF.L.U32 R45, R8, 0x10, RZ ;  /* 0x00000010082d7819 */ /* 0x000fe400000006ff */
[----:B------:R-:W-:Y:S01]  /*7020*/  SHF.L.U32 R89, R89, 0x10, RZ ;  /* 0x0000001059597819 */ /* 0x000fe200000006ff */
[-C--:B------:R-:W-:Y:S01]  /*7030*/  FMUL.FTZ R53, R38, R7.reuse ;  /* 0x0000000726357220 */ /* 0x080fe20000410000 */
[----:B------:R-:W-:Y:S01]  /*7040*/  SHF.L.U32 R44, R57, 0x10, RZ ;  /* 0x00000010392c7819 */ /* 0x000fe200000006ff */
[----:B------:R-:W-:Y:S01]  /*7050*/  FMUL.FTZ R8, R26, R7 ;  /* 0x000000071a087220 */ /* 0x000fe20000410000 */
[----:B------:R-:W-:-:S04]  /*7060*/  SHF.L.U32 R51, R56, 0x10, RZ ;  /* 0x0000001038337819 */ /* 0x000fc800000006ff */
[----:B------:R-:W-:Y:S05]  /*7070*/  @!P6 BRA `(.L_x_173) ;  /* 0x000000000048e947 */ /* 0x000fea0003800000 */
        /* <DEDUP_REMOVED lines=18> */
.L_x_173:
[----:B------:R-:W-:Y:S04]  /*71a0*/  BSSY B0, `(.L_x_174) ;  /* 0x0000015000007945 */ /* 0x000fe80003800000 */
        /* <DEDUP_REMOVED lines=14> */
[----:B------:R-:W-:Y:S02]  /*7290*/  FFMA.FTZ R26, R21, R53, R42 ;  /* 0x00000035151a7223 */ /* 0x000fe4000001002a */
[----:B------:R-:W-:Y:S02]  /*72a0*/  FMUL.FTZ R8, R8, R7 ;  /* 0x0000000708087220 */ /* 0x000fe40000410000 */
[----:B------:R-:W-:-:S04]  /*72b0*/  FFMA.FTZ R26, R89, R22, -R26 ;  /* 0x00000016591a7223 */ /* 0x000fc8000001081a */
[----:B------:R-:W-:-:S05]  /*72c0*/  FMUL.FTZ R27, R26, R7 ;  /* 0x000000071a1b7220 */ /* 0x000fca0000410000 */
[----:B------:R-:W-:-:S05]  /*72d0*/  F2FP.BF16.F32.PACK_AB R27, R8, R27 ;  /* 0x0000001b081b723e */ /* 0x000fca00000010ff */
[----:B------:R0:W-:Y:S02]  /*72e0*/  STG.E desc[UR8][R38.64], R27 ;  /* 0x0000001b26007986 */ /* 0x0001e4000c101908 */
.L_x_175:
[----:B------:R-:W-:Y:S05]  /*72f0*/  BSYNC B0 ;  /* 0x0000000000007941 */ /* 0x000fea0003800000 */
.L_x_174:
[C---:B0-----:R-:W-:Y:S01]  /*7300*/  FADD.FTZ R38, -R20.reuse, R45 ;  /* 0x0000002d14267221 */ /* 0x041fe20000010100 */
[----:B------:R-:W-:Y:S01]  /*7310*/  FADD.FTZ R26, -R20, R51 ;  /* 0x00000033141a7221 */ /* 0x000fe20000010100 */
[----:B------:R-:W-:Y:S02]  /*7320*/  SHF.L.U32 R45, R60, 0x10, RZ ;  /* 0x000000103c2d7819 */ /* 0x000fe400000006ff */
[----:B------:R-:W-:Y:S01]  /*7330*/  SHF.L.U32 R53, R88, 0x10, RZ ;  /* 0x0000001058357819 */ /* 0x000fe200000006ff */
[-C--:B------:R-:W-:Y:S01]  /*7340*/  FMUL.FTZ R67, R38, R7.reuse ;  /* 0x0000000726437220 */ /* 0x080fe20000410000 */
[----:B------:R-:W-:Y:S01]  /*7350*/  SHF.L.U32 R8, R61, 0x10, RZ ;  /* 0x000000103d087819 */ /* 0x000fe200000006ff */
[----:B------:R-:W-:Y:S01]  /*7360*/  FMUL.FTZ R60, R26, R7 ;  /* 0x000000071a3c7220 */ /* 0x000fe20000410000 */
        /* <DEDUP_REMOVED lines=20> */
.L_x_176:
        /* <DEDUP_REMOVED lines=21> */
.L_x_178:
[----:B------:R-:W-:Y:S05]  /*7600*/  BSYNC B0 ;  /* 0x0000000000007941 */ /* 0x000fea0003800000 */
.L_x_177:
[C---:B------:R-:W-:Y:S01]  /*7610*/  FADD.FTZ R26, -R20.reuse, R15 ;  /* 0x0000000f141a7221 */ /* 0x040fe20000010100 */
[----:B------:R-:W-:Y:S01]  /*7620*/  FADD.FTZ R8, -R20, R45 ;  /* 0x0000002d14087221 */ /* 0x000fe20000010100 */
[----:B------:R-:W-:Y:S02]  /*7630*/  SHF.L.U32 R87, R87, 0x10, RZ ;  /* 0x0000001057577819 */ /* 0x000fe400000006ff */
[----:B0-----:R-:W-:Y:S01]  /*7640*/  SHF.L.U32 R38, R65, 0x10, RZ ;  /* 0x0000001041267819 */ /* 0x001fe200000006ff */
        /* <DEDUP_REMOVED lines=23> */
.L_x_179:
[----:B------:R-:W-:Y:S01]  /*77c0*/  ISETP.NE.AND P0, PT, R105, RZ, PT ;  /* 0x000000ff6900720c */ /* 0x000fe20003f05270 */
[----:B------:R-:W-:-:S12]  /*77d0*/  BSSY B0, `(.L_x_180) ;  /* 0x0000016000007945 */ /* 0x000fd80003800000 */
[----:B------:R-:W-:Y:S05]  /*77e0*/  @!P0 BRA `(.L_x_181) ;  /* 0x0000000000508947 */ /* 0x000fea0003800000 */
[----:B------:R-:W-:Y:S01]  /*77f0*/  IADD3 R27, R3, 0x60, RZ ;  /* 0x00000060031b7810 */ /* 0x000fe20007ffe0ff */
        /* <DEDUP_REMOVED lines=15> */
[-C--:B------:R-:W-:Y:S01]  /*78f0*/  FMUL.FTZ R9, R8, R7.reuse ;  /* 0x0000000708097220 */ /* 0x080fe20000410000 */
[----:B------:R-:W-:-:S05]  /*7900*/  FMUL.FTZ R8, R38, R7 ;  /* 0x0000000726087220 */ /* 0x000fca0000410000 */
[----:B------:R-:W-:-:S05]  /*7910*/  F2FP.BF16.F32.PACK_AB R9, R8, R9 ;  /* 0x000000090809723e */ /* 0x000fca00000010ff */
[----:B------:R0:W-:Y:S02]  /*7920*/  STG.E desc[UR8][R26.64], R9 ;  /* 0x000000091a007986 */ /* 0x0001e4000c101908 */
.L_x_181:
[----:B------:R-:W-:Y:S05]  /*7930*/  BSYNC B0 ;  /* 0x0000000000007941 */ /* 0x000fea0003800000 */
.L_x_180:
        /* <DEDUP_REMOVED lines=28> */
.L_x_182:
        /* <DEDUP_REMOVED lines=23> */
.L_x_184:
[----:B------:R-:W-:Y:S05]  /*7c70*/  BSYNC B0 ;  /* 0x0000000000007941 */ /* 0x000fea0003800000 */
.L_x_183:
        /* <DEDUP_REMOVED lines=28> */
.L_x_185:
        /* <DEDUP_REMOVED lines=23> */
.L_x_187:
[----:B------:R-:W-:Y:S05]  /*7fb0*/  BSYNC B0 ;  /* 0x0000000000007941 */ /* 0x000fea0003800000 */
.L_x_186:
[----:B------:R-:W-:Y:S01]  /*7fc0*/  ISETP.NE.AND P0, PT, RZ, UR10, PT ;  /* 0x0000000aff007c0c */ /* 0x000fe2000bf05270 */
[C---:B------:R-:W-:Y:S01]  /*7fd0*/  FADD.FTZ R10, -R20.reuse, R15 ;  /* 0x0000000f140a7221 */ /* 0x040fe20000010100 */
[----:B------:R-:W-:Y:S01]  /*7fe0*/  FADD.FTZ R8, -R20, R39 ;  /* 0x0000002714087221 */ /* 0x000fe20000010100 */
[----:B------:R-:W-:Y:S02]  /*7ff0*/  SHF.L.U32 R45, R52, 0x10, RZ ;  /* 0x00000010342d7819 */ /* 0x000fe400000006ff */
[----:B------:R-:W-:Y:S01]  /*8000*/  SHF.L.U32 R83, R83, 0x10, RZ ;  /* 0x0000001053537819 */ /* 0x000fe200000006ff */
[-C--:B------:R-:W-:Y:S01]  /*8010*/  FMUL.FTZ R51, R10, R7.reuse ;  /* 0x000000070a337220 */ /* 0x080fe20000410000 */
[----:B0-----:R-:W-:Y:S01]  /*8020*/  SHF.L.U32 R26, R55, 0x10, RZ ;  /* 0x00000010371a7819 */ /* 0x001fe200000006ff */
        /* <DEDUP_REMOVED lines=21> */
.L_x_188:
        /* <DEDUP_REMOVED lines=23> */
.L_x_190:
[----:B------:R-:W-:Y:S05]  /*82f0*/  BSYNC B0 ;  /* 0x0000000000007941 */ /* 0x000fea0003800000 */
.L_x_189:
        /* <DEDUP_REMOVED lines=28> */
.L_x_191:
        /* <DEDUP_REMOVED lines=23> */
.L_x_193:
[----:B------:R-:W-:Y:S05]  /*8630*/  BSYNC B0 ;  /* 0x0000000000007941 */ /* 0x000fea0003800000 */
.L_x_192:
        /* <DEDUP_REMOVED lines=28> */
.L_x_194:
        /* <DEDUP_REMOVED lines=23> */
.L_x_196:
[----:B------:R-:W-:Y:S05]  /*8970*/  BSYNC B0 ;  /* 0x0000000000007941 */ /* 0x000fea0003800000 */
.L_x_195:
[----:B------:R-:W-:Y:S01]  /*8980*/  ISETP.NE.AND P6, PT, RZ, UR10, PT ;  /* 0x0000000aff007c0c */ /* 0x000fe2000bfc5270 */
[C---:B0-----:R-:W-:Y:S01]  /*8990*/  FADD.FTZ R10, -R20.reuse, R49 ;  /* 0x00000031140a7221 */ /* 0x041fe20000010100 */
[----:B------:R-:W-:Y:S01]  /*89a0*/  FADD.FTZ R8, -R20, R47 ;  /* 0x0000002f14087221 */ /* 0x000fe20000010100 */
[----:B------:R-:W-:Y:S02]  /*89b0*/  SHF.L.U32 R79, R79, 0x10, RZ ;  /* 0x000000104f4f7819 */ /* 0x000fe400000006ff */
[----:B------:R-:W-:Y:S01]  /*89c0*/  SHF.L.U32 R46, R46, 0x10, RZ ;  /* 0x000000102e2e7819 */ /* 0x000fe200000006ff */
[-C--:B------:R-:W-:Y:S01]  /*89d0*/  FMUL.FTZ R45, R10, R7.reuse ;  /* 0x000000070a2d7220 */ /* 0x080fe20000410000 */
[----:B------:R-:W-:Y:S01]  /*89e0*/  SHF.L.U32 R47, R78, 0x10, RZ ;  /* 0x000000104e2f7819 */ /* 0x000fe200000006ff */
[----:B------:R-:W-:-:S05]  /*89f0*/  FMUL.FTZ R44, R8, R7 ;  /* 0x00000007082c7220 */ /* 0x000fca0000410000 */
        /* <DEDUP_REMOVED lines=19> */
.L_x_197:
[----:B------:R-:W-:Y:S04]  /*8b30*/  BSSY B0, `(.L_x_198) ;  /* 0x0000016000007945 */ /* 0x000fe80003800000 */
        /* <DEDUP_REMOVED lines=21> */
.L_x_199:
[----:B------:R-:W-:Y:S05]  /*8c90*/  BSYNC B0 ;  /* 0x0000000000007941 */ /* 0x000fea0003800000 */
.L_x_198:
[----:B------:R-:W-:Y:S01]  /*8ca0*/  SHF.L.U32 R41, R41, 0x10, RZ ;  /* 0x0000001029297819 */ /* 0x000fe200000006ff */
[----:B0-----:R-:W-:Y:S01]  /*8cb0*/  FADD.FTZ R10, -R20, R47 ;  /* 0x0000002f140a7221 */ /* 0x001fe20000010100 */
[----:B------:R-:W-:Y:S02]  /*8cc0*/  SHF.L.U32 R39, R28, 0x10, RZ ;  /* 0x000000101c277819 */ /* 0x000fe400000006ff */
[----:B------:R-:W-:Y:S01]  /*8cd0*/  SHF.L.U32 R77, R77, 0x10, RZ ;  /* 0x000000104d4d7819 */ /* 0x000fe200000006ff */
[----:B------:R-:W-:Y:S01]  /*8ce0*/  FADD.FTZ R8, -R20, R41 ;  /* 0x0000002914087221 */ /* 0x000fe20000010100 */
[----:B------:R-:W-:Y:S01]  /*8cf0*/  SHF.L.U32 R14, R14, 0x10, RZ ;  /* 0x000000100e0e7819 */ /* 0x000fe200000006ff */
[-C--:B------:R-:W-:Y:S01]  /*8d00*/  FMUL.FTZ R41, R10, R7.reuse ;  /* 0x000000070a297220 */ /* 0x080fe20000410000 */
[----:B------:R-:W-:Y:S01]  /*8d10*/  SHF.L.U32 R45, R13, 0x10, RZ ;  /* 0x000000100d2d7819 */ /* 0x000fe200000006ff */
[----:B------:R-:W-:Y:S01]  /*8d20*/  FMUL.FTZ R28, R8, R7 ;  /* 0x00000007081c7220 */ /* 0x000fe20000410000 */
[----:B------:R-:W-:Y:S01]  /*8d30*/  SHF.R.U32.HI R40, RZ, 0x2, R40 ;  /* 0x00000002ff287819 */ /* 0x000fe20000011628 */
        /* <DEDUP_REMOVED lines=19> */
.L_x_200:
        /* <DEDUP_REMOVED lines=22> */
.L_x_202:
[----:B------:R-:W-:Y:S05]  /*8fd0*/  BSYNC B0 ;  /* 0x0000000000007941 */ /* 0x000fea0003800000 */
.L_x_201:
[C---:B------:R-:W-:Y:S01]  /*8fe0*/  FADD.FTZ R10, -R20.reuse, R45 ;  /* 0x0000002d140a7221 */ /* 0x040fe20000010100 */
[----:B0-----:R-:W-:Y:S01]  /*8ff0*/  FADD.FTZ R8, -R20, R39 ;  /* 0x0000002714087221 */ /* 0x001fe20000010100 */
[----:B------:R-:W-:Y:S01]  /*9000*/  IMAD R43, R43, UR7, R40 ;  /* 0x000000072b2b7c24 */ /* 0x000fe2000f8e0228 */
        /* <DEDUP_REMOVED lines=24> */
.L_x_203:
        /* <DEDUP_REMOVED lines=22> */
.L_x_205:
[----:B------:R-:W-:Y:S05]  /*92f0*/  BSYNC B0 ;  /* 0x0000000000007941 */ /* 0x000fea0003800000 */
.L_x_204:
[----:B0-----:R-:W-:Y:S01]  /*9300*/  SHF.L.U32 R9, R30, 0x10, RZ ;  /* 0x000000101e097819 */ /* 0x001fe200000006ff */
[C---:B------:R-:W-:Y:S01]  /*9310*/  FADD.FTZ R10, -R20.reuse, R95 ;  /* 0x0000005f140a7221 */ /* 0x040fe20000010100 */
[----:B------:R-:W-:Y:S01]  /*9320*/  IADD3 R38, R43, 0x180, RZ ;  /* 0x000001802b267810 */ /* 0x000fe20007ffe0ff */
[----:B------:R-:W-:Y:S01]  /*9330*/  ULDC.64 UR12, c[0x0][0x290] ;  /* 0x0000a400000c7ab9 */ /* 0x000fe20000000a00 */
[----:B------:R-:W-:Y:S01]  /*9340*/  SHF.L.U32 R12, R31, 0x10, RZ ;  /* 0x000000101f0c7819 */ /* 0x000fe200000006ff */
[----:B------:R-:W-:Y:S01]  /*9350*/  FADD.FTZ R8, -R20, R9 ;  /* 0x0000000914087221 */ /* 0x000fe20000010100 */
[----:B------:R-:W-:Y:S01]  /*9360*/  SHF.L.U32 R13, R94, 0x10, RZ ;  /* 0x000000105e0d7819 */ /* 0x000fe200000006ff */
[-C--:B------:R-:W-:Y:S01]  /*9370*/  FMUL.FTZ R31, R10, R7.reuse ;  /* 0x000000070a1f7220 */ /* 0x080fe20000410000 */
[----:B------:R-:W-:Y:S01]  /*9380*/  SHF.R.S32.HI R39, RZ, 0x1f, R38 ;  /* 0x0000001fff277819 */ /* 0x000fe20000011426 */
        /* <DEDUP_REMOVED lines=20> */
.L_x_206:
[----:B------:R-:W-:Y:S01]  /*94d0*/  ISETP.GE.U32.AND P0, PT, R38, UR12, PT ;  /* 0x0000000c26007c0c */ /* 0x000fe2000bf06070 */
[----:B------:R-:W-:Y:S01]  /*94e0*/  BSSY B0, `(.L_x_207) ;  /* 0x000001a000007945 */ /* 0x000fe20003800000 */
[----:B------:R-:W-:Y:S02]  /*94f0*/  SHF.L.U32 R75, R75, 0x10, RZ ;  /* 0x000000104b4b7819 */ /* 0x000fe400000006ff */
[----:B------:R-:W-:Y:S02]  /*9500*/  ISETP.GE.AND.EX P0, PT, R39, UR13, PT, P0 ;  /* 0x0000000d27007c0c */ /* 0x000fe4000bf06300 */
[----:B------:R-:W-:Y:S02]  /*9510*/  SHF.L.U32 R15, R32, 0x10, RZ ;  /* 0x00000010200f7819 */ /* 0x000fe400000006ff */
[----:B------:R-:W-:-:S13]  /*9520*/  ISETP.LT.U32.AND P0, PT, R2, 0xe0, !P0 ;  /* 0x000000e00200780c */ /* 0x000fda0004701070 */
        /* <DEDUP_REMOVED lines=21> */
.L_x_208:
[----:B------:R-:W-:Y:S05]  /*9680*/  BSYNC B0 ;  /* 0x0000000000007941 */ /* 0x000fea0003800000 */
.L_x_207:
[C---:B------:R-:W-:Y:S01]  /*9690*/  FADD.FTZ R10, -R20.reuse, R75 ;  /* 0x0000004b140a7221 */ /* 0x040fe20000010100 */
[----:B------:R-:W-:Y:S01]  /*96a0*/  IADD3 R30, R43, 0x1a0, RZ ;  /* 0x000001a02b1e7810 */ /* 0x000fe20007ffe0ff */
[----:B0-----:R-:W-:Y:S01]  /*96b0*/  FADD.FTZ R8, -R20, R15 ;  /* 0x0000000f14087221 */ /* 0x001fe20000010100 */
[----:B------:R-:W-:Y:S01]  /*96c0*/  SHF.L.U32 R93, R93, 0x10, RZ ;  /* 0x000000105d5d7819 */ /* 0x000fe200000006ff */
[-C--:B------:R-:W-:Y:S01]  /*96d0*/  FMUL.FTZ R29, R10, R7.reuse ;  /* 0x000000070a1d7220 */ /* 0x080fe20000410000 */
[----:B------:R-:W-:Y:S01]  /*96e0*/  SHF.L.U32 R12, R33, 0x10, RZ ;  /* 0x00000010210c7819 */ /* 0x000fe200000006ff */
[----:B------:R-:W-:Y:S01]  /*96f0*/  FMUL.FTZ R28, R8, R7 ;  /* 0x00000007081c7220 */ /* 0x000fe20000410000 */
[----:B------:R-:W-:Y:S01]  /*9700*/  SHF.R.S32.HI R31, RZ, 0x1f, R30 ;  /* 0x0000001fff1f7819 */ /* 0x000fe2000001141e */
        /* <DEDUP_REMOVED lines=19> */
.L_x_209:
        /* <DEDUP_REMOVED lines=27> */
.L_x_211:
[----:B------:R-:W-:Y:S05]  /*99f0*/  BSYNC B0 ;  /* 0x0000000000007941 */ /* 0x000fea0003800000 */
.L_x_210:
        /* <DEDUP_REMOVED lines=27> */
.L_x_212:
[----:B------:R-:W-:Y:S01]  /*9bb0*/  ISETP.GE.U32.AND P0, PT, R32, UR12, PT ;  /* 0x0000000c20007c0c */ /* 0x000fe2000bf06070 */
[----:B------:R-:W-:Y:S01]  /*9bc0*/  BSSY B0, `(.L_x_213) ;  /* 0x000001c000007945 */ /* 0x000fe20003800000 */
[----:B------:R-:W-:Y:S02]  /*9bd0*/  SHF.L.U32 R11, R74, 0x10, RZ ;  /* 0x000000104a0b7819 */ /* 0x000fe400000006ff */
[----:B------:R-:W-:Y:S02]  /*9be0*/  ISETP.GE.AND.EX P0, PT, R33, UR13, PT, P0 ;  /* 0x0000000d21007c0c */ /* 0x000fe4000bf06300 */
[----:B------:R-:W-:Y:S01]  /*9bf0*/  SHF.L.U32 R9, R36, 0x10, RZ ;  /* 0x0000001024097819 */ /* 0x000fe200000006ff */
[----:B------:R-:W-:Y:S01]  /*9c00*/  FADD.FTZ R14, -R20, R11 ;  /* 0x0000000b140e7221 */ /* 0x000fe20000010100 */
[----:B------:R-:W-:-:S03]  /*9c10*/  ISETP.LT.U32.AND P0, PT, R2, 0xe0, !P0 ;  /* 0x000000e00200780c */ /* 0x000fc60004701070 */
[----:B------:R-:W-:-:S10]  /*9c20*/  FADD.FTZ R20, -R20, R9 ;  /* 0x0000000914147221 */ /* 0x000fd40000010100 */
        /* <DEDUP_REMOVED lines=21> */
.L_x_214:
[----:B------:R-:W-:Y:S05]  /*9d80*/  BSYNC B0 ;  /* 0x0000000000007941 */ /* 0x000fea0003800000 */
.L_x_213:
[----:B------:R-:W-:Y:S01]  /*9d90*/  IADD3 R43, R43, 0x1e0, RZ ;  /* 0x000001e02b2b7810 */ /* 0x000fe20007ffe0ff */
[-C--:B------:R-:W-:Y:S01]  /*9da0*/  FMUL.FTZ R27, R14, R7.reuse ;  /* 0x000000070e1b7220 */ /* 0x080fe20000410000 */
[----:B------:R-:W-:Y:S01]  /*9db0*/  SHF.L.U32 R91, R91, 0x10, RZ ;  /* 0x000000105b5b7819 */ /* 0x000fe200000006ff */
[----:B------:R-:W-:Y:S01]  /*9dc0*/  FMUL.FTZ R20, R20, R7 ;  /* 0x0000000714147220 */ /* 0x000fe20000410000 */
[----:B------:R-:W-:Y:S02]  /*9dd0*/  SHF.L.U32 R10, R37, 0x10, RZ ;  /* 0x00000010250a7819 */ /* 0x000fe400000006ff */
[----:B------:R-:W-:Y:S01]  /*9de0*/  SHF.R.S32.HI R26, RZ, 0x1f, R43 ;  /* 0x0000001fff1a7819 */ /* 0x000fe2000001142b */
[----:B------:R-:W-:Y:S06]  /*9df0*/  @!P6 BRA `(.L_x_215) ;  /* 0x000000000048e947 */ /* 0x000fec0003800000 */
[----:B------:R-:W-:Y:S01]  /*9e00*/  FFMA.FTZ R25, R20, R23, R25 ;  /* 0x0000001714197223 */ /* 0x000fe20000010019 */
[----:B------:R-:W-:-:S03]  /*9e10*/  FFMA.FTZ R24, R27, R22, R24 ;  /* 0x000000161b187223 */ /* 0x000fc60000010018 */
[----:B0-----:R-:W-:Y:S01]  /*9e20*/  FMUL.FTZ R11, R25, -1.4426950216293334961 ;  /* 0xbfb8aa3b190b7820 */ /* 0x001fe20000410000 */
        /* <DEDUP_REMOVED lines=15> */
.L_x_215:
[----:B------:R-:W-:Y:S01]  /*9f20*/  ISETP.GE.U32.AND P0, PT, R43, UR12, PT ;  /* 0x0000000c2b007c0c */ /* 0x000fe2000bf06070 */
[----:B------:R-:W-:Y:S03]  /*9f30*/  BSSY B0, `(.L_x_216) ;  /* 0x0000016000007945 */ /* 0x000fe60003800000 */
[----:B------:R-:W-:-:S04]  /*9f40*/  ISETP.GE.AND.EX P0, PT, R26, UR13, PT, P0 ;  /* 0x0000000d1a007c0c */ /* 0x000fc8000bf06300 */
[----:B------:R-:W-:-:S13]  /*9f50*/  ISETP.LT.U32.AND P0, PT, R2, 0xe0, !P0 ;  /* 0x000000e00200780c */ /* 0x000fda0004701070 */
[----:B------:R-:W-:Y:S05]  /*9f60*/  @!P0 BRA `(.L_x_217) ;  /* 0x0000000000488947 */ /* 0x000fea0003800000 */
[----:B0-----:R-:W-:Y:S01]  /*9f70*/  SHF.R.S32.HI R9, RZ, 0x1f, R106 ;  /* 0x0000001fff097819 */ /* 0x001fe2000001146a */
[----:B------:R-:W-:Y:S01]  /*9f80*/  ULDC.64 UR12, c[0x0][0x288] ;  /* 0x0000a200000c7ab9 */ /* 0x000fe20000000a00 */
[----:B------:R-:W-:Y:S01]  /*9f90*/  MOV R17, R19 ;  /* 0x0000001300117202 */ /* 0x000fe20000000f00 */
[C-C-:B------:R-:W-:Y:S01]  /*9fa0*/  FFMA.FTZ R12, R21.reuse, R27, R42.reuse ;  /* 0x0000001b150c7223 */ /* 0x140fe2000001002a */
[----:B------:R-:W-:Y:S01]  /*9fb0*/  FFMA.FTZ R21, R21, R20, R42 ;  /* 0x0000001415157223 */ /* 0x000fe2000001002a */
[----:B------:R-:W-:Y:S02]  /*9fc0*/  IMAD R9, R9, UR12, RZ ;  /* 0x0000000c09097c24 */ /* 0x000fe4000f8e02ff */
[----:B------:R-:W-:Y:S01]  /*9fd0*/  FFMA.FTZ R12, R91, R22, -R12 ;  /* 0x000000165b0c7223 */ /* 0x000fe2000001080c */
[----:B------:R-:W-:-:S04]  /*9fe0*/  IMAD.WIDE.U32 R16, R106, UR12, R16 ;  /* 0x0000000c6a107c25 */ /* 0x000fc8000f8e0010 */
[----:B------:R-:W-:Y:S01]  /*9ff0*/  FFMA.FTZ R10, R10, R23, -R21 ;  /* 0x000000170a0a7223 */ /* 0x000fe20000010815 */
[-C--:B------:R-:W-:Y:S01]  /*a000*/  FMUL.FTZ R12, R12, R7.reuse ;  /* 0x000000070c0c7220 */ /* 0x080fe20000410000 */
[----:B------:R-:W-:Y:S01]  /*a010*/  IMAD R9, R106, UR13, R9 ;  /* 0x0000000d6a097c24 */ /* 0x000fe2000f8e0209 */
[----:B------:R-:W-:Y:S01]  /*a020*/  ULDC.64 UR12, c[0x0][0x210] ;  /* 0x00008400000c7ab9 */ /* 0x000fe20000000a00 */
[----:B------:R-:W-:Y:S01]  /*a030*/  FMUL.FTZ R7, R10, R7 ;  /* 0x000000070a077220 */ /* 0x000fe20000410000 */
[C---:B------:R-:W-:Y:S02]  /*a040*/  LEA R8, P0, R16.reuse, UR12, 0x1 ;  /* 0x0000000c10087c11 */ /* 0x040fe4000f8008ff */
[----:B------:R-:W-:Y:S02]  /*a050*/  IADD3 R9, R17, R9, RZ ;  /* 0x0000000911097210 */ /* 0x000fe40007ffe0ff */
[----:B------:R-:W-:Y:S02]  /*a060*/  F2FP.BF16.F32.PACK_AB R7, R7, R12 ;  /* 0x0000000c0707723e */ /* 0x000fe400000010ff */
[----:B------:R-:W-:-:S05]  /*a070*/  LEA.HI.X R9, R16, UR13, R9, 0x1, P0 ;  /* 0x0000000d10097c11 */ /* 0x000fca00080f0c09 */
[----:B------:R1:W-:Y:S02]  /*a080*/  STG.E desc[UR8][R8.64], R7 ;  /* 0x0000000708007986 */ /* 0x0003e4000c101908 */
.L_x_217:
[----:B------:R-:W-:Y:S05]  /*a090*/  BSYNC B0 ;  /* 0x0000000000007941 */ /* 0x000fea0003800000 */
.L_x_216:
[----:B------:R-:W-:Y:S02]  /*a0a0*/  IADD3 R6, R4, R6, RZ ;  /* 0x0000000604067210 */ /* 0x000fe40007ffe0ff */
[----:B------:R-:W-:Y:S02]  /*a0b0*/  IADD3 R96, R96, 0x1, RZ ;  /* 0x0000000160607810 */ /* 0x000fe40007ffe0ff */
[----:B------:R-:W-:-:S13]  /*a0c0*/  ISETP.GE.AND P0, PT, R6, UR4, PT ;  /* 0x0000000406007c0c */ /* 0x000fda000bf06270 */
[----:B------:R-:W-:Y:S05]  /*a0d0*/  @!P0 BRA `(.L_x_218) ;  /* 0xffffff64006c8947 */ /* 0x000fea000383ffff */
.L_x_135:
[----:B------:R-:W2:Y:S01]  /*a0e0*/  LDC R6, c[0x0][0xc] ;  /* 0x00000300ff067b82 */ /* 0x000ea20000000800 */
[----:B------:R-:W-:Y:S01]  /*a0f0*/  ISETP.NE.AND P2, PT, R2, RZ, PT ;  /* 0x000000ff0200720c */ /* 0x000fe20003f45270 */
[----:B------:R-:W-:Y:S06]  /*a100*/  BSSY B0, `(.L_x_219) ;  /* 0x0000015000007945 */ /* 0x000fec0003800000 */
[----:B01----:R-:W0:Y:S08]  /*a110*/  LDC R9, c[0x0][0x10] ;  /* 0x00000400ff097b82 */ /* 0x003e300000000800 */
[----:B------:R-:W1:Y:S01]  /*a120*/  LDC.64 R4, c[0x0][0x258] ;  /* 0x00009600ff047b82 */ /* 0x000e620000000a00 */
[----:B--2---:R-:W-:-:S02]  /*a130*/  IADD3 R3, R6, -0x1, RZ ;  /* 0xffffffff06037810 */ /* 0x004fc40007ffe0ff */
[----:B------:R-:W-:Y:S02]  /*a140*/  ISETP.NE.AND P1, PT, R6, 0x1, PT ;  /* 0x000000010600780c */ /* 0x000fe40003f25270 */
[----:B------:R-:W-:Y:S02]  /*a150*/  ISETP.NE.AND P0, PT, R3, UR7, PT ;  /* 0x0000000703007c0c */ /* 0x000fe4000bf05270 */
[C---:B0-----:R-:W-:Y:S02]  /*a160*/  SHF.L.U32 R3, R9.reuse, 0x1, RZ ;  /* 0x0000000109037819 */ /* 0x041fe400000006ff */
[----:B------:R-:W-:Y:S02]  /*a170*/  IADD3 R7, R9, -0x1, RZ ;  /* 0xffffffff09077810 */ /* 0x000fe40007ffe0ff */
[----:B------:R-:W-:Y:S02]  /*a180*/  SEL R3, R3, RZ, P1 ;  /* 0x000000ff03037207 */ /* 0x000fe40000800000 */
[----:B------:R-:W-:-:S03]  /*a190*/  ISETP.NE.OR P0, PT, R0, R7, P0 ;  /* 0x000000070000720c */ /* 0x000fc60000705670 */
[----:B-1----:R-:W-:Y:S01]  /*a1a0*/  IMAD.WIDE.U32 R4, R3, 0x4, R4 ;  /* 0x0000000403047825 */ /* 0x002fe200078e0004 */
[----:B------:R-:W-:Y:S09]  /*a1b0*/  @P2 BRA `(.L_x_220) ;  /* 0x0000000000242947 */ /* 0x000ff20003800000 */
        /* <DEDUP_REMOVED lines=9> */
.L_x_220:
[----:B------:R-:W-:Y:S05]  /*a250*/  BSYNC B0 ;  /* 0x0000000000007941 */ /* 0x000fea0003800000 */
.L_x_219:
[----:B------:R-:W-:Y:S05]  /*a260*/  @P0 EXIT ;  /* 0x000000000000094d */ /* 0x000fea0003800000 */
[----:B------:R-:W-:Y:S05]  /*a270*/  @P2 BRA `(.L_x_221) ;  /* 0x0000000000202947 */ /* 0x000fea0003800000 */
[----:B------:R-:W-:-:S05]  /*a280*/  IMAD R0, R6, R9, RZ ;  /* 0x0000000906007224 */ /* 0x000fca00078e02ff */
[----:B------:R-:W-:-:S13]  /*a290*/  ISETP.NE.AND P0, PT, R0, -0x1, PT ;  /* 0xffffffff0000780c */ /* 0x000fda0003f05270 */
[----:B------:R-:W-:Y:S05]  /*a2a0*/  @!P0 BRA `(.L_x_221) ;  /* 0x0000000000148947 */ /* 0x000fea0003800000 */
.L_x_222:
[----:B0-----:R-:W2:Y:S04]  /*a2b0*/  LDG.E.STRONG.GPU R3, desc[UR8][R4.64] ;  /* 0x0000000804037981 */ /* 0x001ea8000c1ef900 */
[----:B--2---:R-:W-:Y:S01]  /*a2c0*/  CCTL.IVALL ;  /* 0x00000000ff00798f */ /* 0x004fe20002000000 */
[----:B------:R-:W-:Y:S05]  /*a2d0*/  YIELD ;  /* 0x0000000000007946 */ /* 0x000fea0003800000 */
[----:B------:R-:W-:-:S13]  /*a2e0*/  ISETP.NE.AND P0, PT, R3, R0, PT ;  /* 0x000000000300720c */ /* 0x000fda0003f05270 */
[----:B------:R-:W-:Y:S05]  /*a2f0*/  @P0 BRA `(.L_x_222) ;  /* 0xfffffffc00ec0947 */ /* 0x000fea000383ffff */
.L_x_221:
[----:B------:R-:W-:Y:S05]  /*a300*/  WARPSYNC.ALL ;  /* 0x0000000000007948 */ /* 0x000fea0003800000 */
[----:B------:R-:W1:Y:S08]  /*a310*/  LDC.64 R24, c[0x0][0x288] ;  /* 0x0000a200ff187b82 */ /* 0x000e700000000a00 */
[----:B------:R-:W-:Y:S01]  /*a320*/  BAR.SYNC.DEFER_BLOCKING 0x0 ;  /* 0x0000000000007b1d */ /* 0x000fe20000010000 */
[----:B-1----:R-:W-:-:S04]  /*a330*/  LEA.HI R0, P0, R25, R24, RZ, 0x1 ;  /* 0x0000001819007211 */ /* 0x002fc800078108ff */
[----:B0-----:R-:W-:-:S04]  /*a340*/  IADD3.X R3, RZ, R25, RZ, P0, !PT ;  /* 0x00000019ff037210 */ /* 0x001fc800007fe4ff */
[--C-:B------:R-:W-:Y:S02]  /*a350*/  SHF.R.S64 R27, R0, 0x1, R3.reuse ;  /* 0x00000001001b7819 */ /* 0x100fe40000001003 */
[----:B------:R-:W-:Y:S02]  /*a360*/  SHF.R.S32.HI R0, RZ, 0x1f, R2 ;  /* 0x0000001fff007819 */ /* 0x000fe40000011402 */
[----:B------:R-:W-:Y:S02]  /*a370*/  SHF.R.S32.HI R29, RZ, 0x1, R3 ;  /* 0x00000001ff1d7819 */ /* 0x000fe40000011403 */
[----:B------:R-:W-:-:S04]  /*a380*/  ISETP.GT.U32.AND P0, PT, R27, R2, PT ;  /* 0x000000021b00720c */ /* 0x000fc80003f04070 */
[----:B------:R-:W-:-:S13]  /*a390*/  ISETP.GT.AND.EX P0, PT, R29, R0, PT, P0 ;  /* 0x000000001d00720c */ /* 0x000fda0003f04300 */
[----:B------:R-:W-:Y:S05]  /*a3a0*/  @!P0 EXIT ;  /* 0x000000000000894d */ /* 0x000fea0003800000 */
[----:B------:R-:W-:Y:S01]  /*a3b0*/  IMAD.WIDE.U32 R4, R24, 0x3, RZ ;  /* 0x0000000318047825 */ /* 0x000fe200078e00ff */
[----:B------:R-:W-:Y:S01]  /*a3c0*/  LEA R3, R25, R25, 0x1 ;  /* 0x0000001919037211 */ /* 0x000fe200078e08ff */
[----:B------:R-:W0:Y:S01]  /*a3d0*/  LDC.64 R16, c[0x0][0x218] ;  /* 0x00008600ff107b82 */ /* 0x000e220000000a00 */
[----:B------:R-:W-:Y:S01]  /*a3e0*/  SHF.L.U64.HI R33, R27, 0x2, R29 ;  /* 0x000000021b217819 */ /* 0x000fe2000001021d */
[----:B------:R-:W-:Y:S01]  /*a3f0*/  ULDC.64 UR4, c[0x0][0x268] ;  /* 0x00009a0000047ab9 */ /* 0x000fe20000000a00 */
[----:B------:R-:W-:-:S04]  /*a400*/  IADD3 R3, R5, R3, RZ ;  /* 0x0000000305037210 */ /* 0x000fc80007ffe0ff */
[----:B------:R-:W-:Y:S01]  /*a410*/  LEA.HI R4, P0, R3, R4, RZ, 0x1 ;  /* 0x0000000403047211 */ /* 0x000fe200078108ff */
[----:B------:R-:W1:Y:S03]  /*a420*/  LDC.64 R18, c[0x0][0x220] ;  /* 0x00008800ff127b82 */ /* 0x000e660000000a00 */
[----:B------:R-:W-:-:S04]  /*a430*/  IADD3.X R3, RZ, R3, RZ, P0, !PT ;  /* 0x00000003ff037210 */ /* 0x000fc800007fe4ff */
[--C-:B------:R-:W-:Y:S02]  /*a440*/  SHF.R.S64 R31, R4, 0x1, R3.reuse ;  /* 0x00000001041f7819 */ /* 0x100fe40000001003 */
[----:B------:R-:W-:Y:S02]  /*a450*/  SHF.R.S32.HI R4, RZ, 0x1, R3 ;  /* 0x00000001ff047819 */ /* 0x000fe40000011403 */
[----:B------:R-:W-:Y:S02]  /*a460*/  SHF.L.U64.HI R3, R24, 0x2, R25 ;  /* 0x0000000218037819 */ /* 0x000fe40000010219 */
[----:B------:R-:W-:-:S07]  /*a470*/  SHF.L.U64.HI R25, R31, 0x2, R4 ;  /* 0x000000021f197819 */ /* 0x000fce0000010204 */
.L_x_223:
        /* <DEDUP_REMOVED lines=23> */
.L_x_224:
        /* <DEDUP_REMOVED lines=9> */
.L_x_3281:


//--------------------- .text._Z35group_norm_nhwc_bwd_one_pass_kernelI11Bf16IOBf16WLi64ELi14ELi224EEv26Group_norm_nhwc_bwd_params --------------------------
	.section	.text._Z35group_norm_nhwc_bwd_one_pass_kernelI11Bf16IOBf16WLi64ELi14ELi224EEv26Group_norm_nhwc_bwd_params,"ax",@progbits
	.align	128
        .global         _Z35group_norm_nhwc_bwd_one_pass_kernelI11Bf16IOBf16WLi64ELi14ELi224EEv26Group_norm_nhwc_bwd_params
        .type           _Z35group_norm_nhwc_bwd_one_pass_kernelI11Bf16IOBf16WLi64ELi14ELi224EEv26Group_norm_nhwc_bwd_params,@function
        .size           _Z35group_norm_nhwc_bwd_one_pass_kernelI11Bf16IOBf16WLi64ELi14ELi224EEv26Group_norm_nhwc_bwd_params,(.L_x_3282 - _Z35group_norm_nhwc_bwd_one_pass_kernelI11Bf16IOBf16WLi64ELi14ELi224EEv26Group_norm_nhwc_bwd_params)
        .other          _Z35group_norm_nhwc_bwd_one_pass_kernelI11Bf16IOBf16WLi64ELi14ELi224EEv26Group_norm_nhwc_bwd_params,@"STO_CUDA_ENTRY STV_DEFAULT"
_Z35group_norm_nhwc_bwd_one_pass_kernelI11Bf16IOBf16WLi64ELi14ELi224EEv26Group_norm_nhwc_bwd_params:
.text._Z35group_norm_nhwc_bwd_one_pass_kernelI11Bf16IOBf16WLi64ELi14ELi224EEv26Group_norm_nhwc_bwd_params:
        /* <DEDUP_REMOVED lines=18> */
[----:B------:R-:W-:Y:S02]  /*0120*/  UIMAD UR10, UR13, 0x3, URZ ;  /* 0x000000030d0a78a4 */ /* 0x000fe4000f8e023f */
[----:B------:R-:W-:Y:S01]  /*0130*/  ULEA.HI UR11, UP0, UR13, UR12, URZ, 0x1 ;  /* 0x0000000c0d0b7291 */ /* 0x000fe2000f81083f */
[----:B------:R-:W0:Y:S01]  /*0140*/  LDC R41, c[0x0][0x2ac] ;  /* 0x0000ab00ff297b82 */ /* 0x000e220000000800 */
[----:B------:R-:W-:Y:S01]  /*0150*/  UIADD3 UR10, UR7, UR10, URZ ;  /* 0x0000000a070a7290 */ /* 0x000fe2000fffe03f */
[----:B------:R-:W-:Y:S01]  /*0160*/  IMAD R42, R2, -0x7, R43 ;  /* 0xfffffff9022a7824 */ /* 0x000fe200078e022b */
[----:B------:R-:W-:Y:S01]  /*0170*/  UIADD3.X UR13, URZ, UR13, URZ, UP0, !UPT ;  /* 0x0000000d3f0d7290 */ /* 0x000fe200087fe43f */
[----:B------:R-:W-:Y:S01]  /*0180*/  ULDC.64 UR18, c[0x0][0x290] ;  /* 0x0000a40000127ab9 */ /* 0x000fe20000000a00 */
[----:B------:R-:W-:-:S02]  /*0190*/  ULEA.HI UR12, UP0, UR10, UR6, URZ, 0x1 ;  /* 0x000000060a0c7291 */ /* 0x000fc4000f81083f */
[----:B------:R-:W-:Y:S01]  /*01a0*/  SHF.L.U32 R42, R42, 0x1, RZ ;  /* 0x000000012a2a7819 */ /* 0x000fe200000006ff */
[----:B------:R-:W2:Y:S01]  /*01b0*/  S2UR UR8, SR_CgaCtaId ;  /* 0x00000000000879c3 */ /* 0x000ea20000008800 */
[----:B------:R-:W-:Y:S01]  /*01c0*/  UMOV UR4, 0x400 ;  /* 0x0000040000047882 */ /* 0x000fe20000000000 */
[----:B------:R-:W-:Y:S02]  /*01d0*/  UIADD3.X UR10, URZ, UR10, URZ, UP0, !UPT ;  /* 0x0000000a3f0a7290 */ /* 0x000fe400087fe43f */
[----:B------:R-:W-:Y:S02]  /*01e0*/  USHF.R.S64 UR6, UR11, 0x1, UR13 ;  /* 0x000000010b067899 */ /* 0x000fe4000800100d */
[----:B------:R-:W-:Y:S02]  /*01f0*/  USHF.R.S64 UR12, UR12, 0x1, UR10 ;  /* 0x000000010c0c7899 */ /* 0x000fe4000800100a */
[----:B------:R-:W-:Y:S02]  /*0200*/  USHF.R.S32.HI UR11, URZ, 0x1, UR13 ;  /* 0x000000013f0b7899 */ /* 0x000fe4000801140d */
[----:B------:R-:W-:-:S02]  /*0210*/  USHF.R.S32.HI UR10, URZ, 0x1, UR10 ;  /* 0x000000013f0a7899 */ /* 0x000fc4000801140a */
[----:B------:R-:W-:Y:S02]  /*0220*/  USHF.L.U64.HI UR11, UR6, 0x2, UR11 ;  /* 0x00000002060b7899 */ /* 0x000fe4000801020b */
[----:B------:R-:W-:Y:S01]  /*0230*/  USHF.L.U64.HI UR10, UR12, 0x2, UR10 ;  /* 0x000000020c0a7899 */ /* 0x000fe2000801020a */
[----:B0-----:R-:W-:Y:S01]  /*0240*/  IMAD R41, R41, UR16, R2 ;  /* 0x0000001029297c24 */ /* 0x001fe2000f8e0202 */
[----:B------:R-:W-:Y:S01]  /*0250*/  SHF.R.S32.HI R2, RZ, 0x1f, R43 ;  /* 0x0000001fff027819 */ /* 0x000fe2000001142b */
[----:B------:R-:W-:-:S03]  /*0260*/  UMOV UR7, UR9 ;  /* 0x0000000900077c82 */ /* 0x000fc60008000000 */
[----:B------:R-:W-:Y:S01]  /*0270*/  ISETP.GE.U32.AND P1, PT, R41, UR18, PT ;  /* 0x0000001229007c0c */ /* 0x000fe2000bf26070 */
[----:B------:R-:W-:Y:S01]  /*0280*/  ULDC.U8 UR18, c[0x0][0x2a4] ;  /* 0x0000a90000127ab9 */ /* 0x000fe20000000000 */
[----:B------:R-:W-:Y:S01]  /*0290*/  SHF.R.S32.HI R3, RZ, 0x1f, R41 ;  /* 0x0000001fff037819 */ /* 0x000fe20000011429 */
[----:B--2---:R-:W-:Y:S01]  /*02a0*/  ULEA UR4, UR8, UR4, 0x18 ;  /* 0x0000000408047291 */ /* 0x004fe2000f8ec03f */
[----:B------:R-:W-:Y:S02]  /*02b0*/  LEA.HI R2, R2, R43, RZ, 0x5 ;  /* 0x0000002b02027211 */ /* 0x000fe400078f28ff */
[----:B------:R-:W-:Y:S02]  /*02c0*/  ISETP.GE.AND.EX P1, PT, R3, UR19, PT, P1 ;  /* 0x0000001303007c0c */ /* 0x000fe4000bf26310 */
[----:B------:R-:W-:Y:S02]  /*02d0*/  SHF.R.S32.HI R2, RZ, 0x5, R2 ;  /* 0x00000005ff027819 */ /* 0x000fe40000011402 */
[----:B------:R-:W-:-:S02]  /*02e0*/  ISETP.LT.U32.AND P1, PT, R43, 0xe0, !P1 ;  /* 0x000000e02b00780c */ /* 0x000fc40004f21070 */
[----:B------:R-:W-:Y:S02]  /*02f0*/  IADD3 R40, R41, 0x20, RZ ;  /* 0x0000002029287810 */ /* 0x000fe40007ffe0ff */
[----:B------:R-:W-:Y:S01]  /*0300*/  LEA R2, R2, UR4, 0x3 ;  /* 0x0000000402027c11 */ /* 0x000fe2000f8e18ff */
[----:B-1----:R-:W-:-:S08]  /*0310*/  UMOV UR4, URZ ;  /* 0x0000003f00047c82 */ /* 0x002fd00008000000 */
.L_x_252:
        /* <DEDUP_REMOVED lines=57> */
[----:B------:R-:W1:Y:S01]  /*06b0*/  @P1 LDC.64 R10, c[0x0][0x228] ;  /* 0x00008a00ff0a1b82 */ /* 0x000e620000000a00 */
[C---:B------:R-:W-:Y:S02]  /*06c0*/  @P1 IMAD R23, R41.reuse, R15, R8 ;  /* 0x0000000f29171224 */ /* 0x040fe400078e0208 */
[----:B------:R-:W-:Y:S01]  /*06d0*/  @P1 IMAD.WIDE.U32 R20, R41, R14, R48 ;  /* 0x0000000e29141225 */ /* 0x000fe200078e0030 */
[----:B------:R-:W-:Y:S02]  /*06e0*/  CS2R R38, SRZ ;  /* 0x0000000000267805 */ /* 0x000fe4000001ff00 */
[----:B------:R-:W-:Y:S02]  /*06f0*/  CS2R R36, SRZ ;  /* 0x0000000000247805 */ /* 0x000fe4000001ff00 */
[----:B------:R-:W4:Y:S01]  /*0700*/  @!P0 LDC.64 R12, c[0x0][0x230] ;  /* 0x00008c00ff0c8b82 */ /* 0x000f220000000a00 */
[----:B------:R-:W-:-:S02]  /*0710*/  @P1 IADD3 R21, R21, R23, RZ ;  /* 0x0000001715151210 */ /* 0x000fc40007ffe0ff */
[C---:B------:R-:W-:Y:S02]  /*0720*/  @P1 SHF.L.U32 R23, R20.reuse, 0x1, RZ ;  /* 0x0000000114171819 */ /* 0x040fe400000006ff */
[----:B------:R-:W-:Y:S02]  /*0730*/  @P1 SHF.L.U64.HI R8, R20, 0x1, R21 ;  /* 0x0000000114081819 */ /* 0x000fe40000010215 */
[----:B------:R-:W-:Y:S01]  /*0740*/  @!P0 MOV R20, R46 ;  /* 0x0000002e00148202 */ /* 0x000fe20000000f00 */
[-C--:B0-----:R-:W-:Y:S01]  /*0750*/  @!P0 IMAD R22, R5, R16.reuse, RZ ;  /* 0x0000001005168224 */ /* 0x081fe200078e02ff */
[----:B------:R-:W-:Y:S01]  /*0760*/  @!P0 MOV R21, R49 ;  /* 0x0000003100158202 */ /* 0x000fe20000000f00 */
[----:B------:R-:W0:Y:S02]  /*0770*/  @!P0 LDC.64 R14, c[0x0][0x228] ;  /* 0x00008a00ff0e8b82 */ /* 0x000e240000000a00 */
[----:B------:R-:W-:Y:S01]  /*0780*/  @!P0 IMAD.WIDE.U32 R20, R40, R16, R20 ;  /* 0x0000001028148225 */ /* 0x000fe200078e0014 */
[----:B--2---:R-:W-:-:S03]  /*0790*/  @P1 IADD3 R16, P2, R23, R18, RZ ;  /* 0x0000001217101210 */ /* 0x004fc60007f5e0ff */
[----:B------:R-:W-:Y:S01]  /*07a0*/  @!P0 IMAD R25, R40, R17, R22 ;  /* 0x0000001128198224 */ /* 0x000fe200078e0216 */
[----:B------:R-:W-:Y:S02]  /*07b0*/  @P1 IADD3.X R17, R8, R19, RZ, P2, !PT ;  /* 0x0000001308111210 */ /* 0x000fe400017fe4ff */
[----:B-1----:R-:W-:-:S03]  /*07c0*/  @P1 IADD3 R10, P2, R23, R10, RZ ;  /* 0x0000000a170a1210 */ /* 0x002fc60007f5e0ff */
[----:B------:R1:W5:Y:S01]  /*07d0*/  @P1 LDG.E R38, desc[UR14][R16.64] ;  /* 0x0000000e10261981 */ /* 0x000362000c1e1900 */
[----:B------:R-:W-:-:S05]  /*07e0*/  @P1 IADD3.X R11, R8, R11, RZ, P2, !PT ;  /* 0x0000000b080b1210 */ /* 0x000fca00017fe4ff */
[----:B------:R1:W5:Y:S01]  /*07f0*/  @P1 LDG.E R37, desc[UR14][R10.64] ;  /* 0x0000000e0a251981 */ /* 0x000362000c1e1900 */
[----:B------:R-:W-:Y:S02]  /*0800*/  @!P0 IADD3 R21, R21, R25, RZ ;  /* 0x0000001915158210 */ /* 0x000fe40007ffe0ff */
[C---:B------:R-:W-:Y:S02]  /*0810*/  @!P0 SHF.L.U32 R19, R20.reuse, 0x1, RZ ;  /* 0x0000000114138819 */ /* 0x040fe400000006ff */
[----:B------:R-:W-:Y:S02]  /*0820*/  @!P0 SHF.L.U64.HI R20, R20, 0x1, R21 ;  /* 0x0000000114148819 */ /* 0x000fe40000010215 */
[C---:B----4-:R-:W-:Y:S02]  /*0830*/  @!P0 IADD3 R12, P3, R19.reuse, R12, RZ ;  /* 0x0000000c130c8210 */ /* 0x050fe40007f7e0ff */
[----:B0-----:R-:W-:Y:S02]  /*0840*/  @!P0 IADD3 R14, P4, R19, R14, RZ ;  /* 0x0000000e130e8210 */ /* 0x001fe40007f9e0ff */
[----:B------:R-:W-:-:S02]  /*0850*/  @!P0 IADD3.X R13, R20, R13, RZ, P3, !PT ;  /* 0x0000000d140d8210 */ /* 0x000fc40001ffe4ff */
[----:B------:R-:W-:-:S03]  /*0860*/  @!P0 IADD3.X R15, R20, R15, RZ, P4, !PT ;  /* 0x0000000f140f8210 */ /* 0x000fc600027fe4ff */
[----:B------:R1:W5:Y:S04]  /*0870*/  @!P0 LDG.E R39, desc[UR14][R12.64] ;  /* 0x0000000e0c278981 */ /* 0x000368000c1e1900 */
[----:B------:R1:W5:Y:S01]  /*0880*/  @!P0 LDG.E R36, desc[UR14][R14.64] ;  /* 0x0000000e0e248981 */ /* 0x000362000c1e1900 */
[----:B------:R-:W-:Y:S01]  /*0890*/  UMOV UR13, 0x3f800000 ;  /* 0x3f800000000d7882 */ /* 0x000fe20000000000 */
[----:B------:R-:W-:Y:S01]  /*08a0*/  BSSY B0, `(.L_x_226) ;  /* 0x0000020000007945 */ /* 0x000fe20003800000 */
[----:B------:R-:W-:Y:S02]  /*08b0*/  CS2R R34, SRZ ;  /* 0x0000000000227805 */ /* 0x000fe4000001ff00 */
[----:B------:R-:W-:Y:S02]  /*08c0*/  CS2R R32, SRZ ;  /* 0x0000000000207805 */ /* 0x000fe4000001ff00 */
        /* <DEDUP_REMOVED lines=12> */
[----:B-1----:R-:W-:Y:S05]  /*0990*/  @P0 BRA `(.L_x_227) ;  /* 0x0000000000400947 */ /* 0x002fea0003800000 */
[----:B------:R-:W-:Y:S01]  /*09a0*/  ISETP.NE.AND P0, PT, RZ, UR18, PT ;  /* 0x00000012ff007c0c */ /* 0x000fe2000bf05270 */
[----:B------:R-:W0:Y:S01]  /*09b0*/  LDC.64 R6, c[0x0][0x238] ;  /* 0x00008e00ff067b82 */ /* 0x000e220000000a00 */
[----:B------:R-:W-:-:S04]  /*09c0*/  IADD3 R13, R42, R9, RZ ;  /* 0x000000092a0d7210 */ /* 0x000fc80007ffe0ff */
[----:B------:R-:W-:-:S07]  /*09d0*/  SHF.R.S32.HI R12, RZ, 0x1f, R13 ;  /* 0x0000001fff0c7819 */ /* 0x000fce000001140d */
[----:B------:R-:W1:Y:S01]  /*09e0*/  @P0 LDC.64 R10, c[0x0][0x240] ;  /* 0x00009000ff0a0b82 */ /* 0x000e620000000a00 */
[----:B0-----:R-:W-:-:S05]  /*09f0*/  IMAD.WIDE R6, R13, 0x2, R6 ;  /* 0x000000020d067825 */ /* 0x001fca00078e0206 */
[----:B------:R-:W2:Y:S04]  /*0a00*/  LDG.E.U16 R35, desc[UR14][R6.64] ;  /* 0x0000000e06237981 */ /* 0x000ea8000c1e1500 */
[----:B------:R-:W3:Y:S01]  /*0a10*/  LDG.E.U16 R32, desc[UR14][R6.64+0x2] ;  /* 0x0000020e06207981 */ /* 0x000ee2000c1e1500 */
[----:B-1----:R-:W-:-:S04]  /*0a20*/  @P0 LEA R8, P2, R13, R10, 0x1 ;  /* 0x0000000a0d080211 */ /* 0x002fc800078408ff */
[----:B------:R-:W-:-:S05]  /*0a30*/  @P0 LEA.HI.X R9, R13, R11, R12, 0x1, P2 ;  /* 0x0000000b0d090211 */ /* 0x000fca00010f0c0c */
[----:B------:R-:W4:Y:S04]  /*0a40*/  @P0 LDG.E.U16 R11, desc[UR14][R8.64] ;  /* 0x0000000e080b0981 */ /* 0x000f28000c1e1500 */
[----:B------:R-:W4:Y:S01]  /*0a50*/  @P0 LDG.E.U16 R10, desc[UR14][R8.64+0x2] ;  /* 0x0000020e080a0981 */ /* 0x000f22000c1e1500 */
[----:B--2---:R-:W-:Y:S02]  /*0a60*/  SHF.L.U32 R35, R35, 0x10, RZ ;  /* 0x0000001023237819 */ /* 0x004fe400000006ff */
[----:B---3--:R-:W-:Y:S02]  /*0a70*/  SHF.L.U32 R32, R32, 0x10, RZ ;  /* 0x0000001020207819 */ /* 0x008fe400000006ff */
[----:B----4-:R-:W-:Y:S02]  /*0a80*/  @P0 SHF.L.U32 R34, R11, 0x10, RZ ;  /* 0x000000100b220819 */ /* 0x010fe400000006ff */
[----:B------:R-:W-:-:S07]  /*0a90*/  @P0 SHF.L.U32 R33, R10, 0x10, RZ ;  /* 0x000000100a210819 */ /* 0x000fce00000006ff */
.L_x_227:
[----:B------:R-:W-:Y:S05]  /*0aa0*/  BSYNC B0 ;  /* 0x0000000000007941 */ /* 0x000fea0003800000 */
.L_x_226:
[----:B------:R-:W-:Y:S02]  /*0ab0*/  ISETP.NE.AND P2, PT, RZ, UR18, PT ;  /* 0x00000012ff007c0c */ /* 0x000fe4000bf45270 */
[C---:B-----5:R-:W-:Y:S02]  /*0ac0*/  PRMT R6, R38.reuse, 0x7632, R6 ;  /* 0x0000763226067816 */ /* 0x060fe40000000006 */
        /* <DEDUP_REMOVED lines=35> */
.L_x_228:
        /* <DEDUP_REMOVED lines=26> */
.L_x_229:
        /* <DEDUP_REMOVED lines=72> */
.L_x_231:
[----:B------:R-:W-:Y:S05]  /*1320*/  BSYNC B0 ;  /* 0x0000000000007941 */ /* 0x000fea0003800000 */
.L_x_230:
        /* <DEDUP_REMOVED lines=158> */
.L_x_233:
[----:B------:R-:W-:Y:S05]  /*1d10*/  BSYNC B0 ;  /* 0x0000000000007941 */ /* 0x000fea0003800000 */
.L_x_232:
        /* <DEDUP_REMOVED lines=21> */
.L_x_235:
[----:B------:R-:W-:Y:S05]  /*1e70*/  BSYNC B0 ;  /* 0x0000000000007941 */ /* 0x000fea0003800000 */
.L_x_234:
        /* <DEDUP_REMOVED lines=37> */
.L_x_238:
[----:B------:R-:W2:Y:S04]  /*20d0*/  LDG.E.STRONG.GPU R12, desc[UR14][R10.64] ;  /* 0x0000000e0a0c7981 */ /* 0x000ea8000c1ef900 */
[----:B--2---:R-:W-:Y:S01]  /*20e0*/  CCTL.IVALL ;  /* 0x00000000ff00798f */ /* 0x004fe20002000000 */
[----:B------:R-:W-:Y:S05]  /*20f0*/  YIELD ;  /* 0x0000000000007946 */ /* 0x000fea0003800000 */
[----:B------:R-:W-:-:S13]  /*2100*/  ISETP.NE.AND P0, PT, R12, R15, PT ;  /* 0x0000000f0c00720c */ /* 0x000fda0003f05270 */
[----:B------:R-:W-:Y:S05]  /*2110*/  @P0 BRA `(.L_x_238) ;  /* 0xfffffffc00ec0947 */ /* 0x000fea000383ffff */
.L_x_237:
        /* <DEDUP_REMOVED lines=17> */
.L_x_242:
        /* <DEDUP_REMOVED lines=115> */
.L_x_241:
        /* <DEDUP_REMOVED lines=61> */
.L_x_243:
[----:B------:R-:W-:-:S13]  /*2d30*/  ISETP.NE.OR P0, PT, R19, RZ, P0 ;  /* 0x000000ff1300720c */ /* 0x000fda0000705670 */
[----:B------:R-:W-:Y:S05]  /*2d40*/  @!P0 BRA `(.L_x_239) ;  /* 0x00000000007c8947 */ /* 0x000fea0003800000 */
.L_x_240:
        /* <DEDUP_REMOVED lines=31> */
.L_x_239:
        /* <DEDUP_REMOVED lines=11> */
.L_x_245:
[----:B------:R-:W-:Y:S05]  /*2ff0*/  BSYNC B0 ;  /* 0x0000000000007941 */ /* 0x000fea0003800000 */
.L_x_244:
        /* <DEDUP_REMOVED lines=16> */
.L_x_236:
        /* <DEDUP_REMOVED lines=40> */
.L_x_246:
[----:B------:R-:W-:Y:S04]  /*3380*/  BSSY B0, `(.L_x_247) ;  /* 0x0000014000007945 */ /* 0x000fe80003800000 */
[----:B------:R-:W-:Y:S05]  /*3390*/  @!P1 BRA `(.L_x_248) ;  /* 0x0000000000489947 */ /* 0x000fea0003800000 */
[C-C-:B------:R-:W-:Y:S01]  /*33a0*/  FFMA.FTZ R7, R8.reuse, R21, R9.reuse ;  /* 0x0000001508077223 */ /* 0x140fe20000010009 */
[----:B------:R-:W-:Y:S01]  /*33b0*/  FFMA.FTZ R12, R8, R24, R9 ;  /* 0x00000018080c7223 */ /* 0x000fe20000010009 */
[----:B------:R-:W-:Y:S02]  /*33c0*/  ULDC.64 UR8, c[0x0][0x288] ;  /* 0x0000a20000087ab9 */ /* 0x000fe40000000a00 */
[----:B------:R-:W-:Y:S01]  /*33d0*/  FFMA.FTZ R7, R10, R35, -R7 ;  /* 0x000000230a077223 */ /* 0x000fe20000010807 */
[----:B------:R-:W-:Y:S01]  /*33e0*/  FFMA.FTZ R12, R11, R32, -R12 ;  /* 0x000000200b0c7223 */ /* 0x000fe2000001080c */
[----:B------:R-:W-:Y:S01]  /*33f0*/  MOV R10, R46 ;  /* 0x0000002e000a7202 */ /* 0x000fe20000000f00 */
[----:B------:R-:W-:Y:S01]  /*3400*/  IMAD R14, R3, UR8, RZ ;  /* 0x00000008030e7c24 */ /* 0x000fe2000f8e02ff */
[----:B------:R-:W-:-:S03]  /*3410*/  MOV R11, R49 ;  /* 0x00000031000b7202 */ /* 0x000fc60000000f00 */
[----:B------:R-:W-:Y:S02]  /*3420*/  IMAD R13, R41, UR9, R14 ;  /* 0x00000009290d7c24 */ /* 0x000fe4000f8e020e */
[----:B------:R-:W-:Y:S01]  /*3430*/  FMUL.FTZ R14, R7, UR13 ;  /* 0x0000000d070e7c20 */ /* 0x000fe20008410000 */
[----:B------:R-:W-:Y:S01]  /*3440*/  IMAD.WIDE.U32 R10, R41, UR8, R10 ;  /* 0x00000008290a7c25 */ /* 0x000fe2000f8e000a */
[----:B------:R-:W-:-:S03]  /*3450*/  ULDC.64 UR8, c[0x0][0x210] ;  /* 0x0000840000087ab9 */ /* 0x000fc60000000a00 */
[----:B------:R-:W-:Y:S01]  /*3460*/  FMUL.FTZ R7, R12, UR13 ;  /* 0x0000000d0c077c20 */ /* 0x000fe20008410000 */
[C---:B------:R-:W-:Y:S02]  /*3470*/  LEA R12, P0, R10.reuse, UR8, 0x1 ;  /* 0x000000080a0c7c11 */ /* 0x040fe4000f8008ff */
[----:B------:R-:W-:Y:S02]  /*3480*/  IADD3 R13, R11, R13, RZ ;  /* 0x0000000d0b0d7210 */ /* 0x000fe40007ffe0ff */
[----:B------:R-:W-:Y:S02]  /*3490*/  F2FP.BF16.F32.PACK_AB R7, R7, R14 ;  /* 0x0000000e0707723e */ /* 0x000fe400000010ff */
[----:B------:R-:W-:-:S05]  /*34a0*/  LEA.HI.X R13, R10, UR9, R13, 0x1, P0 ;  /* 0x000000090a0d7c11 */ /* 0x000fca00080f0c0d */
[----:B------:R0:W-:Y:S02]  /*34b0*/  STG.E desc[UR14][R12.64], R7 ;  /* 0x000000070c007986 */ /* 0x0001e4000c10190e */
.L_x_248:
[----:B------:R-:W-:Y:S05]  /*34c0*/  BSYNC B0 ;  /* 0x0000000000007941 */ /* 0x000fea0003800000 */
.L_x_247:
[----:B------:R-:W-:Y:S01]  /*34d0*/  SHF.L.U32 R36, R36, 0x10, RZ ;  /* 0x0000001024247819 */ /* 0x000fe200000006ff */
[----:B------:R-:W-:Y:S01]  /*34e0*/  FMUL.FTZ R15, R4, UR13 ;  /* 0x0000000d040f7c20 */ /* 0x000fe20008410000 */
[----:B0-----:R-:W-:Y:S01]  /*34f0*/  SHF.L.U32 R7, R20, 0x10, RZ ;  /* 0x0000001014077819 */ /* 0x001fe200000006ff */
        /* <DEDUP_REMOVED lines=20> */
.L_x_249:
        /* <DEDUP_REMOVED lines=23> */
.L_x_251:
[----:B------:R-:W-:Y:S05]  /*37b0*/  BSYNC B0 ;  /* 0x0000000000007941 */ /* 0x000fea0003800000 */
.L_x_250:
[----:B------:R-:W-:Y:S01]  /*37c0*/  ULDC UR8, c[0x0][0x10] ;  /* 0x0000040000087ab9 */ /* 0x000fe20000000800 */
[----:B------:R-:W-:Y:S02]  /*37d0*/  UIADD3 UR4, UR4, 0x1, URZ ;  /* 0x0000000104047890 */ /* 0x000fe4000fffe03f */
[----:B------:R-:W-:-:S04]  /*37e0*/  UIADD3 UR7, UR8, UR7, URZ ;  /* 0x0000000708077290 */ /* 0x000fc8000fffe03f */
[----:B------:R-:W-:-:S06]  /*37f0*/  UISETP.GE.AND UP0, UPT, UR7, UR5, UPT ;  /* 0x000000050700728c */ /* 0x000fcc000bf06270 */
[----:B------:R-:W-:-:S13]  /*3800*/  PLOP3.LUT P0, PT, PT, PT, UP0, 0x80, 0x0 ;  /* 0x000000000000781c */ /* 0x000fda0003f0f008 */
[----:B------:R-:W-:Y:S05]  /*3810*/  @!P0 BRA `(.L_x_252) ;  /* 0xffffffc800c08947 */ /* 0x000fea000383ffff */
.L_x_225:
[----:B0-----:R-:W0:Y:S01]  /*3820*/  LDC R4, c[0x0][0xc] ;  /* 0x00000300ff047b82 */ /* 0x001e220000000800 */
[----:B------:R-:W-:Y:S01]  /*3830*/  ISETP.NE.AND P1, PT, R43, RZ, PT ;  /* 0x000000ff2b00720c */ /* 0x000fe20003f25270 */
[----:B------:R-:W-:Y:S06]  /*3840*/  BSSY B0, `(.L_x_253) ;  /* 0x0000011000007945 */ /* 0x000fec0003800000 */
[----:B------:R-:W1:Y:S08]  /*3850*/  LDC R7, c[0x0][0x10] ;  /* 0x00000400ff077b82 */ /* 0x000e700000000800 */
[----:B------:R-:W2:Y:S01]  /*3860*/  LDC.64 R2, c[0x0][0x258] ;  /* 0x00009600ff027b82 */ /* 0x000ea20000000a00 */
[----:B0-----:R-:W-:-:S02]  /*3870*/  ISETP.NE.AND P0, PT, R4, 0x1, PT ;  /* 0x000000010400780c */ /* 0x001fc40003f05270 */
[----:B-1----:R-:W-:-:S04]  /*3880*/  SHF.L.U32 R0, R7, 0x1, RZ ;  /* 0x0000000107007819 */ /* 0x002fc800000006ff */
[----:B------:R-:W-:-:S05]  /*3890*/  SEL R5, R0, RZ, P0 ;  /* 0x000000ff00057207 */ /* 0x000fca0000000000 */
[----:B--2---:R-:W-:Y:S01]  /*38a0*/  IMAD.WIDE.U32 R2, R5, 0x4, R2 ;  /* 0x0000000405027825 */ /* 0x004fe200078e0002 */
        /* <DEDUP_REMOVED lines=10> */
.L_x_254:
[----:B------:R-:W-:Y:S05]  /*3950*/  BSYNC B0 ;  /* 0x0000000000007941 */ /* 0x000fea0003800000 */
.L_x_253:
        /* <DEDUP_REMOVED lines=11> */
.L_x_256:
[----:B------:R-:W2:Y:S04]  /*3a10*/  LDG.E.STRONG.GPU R5, desc[UR14][R2.64] ;  /* 0x0000000e02057981 */ /* 0x000ea8000c1ef900 */
[----:B--2---:R-:W-:Y:S01]  /*3a20*/  CCTL.IVALL ;  /* 0x00000000ff00798f */ /* 0x004fe20002000000 */
[----:B------:R-:W-:Y:S05]  /*3a30*/  YIELD ;  /* 0x0000000000007946 */ /* 0x000fea0003800000 */
[----:B------:R-:W-:-:S13]  /*3a40*/  ISETP.NE.AND P0, PT, R5, R0, PT ;  /* 0x000000000500720c */ /* 0x000fda0003f05270 */
[----:B------:R-:W-:Y:S05]  /*3a50*/  @P0 BRA `(.L_x_256) ;  /* 0xfffffffc00ec0947 */ /* 0x000fea000383ffff */
.L_x_255:
        /* <DEDUP_REMOVED lines=24> */
.L_x_257:
[----:B------:R-:W-:-:S04]  /*3be0*/  LEA R12, P0, R43, UR4, 0x2 ;  /* 0x000000042b0c7c11 */ /* 0x000fc8000f8010ff */
[----:B------:R-:W-:Y:S02]  /*3bf0*/  LEA.HI.X R13, R43, UR5, R0, 0x2, P0 ;  /* 0x000000052b0d7c11 */ /* 0x000fe400080f1400 */
[-C--:B------:R-:W-:Y:S02]  /*3c00*/  LEA R14, P0, R20, R12.reuse, 0x2 ;  /* 0x0000000c140e7211 */ /* 0x080fe400078010ff */
[-C--:B------:R-:W-:Y:S01]  /*3c10*/  LEA R18, P2, R27, R12.reuse, 0x2 ;  /* 0x0000000c1b127211 */ /* 0x080fe200078410ff */
[----:B------:R-:W2:Y:S01]  /*3c20*/  LDG.E R0, desc[UR14][R12.64] ;  /* 0x0000000e0c007981 */ /* 0x000ea2000c1e1900 */
[----:B------:R-:W-:Y:S02]  /*3c30*/  LEA R16, P1, R2, R12, 0x2 ;  /* 0x0000000c02107211 */ /* 0x000fe400078210ff */
[C---:B------:R-:W-:Y:S02]  /*3c40*/  IADD3.X R15, R13.reuse, R31, RZ, P0, !PT ;  /* 0x0000001f0d0f7210 */ /* 0x040fe400007fe4ff */
[----:B------:R-:W-:-:S02]  /*3c50*/  IADD3.X R19, R13, R29, RZ, P2, !PT ;  /* 0x0000001d0d137210 */ /* 0x000fc400017fe4ff */
[----:B------:R-:W-:Y:S02]  /*3c60*/  IADD3.X R17, R23, R13, RZ, P1, !PT ;  /* 0x0000000d17117210 */ /* 0x000fe40000ffe4ff */
        /* <DEDUP_REMOVED lines=8> */
[----:B--2---:R-:W-:Y:S02]  /*3cf0*/  F2FP.BF16.F32.PACK_AB R3, R15, R0 ;  /* 0x000000000f03723e */ /* 0x004fe400000010ff */
[----:B------:R-:W-:Y:S02]  /*3d00*/  SHF.R.S32.HI R0, RZ, 0x1f, R43 ;  /* 0x0000001fff007819 */ /* 0x000fe4000001142b */
[----:B---3--:R-:W-:Y:S01]  /*3d10*/  F2FP.BF16.F32.PACK_AB R21, R19, R16 ;  /* 0x000000101315723e */ /* 0x008fe200000010ff */
[----:B------:R2:W-:Y:S04]  /*3d20*/  STG.E desc[UR14][R8.64], R3 ;  /* 0x0000000308007986 */ /* 0x0005e8000c10190e */
[----:B------:R2:W-:Y:S01]  /*3d30*/  STG.E desc[UR14][R10.64], R21 ;  /* 0x000000150a007986 */ /* 0x0005e2000c10190e */
[----:B------:R-:W-:-:S13]  /*3d40*/  ISETP.GT.AND.EX P0, PT, R25, R0, PT, P0 ;  /* 0x000000001900720c */ /* 0x000fda0003f04300 */
[----:B--2---:R-:W-:Y:S05]  /*3d50*/  @P0 BRA `(.L_x_257) ;  /* 0xfffffffc00a00947 */ /* 0x004fea000383ffff */
[----:B------:R-:W-:Y:S05]  /*3d60*/  EXIT ;  /* 0x000000000000794d */ /* 0x000fea0003800000 */
.L_x_258:
        /* <DEDUP_REMOVED lines=9> */
.L_x_3282:


//--------------------- .text._Z35group_norm_nhwc_bwd_one_pass_kernelI11Bf16IOBf16WLi128ELi14ELi224EEv26Group_norm_nhwc_bwd_params --------------------------
	.section	.text._Z35group_norm_nhwc_bwd_one_pass_kernelI11Bf16IOBf16WLi128ELi14ELi224EEv26Group_norm_nhwc_bwd_params,"ax",@progbits
	.align	128
        .global         _Z35group_norm_nhwc_bwd_one_pass_kernelI11Bf16IOBf16WLi128ELi14ELi224EEv26Group_norm_nhwc_bwd_params
        .type           _Z35group_norm_nhwc_bwd_one_pass_kernelI11Bf16IOBf16WLi128ELi14ELi224EEv26Group_norm_nhwc_bwd_params,@function
        .size           _Z35group_norm_nhwc_bwd_one_pass_kernelI11Bf16IOBf16WLi128ELi14ELi224EEv26Group_norm_nhwc_bwd_params,(.L_x_3283 - _Z35group_norm_nhwc_bwd_one_pass_kernelI11Bf16IOBf16WLi128ELi14ELi224EEv26Group_norm_nhwc_bwd_params)
        .other          _Z35group_norm_nhwc_bwd_one_pass_kernelI11Bf16IOBf16WLi128ELi14ELi224EEv26Group_norm_nhwc_bwd_params,@"STO_CUDA_ENTRY STV_DEFAULT"
_Z35group_norm_nhwc_bwd_one_pass_kernelI11Bf16IOBf16WLi128ELi14ELi224EEv26Group_norm_nhwc_bwd_params:
.text._Z35group_norm_nhwc_bwd_one_pass_kernelI11Bf16IOBf16WLi128ELi14ELi224EEv26Group_norm_nhwc_bwd_params:
        /* <DEDUP_REMOVED lines=59> */
.L_x_294:
[----:B0-----:R-:W0:Y:S01]  /*03b0*/  LDC R9, c[0x0][0x2a0] ;  /* 0x0000a800ff097b82 */ /* 0x001e220000000800 */
[----:B------:R-:W-:Y:S01]  /*03c0*/  IABS R6, R36 ;  /* 0x0000002400067213 */ /* 0x000fe20000000000 */
[----:B------:R-:W-:Y:S01]  /*03d0*/  ULDC.64 UR10, c[0x0][0x298] ;  /* 0x0000a600000a7ab9 */ /* 0x000fe20000000a00 */
[----:B------:R-:W-:Y:S02]  /*03e0*/  ISETP.GE.AND P3, PT, R36, RZ, PT ;  /* 0x000000ff2400720c */ /* 0x000fe40003f66270 */
[----:B------:R-:W-:Y:S02]  /*03f0*/  SHF.R.S32.HI R11, RZ, 0x1f, R48 ;  /* 0x0000001fff0b7819 */ /* 0x000fe40000011430 */
[----:B------:R-:W-:Y:S01]  /*0400*/  SHF.R.S32.HI R14, RZ, 0x1f, R35 ;  /* 0x0000001fff0e7819 */ /* 0x000fe20000011423 */
[----:B-1----:R-:W1:Y:S08]  /*0410*/  LDC R10, c[0x0][0x2ac] ;  /* 0x0000ab00ff0a7b82 */ /* 0x002e700000000800 */
[----:B--2---:R-:W2:Y:S01]  /*0420*/  @P1 LDC.64 R16, c[0x0][0x288] ;  /* 0x0000a200ff101b82 */ /* 0x004ea20000000a00 */
[----:B0-----:R-:W-:-:S07]  /*0430*/  IABS R8, R9 ;  /* 0x0000000900087213 */ /* 0x001fce0000000000 */
[----:B------:R-:W0:Y:S01]  /*0440*/  @P1 LDC.64 R12, c[0x0][0x230] ;  /* 0x00008c00ff0c1b82 */ /* 0x000e220000000a00 */
[----:B---3--:R-:W3:Y:S01]  /*0450*/  I2F.RP R3, R8 ;  /* 0x0000000800037306 */ /* 0x008ee20000209400 */
[----:B------:R-:W-:Y:S02]  /*0460*/  CS2R R38, SRZ ;  /* 0x0000000000267805 */ /* 0x000fe4000001ff00 */
[----:B------:R-:W-:-:S04]  /*0470*/  SHF.R.S32.HI R18, RZ, 0x1f, R51 ;  /* 0x0000001fff127819 */ /* 0x000fc80000011433 */
[----:B------:R-:W4:Y:S08]  /*0480*/  @P2 LDC.64 R20, c[0x0][0x230] ;  /* 0x00008c00ff142b82 */ /* 0x000f300000000a00 */
[----:B------:R-:W4:Y:S01]  /*0490*/  @P2 LDC.64 R22, c[0x0][0x228] ;  /* 0x00008a00ff162b82 */ /* 0x000f220000000a00 */
        /* <DEDUP_REMOVED lines=14> */
[----:B------:R-:W-:-:S11]  /*0580*/  ISETP.GE.AND P4, PT, R7, RZ, PT ;  /* 0x000000ff0700720c */ /* 0x000fd60003f86270 */
[-C--:B------:R-:W-:Y:S02]  /*0590*/  @!P5 IADD3 R3, R3, -R8.reuse, RZ ;  /* 0x800000080303d210 */ /* 0x080fe40007ffe0ff */
[----:B------:R-:W-:Y:S02]  /*05a0*/  @!P5 IADD3 R6, R6, 0x1, RZ ;  /* 0x000000010606d810 */ /* 0x000fe40007ffe0ff */
[CC--:B------:R-:W-:Y:S02]  /*05b0*/  ISETP.GE.U32.AND P0, PT, R3.reuse, R8.reuse, PT ;  /* 0x000000080300720c */ /* 0x0c0fe40003f06070 */
[----:B------:R-:W-:Y:S02]  /*05c0*/  ISETP.GT.U32.AND P6, PT, R8, R3, PT ;  /* 0x000000030800720c */ /* 0x000fe40003fc4070 */
[----:B------:R-:W-:Y:S02]  /*05d0*/  IADD3 R4, R3, -R8, RZ ;  /* 0x8000000803047210 */ /* 0x000fe40007ffe0ff */
[----:B------:R-:W-:-:S02]  /*05e0*/  ISETP.NE.AND P5, PT, R9, RZ, PT ;  /* 0x000000ff0900720c */ /* 0x000fc40003fa5270 */
[----:B------:R-:W-:Y:S02]  /*05f0*/  SEL R3, R4, R3, !P6 ;  /* 0x0000000304037207 */ /* 0x000fe40007000000 */
[----:B------:R-:W-:Y:S02]  /*0600*/  IADD3 R4, R0, -R5, RZ ;  /* 0x8000000500047210 */ /* 0x000fe40007ffe0ff */
[----:B------:R-:W-:Y:S02]  /*0610*/  LOP3.LUT R8, RZ, R9, RZ, 0x33, !PT ;  /* 0x00000009ff087212 */ /* 0x000fe400078e33ff */
[----:B------:R-:W-:Y:S02]  /*0620*/  LEA.HI R7, R4, R5, RZ, 0x1f ;  /* 0x0000000504077211 */ /* 0x000fe400078ff8ff */
[----:B------:R-:W1:Y:S01]  /*0630*/  LDC.64 R4, c[0x0][0x248] ;  /* 0x00009200ff047b82 */ /* 0x000e620000000a00 */
[----:B------:R-:W-:Y:S02]  /*0640*/  @P0 IADD3 R6, R6, 0x1, RZ ;  /* 0x0000000106060810 */ /* 0x000fe40007ffe0ff */
[----:B------:R-:W-:-:S02]  /*0650*/  @!P3 IADD3 R3, -R3, RZ, RZ ;  /* 0x000000ff0303b210 */ /* 0x000fc40007ffe1ff */
[----:B------:R-:W-:Y:S02]  /*0660*/  @!P4 IADD3 R6, -R6, RZ, RZ ;  /* 0x000000ff0606c210 */ /* 0x000fe40007ffe1ff */
[C---:B------:R-:W-:Y:S02]  /*0670*/  SEL R46, R8.reuse, R3, !P5 ;  /* 0x00000003082e7207 */ /* 0x040fe40006800000 */
[----:B------:R-:W-:Y:S02]  /*0680*/  SEL R3, R8, R6, !P5 ;  /* 0x0000000608037207 */ /* 0x000fe40006800000 */
[----:B------:R-:W-:Y:S01]  /*0690*/  SHF.R.U32.HI R7, RZ, 0x2, R7 ;  /* 0x00000002ff077819 */ /* 0x000fe20000011607 */
[----:B------:R-:W-:Y:S01]  /*06a0*/  IMAD R24, R46, 0xe, RZ ;  /* 0x0000000e2e187824 */ /* 0x000fe200078e02ff */
[----:B------:R-:W-:-:S03]  /*06b0*/  SHF.R.S32.HI R9, RZ, 0x1f, R3 ;  /* 0x0000001fff097819 */ /* 0x000fc60000011403 */
[----:B------:R-:W-:Y:S01]  /*06c0*/  IMAD R8, R10, UR16, R7 ;  /* 0x000000100a087c24 */ /* 0x000fe2000f8e0207 */
[----:B------:R-:W-:Y:S01]  /*06d0*/  IADD3 R6, P0, R48, R24, RZ ;  /* 0x0000001830067210 */ /* 0x000fe20007f1e0ff */
[----:B------:R-:W-:-:S03]  /*06e0*/  IMAD R10, R9, UR10, RZ ;  /* 0x0000000a090a7c24 */ /* 0x000fc6000f8e02ff */
[----:B------:R-:W-:Y:S01]  /*06f0*/  LEA.HI.X.SX32 R7, R24, R11, 0x1, P0 ;  /* 0x0000000b18077211 */ /* 0x000fe200000f0eff */
[C---:B------:R-:W-:Y:S01]  /*0700*/  IMAD R11, R3.reuse, UR11, R10 ;  /* 0x0000000b030b7c24 */ /* 0x040fe2000f8e020a */
[----:B------:R-:W-:Y:S01]  /*0710*/  IADD3 R9, R8, 0x40, RZ ;  /* 0x0000004008097810 */ /* 0x000fe20007ffe0ff */
[----:B--2---:R-:W-:Y:S02]  /*0720*/  @P1 IMAD R10, R14, R16, RZ ;  /* 0x000000100e0a1224 */ /* 0x004fe400078e02ff */
[----:B-1----:R-:W-:Y:S02]  /*0730*/  IMAD.WIDE R14, R36, 0x8, R4 ;  /* 0x00000008240e7825 */ /* 0x002fe400078e0204 */
[----:B------:R-:W1:Y:S02]  /*0740*/  @P1 LDC.64 R4, c[0x0][0x228] ;  /* 0x00008a00ff041b82 */ /* 0x000e640000000a00 */
[----:B------:R-:W-:Y:S01]  /*0750*/  IMAD.WIDE.U32 R6, R3, UR10, R6 ;  /* 0x0000000a03067c25 */ /* 0x000fe2000f8e0006 */
[----:B------:R-:W-:Y:S01]  /*0760*/  ULDC.64 UR10, c[0x0][0x290] ;  /* 0x0000a400000a7ab9 */ /* 0x000fe20000000a00 */
[----:B------:R-:W2:Y:S01]  /*0770*/  LDG.E.64 R14, desc[UR14][R14.64] ;  /* 0x0000000e0e0e7981 */ /* 0x000ea2000c1e1b00 */
[----:B------:R-:W-:Y:S01]  /*0780*/  ISETP.GE.U32.AND P0, PT, R9, UR10, PT ;  /* 0x0000000a09007c0c */ /* 0x000fe2000bf06070 */
[----:B------:R-:W-:Y:S01]  /*0790*/  @P1 IMAD R19, R35, R17, R10 ;  /* 0x0000001123131224 */ /* 0x000fe200078e020a */
[----:B------:R-:W-:-:S04]  /*07a0*/  SHF.R.S32.HI R9, RZ, 0x1f, R9 ;  /* 0x0000001fff097819 */ /* 0x000fc80000011409 */
[----:B------:R-:W-:Y:S02]  /*07b0*/  ISETP.GE.AND.EX P0, PT, R9, UR11, PT, P0 ;  /* 0x0000000b09007c0c */ /* 0x000fe4000bf06300 */
[----:B------:R-:W-:Y:S02]  /*07c0*/  IADD3 R9, R7, R11, RZ ;  /* 0x0000000b07097210 */ /* 0x000fe40007ffe0ff */
[----:B------:R-:W-:Y:S01]  /*07d0*/  ISETP.LT.U32.AND P0, PT, R0, 0xe0, !P0 ;  /* 0x000000e00000780c */ /* 0x000fe20004701070 */
[----:B------:R-:W3:Y:S01]  /*07e0*/  @P2 LDC.64 R10, c[0x0][0x288] ;  /* 0x0000a200ff0a2b82 */ /* 0x000ee20000000a00 */
[----:B------:R-:W-:Y:S02]  /*07f0*/  IADD3 R3, R8, 0x60, RZ ;  /* 0x0000006008037810 */ /* 0x000fe40007ffe0ff */
[----:B------:R-:W-:Y:S02]  /*0800*/  @P1 MOV R8, R6 ;  /* 0x0000000600081202 */ /* 0x000fe40000000f00 */
[----:B------:R-:W-:-:S02]  /*0810*/  ISETP.GE.U32.AND P3, PT, R3, UR10, PT ;  /* 0x0000000a03007c0c */ /* 0x000fc4000bf66070 */
[----:B------:R-:W-:Y:S01]  /*0820*/  SHF.R.S32.HI R3, RZ, 0x1f, R3 ;  /* 0x0000001fff037819 */ /* 0x000fe20000011403 */
[----:B------:R-:W-:-:S03]  /*0830*/  @P1 IMAD.WIDE.U32 R16, R35, R16, R8 ;  /* 0x0000001023101225 */ /* 0x000fc600078e0008 */
[----:B------:R-:W-:Y:S01]  /*0840*/  ISETP.GE.AND.EX P3, PT, R3, UR11, PT, P3 ;  /* 0x0000000b03007c0c */ /* 0x000fe2000bf66330 */
[----:B------:R-:W4:Y:S01]  /*0850*/  @P0 LDC.64 R26, c[0x0][0x288] ;  /* 0x0000a200ff1a0b82 */ /* 0x000f220000000a00 */
[----:B------:R-:W-:Y:S02]  /*0860*/  @P1 IADD3 R17, R17, R19, RZ ;  /* 0x0000001311111210 */ /* 0x000fe40007ffe0ff */
[----:B------:R-:W-:Y:S02]  /*0870*/  @P1 SHF.L.U32 R3, R16, 0x1, RZ ;  /* 0x0000000110031819 */ /* 0x000fe400000006ff */
[----:B------:R-:W-:Y:S02]  /*0880*/  ISETP.LT.U32.AND P3, PT, R0, 0xe0, !P3 ;  /* 0x000000e00000780c */ /* 0x000fe40005f61070 */
[----:B------:R-:W-:Y:S02]  /*0890*/  @P1 SHF.L.U64.HI R16, R16, 0x1, R17 ;  /* 0x0000000110101819 */ /* 0x000fe40000010211 */
[----:B0-----:R-:W-:-:S04]  /*08a0*/  @P1 IADD3 R12, P4, R3, R12, RZ ;  /* 0x0000000c030c1210 */ /* 0x001fc80007f9e0ff */
[----:B------:R-:W-:Y:S01]  /*08b0*/  @P1 IADD3.X R13, R16, R13, RZ, P4, !PT ;  /* 0x0000000d100d1210 */ /* 0x000fe200027fe4ff */
[----:B---3--:R-:W-:Y:S01]  /*08c0*/  @P2 IMAD R28, R18, R10, RZ ;  /* 0x0000000a121c2224 */ /* 0x008fe200078e02ff */
[----:B-1----:R-:W-:-:S03]  /*08d0*/  @P1 IADD3 R4, P4, R3, R4, RZ ;  /* 0x0000000403041210 */ /* 0x002fc60007f9e0ff */
[----:B------:R0:W5:Y:S01]  /*08e0*/  @P1 LDG.E R39, desc[UR14][R12.64] ;  /* 0x0000000e0c271981 */ /* 0x000162000c1e1900 */
[----:B------:R-:W1:Y:S01]  /*08f0*/  @P3 LDC.64 R18, c[0x0][0x288] ;  /* 0x0000a200ff123b82 */ /* 0x000e620000000a00 */
[----:B------:R-:W-:Y:S01]  /*0900*/  @P2 IMAD R3, R51, R11, R28 ;  /* 0x0000000b33032224 */ /* 0x000fe200078e021c */
[----:B------:R-:W-:Y:S02]  /*0910*/  CS2R R44, SRZ ;  /* 0x00000000002c7805 */ /* 0x000fe4000001ff00 */
[----:B------:R-:W-:Y:S02]  /*0920*/  @P1 IADD3.X R5, R16, R5, RZ, P4, !PT ;  /* 0x0000000510051210 */ /* 0x000fe400027fe4ff */
[----:B------:R-:W-:-:S03]  /*0930*/  SHF.R.S32.HI R25, RZ, 0x1f, R50 ;  /* 0x0000001fff197819 */ /* 0x000fc60000011432 */
[----:B------:R3:W5:Y:S01]  /*0940*/  @P1 LDG.E R45, desc[UR14][R4.64] ;  /* 0x0000000e042d1981 */ /* 0x000762000c1e1900 */
[----:B0-----:R-:W-:Y:S02]  /*0950*/  @P2 MOV R12, R6 ;  /* 0x00000006000c2202 */ /* 0x001fe40000000f00 */
[----:B------:R-:W-:Y:S02]  /*0960*/  @P2 MOV R13, R9 ;  /* 0x00000009000d2202 */ /* 0x000fe40000000f00 */
[----:B------:R-:W-:Y:S02]  /*0970*/  SHF.R.S32.HI R29, RZ, 0x1f, R49 ;  /* 0x0000001fff1d7819 */ /* 0x000fe40000011431 */
[----:B------:R-:W-:Y:S02]  /*0980*/  CS2R R40, SRZ ;  /* 0x0000000000287805 */ /* 0x000fe4000001ff00 */
[----:B------:R-:W-:Y:S01]  /*0990*/  CS2R R42, SRZ ;  /* 0x00000000002a7805 */ /* 0x000fe2000001ff00 */
[----:B------:R-:W-:Y:S01]  /*09a0*/  @P2 IMAD.WIDE.U32 R10, R51, R10, R12 ;  /* 0x0000000a330a2225 */ /* 0x000fe200078e000c */
[----:B------:R-:W0:Y:S01]  /*09b0*/  @P0 LDC.64 R16, c[0x0][0x230] ;  /* 0x00008c00ff100b82 */ /* 0x000e220000000a00 */
[----:B---3--:R-:W-:-:S02]  /*09c0*/  @P0 MOV R4, R6 ;  /* 0x0000000600040202 */ /* 0x008fc40000000f00 */
[----:B----4-:R-:W-:Y:S01]  /*09d0*/  @P0 IMAD R25, R25, R26, RZ ;  /* 0x0000001a19190224 */ /* 0x010fe200078e02ff */
[----:B------:R-:W-:Y:S02]  /*09e0*/  @P2 IADD3 R3, R11, R3, RZ ;  /* 0x000000030b032210 */ /* 0x000fe40007ffe0ff */
[----:B------:R-:W-:Y:S02]  /*09f0*/  @P2 SHF.L.U32 R11, R10, 0x1, RZ ;  /* 0x000000010a0b2819 */ /* 0x000fe400000006ff */
[----:B------:R-:W-:Y:S01]  /*0a00*/  @P0 MOV R5, R9 ;  /* 0x0000000900050202 */ /* 0x000fe20000000f00 */
[----:B------:R-:W-:Y:S01]  /*0a10*/  @P0 IMAD R25, R50, R27, R25 ;  /* 0x0000001b32190224 */ /* 0x000fe200078e0219 */
[----:B------:R-:W-:Y:S01]  /*0a20*/  @P2 SHF.L.U64.HI R3, R10, 0x1, R3 ;  /* 0x000000010a032819 */ /* 0x000fe20000010203 */
[----:B------:R-:W3:Y:S01]  /*0a30*/  @P3 LDC.64 R12, c[0x0][0x228] ;  /* 0x00008a00ff0c3b82 */ /* 0x000ee20000000a00 */
[C---:B------:R-:W-:Y:S01]  /*0a40*/  @P2 IADD3 R20, P4, R11.reuse, R20, RZ ;  /* 0x000000140b142210 */ /* 0x040fe20007f9e0ff */
[----:B------:R-:W-:Y:S01]  /*0a50*/  @P0 IMAD.WIDE.U32 R26, R50, R26, R4 ;  /* 0x0000001a321a0225 */ /* 0x000fe200078e0004 */
[----:B------:R-:W-:-:S05]  /*0a60*/  @P2 IADD3 R22, P5, R11, R22, RZ ;  /* 0x000000160b162210 */ /* 0x000fca0007fbe0ff */
[----:B------:R-:W4:Y:S01]  /*0a70*/  @P3 LDC.64 R10, c[0x0][0x230] ;  /* 0x00008c00ff0a3b82 */ /* 0x000f220000000a00 */
[----:B------:R-:W-:Y:S02]  /*0a80*/  @P0 IADD3 R27, R27, R25, RZ ;  /* 0x000000191b1b0210 */ /* 0x000fe40007ffe0ff */
[C---:B------:R-:W-:Y:S02]  /*0a90*/  @P2 IADD3.X R21, R3.reuse, R21, RZ, P4, !PT ;  /* 0x0000001503152210 */ /* 0x040fe400027fe4ff */
[----:B------:R-:W-:Y:S01]  /*0aa0*/  @P2 IADD3.X R23, R3, R23, RZ, P5, !PT ;  /* 0x0000001703172210 */ /* 0x000fe20002ffe4ff */
[----:B-1----:R-:W-:Y:S01]  /*0ab0*/  @P3 IMAD R28, R29, R18, RZ ;  /* 0x000000121d1c3224 */ /* 0x002fe200078e02ff */
[C---:B------:R-:W-:Y:S01]  /*0ac0*/  @P0 SHF.L.U32 R25, R26.reuse, 0x1, RZ ;  /* 0x000000011a190819 */ /* 0x040fe200000006ff */
[----:B------:R-:W5:Y:S01]  /*0ad0*/  @P2 LDG.E R40, desc[UR14][R20.64] ;  /* 0x0000000e14282981 */ /* 0x000f62000c1e1900 */
[----:B------:R-:W-:Y:S01]  /*0ae0*/  @P0 SHF.L.U64.HI R3, R26, 0x1, R27 ;  /* 0x000000011a030819 */ /* 0x000fe2000001021b */
[----:B------:R-:W1:Y:S01]  /*0af0*/  @P0 LDC.64 R4, c[0x0][0x228] ;  /* 0x00008a00ff040b82 */ /* 0x000e620000000a00 */
[----:B------:R-:W-:Y:S01]  /*0b00*/  @P3 MOV R26, R6 ;  /* 0x00000006001a3202 */ /* 0x000fe20000000f00 */
[----:B------:R-:W5:Y:S01]  /*0b10*/  @P2 LDG.E R44, desc[UR14][R22.64] ;  /* 0x0000000e162c2981 */ /* 0x000f62000c1e1900 */
[----:B------:R-:W-:Y:S01]  /*0b20*/  @P3 MOV R27, R9 ;  /* 0x00000009001b3202 */ /* 0x000fe20000000f00 */
[----:B------:R-:W-:-:S02]  /*0b30*/  @P3 IMAD R29, R49, R19, R28 ;  /* 0x00000013311d3224 */ /* 0x000fc400078e021c */
[----:B------:R-:W-:-:S05]  /*0b40*/  @P3 IMAD.WIDE.U32 R18, R49, R18, R26 ;  /* 0x0000001231123225 */ /* 0x000fca00078e001a */
[----:B------:R-:W-:Y:S02]  /*0b50*/  @P3 IADD3 R27, R19, R29, RZ ;  /* 0x0000001d131b3210 */ /* 0x000fe40007ffe0ff */
[C---:B------:R-:W-:Y:S02]  /*0b60*/  @P3 SHF.L.U32 R19, R18.reuse, 0x1, RZ ;  /* 0x0000000112133819 */ /* 0x040fe400000006ff */
[----:B------:R-:W-:Y:S02]  /*0b70*/  @P3 SHF.L.U64.HI R18, R18, 0x1, R27 ;  /* 0x0000000112123819 */ /* 0x000fe4000001021b */
[C---:B----4-:R-:W-:Y:S02]  /*0b80*/  @P3 IADD3 R10, P5, R19.reuse, R10, RZ ;  /* 0x0000000a130a3210 */ /* 0x050fe40007fbe0ff */
[----:B---3--:R-:W-:Y:S02]  /*0b90*/  @P3 IADD3 R12, P6, R19, R12, RZ ;  /* 0x0000000c130c3210 */ /* 0x008fe40007fde0ff */
[----:B------:R-:W-:-:S02]  /*0ba0*/  @P3 IADD3.X R11, R18, R11, RZ, P5, !PT ;  /* 0x0000000b120b3210 */ /* 0x000fc40002ffe4ff */
[----:B------:R-:W-:-:S03]  /*0bb0*/  @P3 IADD3.X R13, R18, R13, RZ, P6, !PT ;  /* 0x0000000d120d3210 */ /* 0x000fc600037fe4ff */
[----:B------:R-:W5:Y:S04]  /*0bc0*/  @P3 LDG.E R43, desc[UR14][R10.64] ;  /* 0x0000000e0a2b3981 */ /* 0x000f68000c1e1900 */
[----:B------:R-:W5:Y:S01]  /*0bd0*/  @P3 LDG.E R41, desc[UR14][R12.64] ;  /* 0x0000000e0c293981 */ /* 0x000f62000c1e1900 */
[----:B0-----:R-:W-:-:S04]  /*0be0*/  @P0 IADD3 R16, P4, R25, R16, RZ ;  /* 0x0000001019100210 */ /* 0x001fc80007f9e0ff */
[----:B------:R-:W-:Y:S02]  /*0bf0*/  @P0 IADD3.X R17, R3, R17, RZ, P4, !PT ;  /* 0x0000001103110210 */ /* 0x000fe400027fe4ff */
[----:B-1----:R-:W-:-:S03]  /*0c00*/  @P0 IADD3 R4, P4, R25, R4, RZ ;  /* 0x0000000419040210 */ /* 0x002fc60007f9e0ff */
[----:B------:R-:W5:Y:S01]  /*0c10*/  @P0 LDG.E R38, desc[UR14][R16.64] ;  /* 0x0000000e10260981 */ /* 0x000f62000c1e1900 */
[----:B------:R-:W-:-:S05]  /*0c20*/  @P0 IADD3.X R5, R3, R5, RZ, P4, !PT ;  /* 0x0000000503050210 */ /* 0x000fca00027fe4ff */
[----:B------:R0:W5:Y:S01]  /*0c30*/  @P0 LDG.E R42, desc[UR14][R4.64] ;  /* 0x0000000e042a0981 */ /* 0x000162000c1e1900 */
[----:B------:R-:W-:Y:S01]  /*0c40*/  UMOV UR11, 0x3f800000 ;  /* 0x3f800000000b7882 */ /* 0x000fe20000000000 */
[----:B------:R-:W-:Y:S01]  /*0c50*/  BSSY B0, `(.L_x_260) ;  /* 0x0000022000007945 */ /* 0x000fe20003800000 */
[----:B------:R-:W-:Y:S02]  /*0c60*/  MOV R3, RZ ;  /* 0x000000ff00037202 */ /* 0x000fe40000000f00 */
[----:B------:R-:W-:Y:S02]  /*0c70*/  MOV R34, RZ ;  /* 0x000000ff00227202 */ /* 0x000fe40000000f00 */
[----:B------:R-:W-:Y:S02]  /*0c80*/  MOV R33, RZ ;  /* 0x000000ff00217202 */ /* 0x000fe40000000f00 */
[----:B0-----:R-:W-:Y:S02]  /*0c90*/  MOV R4, RZ ;  /* 0x000000ff00047202 */ /* 0x001fe40000000f00 */
[----:B--2---:R-:W-:-:S13]  /*0ca0*/  R2UR UR13, R14 ;  /* 0x000000000e0d72ca */ /* 0x004fda00000e0000 */
        /* <DEDUP_REMOVED lines=17> */
[C---:B0-----:R-:W-:Y:S01]  /*0dc0*/  IMAD.WIDE R10, R3.reuse, 0x2, R10 ;  /* 0x00000002030a7825 */ /* 0x041fe200078e020a */
[----:B-1----:R-:W-:-:S04]  /*0dd0*/  @P0 LEA R4, P3, R3, R4, 0x1 ;  /* 0x0000000403040211 */ /* 0x002fc800078608ff */
[----:B------:R-:W-:Y:S02]  /*0de0*/  @P0 LEA.HI.X R5, R3, R5, R12, 0x1, P3 ;  /* 0x0000000503050211 */ /* 0x000fe400018f0c0c */
[----:B------:R-:W2:Y:S04]  /*0df0*/  LDG.E.U16 R3, desc[UR14][R10.64] ;  /* 0x0000000e0a037981 */ /* 0x000ea8000c1e1500 */
[----:B------:R-:W3:Y:S04]  /*0e00*/  @P0 LDG.E.U16 R14, desc[UR14][R4.64] ;  /* 0x0000000e040e0981 */ /* 0x000ee8000c1e1500 */
[----:B------:R-:W4:Y:S04]  /*0e10*/  @P0 LDG.E.U16 R13, desc[UR14][R4.64+0x2] ;  /* 0x0000020e040d0981 */ /* 0x000f28000c1e1500 */
[----:B------:R-:W4:Y:S01]  /*0e20*/  LDG.E.U16 R12, desc[UR14][R10.64+0x2] ;  /* 0x0000020e0a0c7981 */ /* 0x000f22000c1e1500 */
[----:B--2---:R-:W-:-:S02]  /*0e30*/  SHF.L.U32 R3, R3, 0x10, RZ ;  /* 0x0000001003037819 */ /* 0x004fc400000006ff */
[----:B---3--:R-:W-:Y:S02]  /*0e40*/  @P0 SHF.L.U32 R34, R14, 0x10, RZ ;  /* 0x000000100e220819 */ /* 0x008fe400000006ff */
[----:B----4-:R-:W-:Y:S02]  /*0e50*/  @P0 SHF.L.U32 R33, R13, 0x10, RZ ;  /* 0x000000100d210819 */ /* 0x010fe400000006ff */
[----:B------:R-:W-:-:S07]  /*0e60*/  SHF.L.U32 R4, R12, 0x10, RZ ;  /* 0x000000100c047819 */ /* 0x000fce00000006ff */
.L_x_261:
[----:B------:R-:W-:Y:S05]  /*0e70*/  BSYNC B0 ;  /* 0x0000000000007941 */ /* 0x000fea0003800000 */
.L_x_260:
        /* <DEDUP_REMOVED lines=37> */
.L_x_262:
        /* <DEDUP_REMOVED lines=26> */
.L_x_263:
        /* <DEDUP_REMOVED lines=36> */
.L_x_264:
        /* <DEDUP_REMOVED lines=34> */
.L_x_265:
        /* <DEDUP_REMOVED lines=81> */
.L_x_267:
[----:B------:R-:W-:Y:S05]  /*1be0*/  BSYNC B0 ;  /* 0x0000000000007941 */ /* 0x000fea0003800000 */
.L_x_266:
        /* <DEDUP_REMOVED lines=158> */
.L_x_269:
[----:B------:R-:W-:Y:S05]  /*25d0*/  BSYNC B0 ;  /* 0x0000000000007941 */ /* 0x000fea0003800000 */
.L_x_268:
        /* <DEDUP_REMOVED lines=20> */
.L_x_271:
[----:B------:R-:W-:Y:S05]  /*2720*/  BSYNC B0 ;  /* 0x0000000000007941 */ /* 0x000fea0003800000 */
.L_x_270:
        /* <DEDUP_REMOVED lines=38> */
.L_x_274:
[----:B-1----:R-:W2:Y:S04]  /*2990*/  LDG.E.STRONG.GPU R5, desc[UR14][R14.64] ;  /* 0x0000000e0e057981 */ /* 0x002ea8000c1ef900 */
[----:B--2---:R-:W-:Y:S01]  /*29a0*/  CCTL.IVALL ;  /* 0x00000000ff00798f */ /* 0x004fe20002000000 */
[----:B------:R-:W-:Y:S05]  /*29b0*/  YIELD ;  /* 0x0000000000007946 */ /* 0x000fea0003800000 */
[----:B------:R-:W-:-:S13]  /*29c0*/  ISETP.NE.AND P0, PT, R5, R18, PT ;  /* 0x000000120500720c */ /* 0x000fda0003f05270 */
[----:B------:R-:W-:Y:S05]  /*29d0*/  @P0 BRA `(.L_x_274) ;  /* 0xfffffffc00ec0947 */ /* 0x000fea000383ffff */
.L_x_273:
        /* <DEDUP_REMOVED lines=17> */
.L_x_278:
        /* <DEDUP_REMOVED lines=115> */
.L_x_277:
        /* <DEDUP_REMOVED lines=61> */
.L_x_279:
[----:B------:R-:W-:-:S13]  /*35f0*/  ISETP.NE.OR P0, PT, R5, RZ, P0 ;  /* 0x000000ff0500720c */ /* 0x000fda0000705670 */
[----:B------:R-:W-:Y:S05]  /*3600*/  @!P0 BRA `(.L_x_275) ;  /* 0x00000000007c8947 */ /* 0x000fea0003800000 */
.L_x_276:
        /* <DEDUP_REMOVED lines=31> */
.L_x_275:
        /* <DEDUP_REMOVED lines=12> */
.L_x_281:
[----:B------:R-:W-:Y:S05]  /*38c0*/  BSYNC B0 ;  /* 0x0000000000007941 */ /* 0x000fea0003800000 */
.L_x_280:
        /* <DEDUP_REMOVED lines=16> */
.L_x_272:
        /* <DEDUP_REMOVED lines=53> */
.L_x_282:
[----:B------:R-:W-:Y:S04]  /*3d20*/  BSSY B0, `(.L_x_283) ;  /* 0x0000015000007945 */ /* 0x000fe80003800000 */
[----:B------:R-:W-:Y:S05]  /*3d30*/  @!P1 BRA `(.L_x_284) ;  /* 0x00000000004c9947 */ /* 0x000fea0003800000 */
[C-C-:B------:R-:W-:Y:S01]  /*3d40*/  FFMA.FTZ R11, R5.reuse, R11, R14.reuse ;  /* 0x0000000b050b7223 */ /* 0x140fe2000001000e */
[----:B------:R-:W-:Y:S01]  /*3d50*/  SHF.R.S32.HI R13, RZ, 0x1f, R35 ;  /* 0x0000001fff0d7819 */ /* 0x000fe20000011423 */
[----:B------:R-:W-:Y:S01]  /*3d60*/  FFMA.FTZ R16, R5, R12, R14 ;  /* 0x0000000c05107223 */ /* 0x000fe2000001000e */
[----:B------:R-:W-:Y:S01]  /*3d70*/  ULDC.64 UR18, c[0x0][0x288] ;  /* 0x0000a20000127ab9 */ /* 0x000fe20000000a00 */
[----:B------:R-:W-:Y:S01]  /*3d80*/  FFMA.FTZ R12, R10, R3, -R11 ;  /* 0x000000030a0c7223 */ /* 0x000fe2000001080b */
[----:B------:R-:W-:Y:S01]  /*3d90*/  MOV R10, R6 ;  /* 0x00000006000a7202 */ /* 0x000fe20000000f00 */
[----:B------:R-:W-:Y:S01]  /*3da0*/  IMAD R18, R13, UR18, RZ ;  /* 0x000000120d127c24 */ /* 0x000fe2000f8e02ff */
[----:B------:R-:W-:Y:S01]  /*3db0*/  MOV R11, R9 ;  /* 0x00000009000b7202 */ /* 0x000fe20000000f00 */
[----:B------:R-:W-:Y:S01]  /*3dc0*/  FFMA.FTZ R15, R27, R4, -R16 ;  /* 0x000000041b0f7223 */ /* 0x000fe20000010810 */
[----:B------:R-:W-:Y:S01]  /*3dd0*/  FMUL.FTZ R16, R12, UR11 ;  /* 0x0000000b0c107c20 */ /* 0x000fe20008410000 */
[----:B------:R-:W-:-:S02]  /*3de0*/  IMAD R13, R35, UR19, R18 ;  /* 0x00000013230d7c24 */ /* 0x000fc4000f8e0212 */
        /* <DEDUP_REMOVED lines=8> */
.L_x_284:
[----:B------:R-:W-:Y:S05]  /*3e70*/  BSYNC B0 ;  /* 0x0000000000007941 */ /* 0x000fea0003800000 */
.L_x_283:
[----:B------:R-:W-:Y:S01]  /*3e80*/  FADD.FTZ R11, R40, -UR13 ;  /* 0x8000000d280b7e21 */ /* 0x000fe20008010000 */
[----:B------:R-:W-:Y:S01]  /*3e90*/  FADD.FTZ R10, R26, -UR13 ;  /* 0x8000000d1a0a7e21 */ /* 0x000fe20008010000 */
[----:B------:R-:W-:Y:S02]  /*3ea0*/  SHF.L.U32 R44, R44, 0x10, RZ ;  /* 0x000000102c2c7819 */ /* 0x000fe400000006ff */
[----:B------:R-:W-:Y:S01]  /*3eb0*/  SHF.L.U32 R25, R25, 0x10, RZ ;  /* 0x0000001019197819 */ /* 0x000fe200000006ff */
[----:B------:R-:W-:Y:S01]  /*3ec0*/  FMUL.FTZ R11, R11, UR11 ;  /* 0x0000000b0b0b7c20 */ /* 0x000fe20008410000 */
[----:B------:R-:W-:Y:S01]  /*3ed0*/  FMUL.FTZ R10, R10, UR11 ;  /* 0x0000000b0a0a7c20 */ /* 0x000fe20008410000 */
[----:B------:R-:W-:Y:S06]  /*3ee0*/  @!P4 BRA `(.L_x_285) ;  /* 0x000000000048c947 */ /* 0x000fec0003800000 */
[----:B0-----:R-:W-:Y:S01]  /*3ef0*/  FFMA.FTZ R13, R11, R3, R34 ;  /* 0x000000030b0d7223 */ /* 0x001fe20000010022 */
        /* <DEDUP_REMOVED lines=17> */
.L_x_285:
[----:B------:R-:W-:Y:S04]  /*4010*/  BSSY B0, `(.L_x_286) ;  /* 0x0000015000007945 */ /* 0x000fe80003800000 */
[----:B------:R-:W-:Y:S05]  /*4020*/  @!P2 BRA `(.L_x_287) ;  /* 0x00000000004ca947 */ /* 0x000fea0003800000 */
[C-C-:B------:R-:W-:Y:S01]  /*4030*/  FFMA.FTZ R11, R5.reuse, R11, R14.reuse ;  /* 0x0000000b050b7223 */ /* 0x140fe2000001000e */
[----:B------:R-:W-:Y:S01]  /*4040*/  FFMA.FTZ R10, R5, R10, R14 ;  /* 0x0000000a050a7223 */ /* 0x000fe2000001000e */
[----:B0-----:R-:W-:Y:S01]  /*4050*/  SHF.R.S32.HI R12, RZ, 0x1f, R51 ;  /* 0x0000001fff0c7819 */ /* 0x001fe20000011433 */
        /* <DEDUP_REMOVED lines=16> */
.L_x_287:
[----:B------:R-:W-:Y:S05]  /*4160*/  BSYNC B0 ;  /* 0x0000000000007941 */ /* 0x000fea0003800000 */
.L_x_286:
[----:B------:R-:W-:Y:S02]  /*4170*/  SHF.L.U32 R38, R38, 0x10, RZ ;  /* 0x0000001026267819 */ /* 0x000fe400000006ff */
[----:B------:R-:W-:Y:S02]  /*4180*/  SHF.L.U32 R24, R24, 0x10, RZ ;  /* 0x0000001018187819 */ /* 0x000fe400000006ff */
[----:B------:R-:W-:Y:S01]  /*4190*/  SHF.L.U32 R42, R42, 0x10, RZ ;  /* 0x000000102a2a7819 */ /* 0x000fe200000006ff */
[----:B------:R-:W-:Y:S01]  /*41a0*/  FADD.FTZ R11, R38, -UR13 ;  /* 0x8000000d260b7e21 */ /* 0x000fe20008010000 */
        /* <DEDUP_REMOVED lines=27> */
.L_x_288:
[----:B------:R-:W-:Y:S04]  /*4360*/  BSSY B0, `(.L_x_289) ;  /* 0x0000015000007945 */ /* 0x000fe80003800000 */
[----:B------:R-:W-:Y:S05]  /*4370*/  @!P0 BRA `(.L_x_290) ;  /* 0x00000000004c8947 */ /* 0x000fea0003800000 */
[C-C-:B------:R-:W-:Y:S01]  /*4380*/  FFMA.FTZ R11, R5.reuse, R11, R14.reuse ;  /* 0x0000000b050b7223 */ /* 0x140fe2000001000e */
[----:B------:R-:W-:Y:S01]  /*4390*/  FFMA.FTZ R10, R5, R10, R14 ;  /* 0x0000000a050a7223 */ /* 0x000fe2000001000e */
[----:B01----:R-:W-:Y:S01]  /*43a0*/  SHF.R.S32.HI R12, RZ, 0x1f, R50 ;  /* 0x0000001fff0c7819 */ /* 0x003fe20000011432 */
        /* <DEDUP_REMOVED lines=16> */
.L_x_290:
[----:B------:R-:W-:Y:S05]  /*44b0*/  BSYNC B0 ;  /* 0x0000000000007941 */ /* 0x000fea0003800000 */
.L_x_289:
        /* <DEDUP_REMOVED lines=9> */
[----:B012---:R-:W-:Y:S01]  /*4550*/  FMUL.FTZ R15, R33, -1.4426950216293334961 ;  /* 0xbfb8aa3b210f7820 */ /* 0x007fe20000410000 */
        /* <DEDUP_REMOVED lines=15> */
.L_x_291:
[----:B------:R-:W-:Y:S04]  /*4650*/  BSSY B0, `(.L_x_292) ;  /* 0x0000014000007945 */ /* 0x000fe80003800000 */
[----:B------:R-:W-:Y:S05]  /*4660*/  @!P3 BRA `(.L_x_293) ;  /* 0x000000000048b947 */ /* 0x000fea0003800000 */
[----:B012---:R-:W-:Y:S01]  /*4670*/  SHF.R.S32.HI R12, RZ, 0x1f, R49 ;  /* 0x0000001fff0c7819 */ /* 0x007fe20000011431 */
        /* <DEDUP_REMOVED lines=17> */
.L_x_293:
[----:B------:R-:W-:Y:S05]  /*4790*/  BSYNC B0 ;  /* 0x0000000000007941 */ /* 0x000fea0003800000 */
.L_x_292:
[----:B------:R-:W-:Y:S02]  /*47a0*/  IADD3 R36, R2, R36, RZ ;  /* 0x0000002402247210 */ /* 0x000fe40007ffe0ff */
[----:B------:R-:W-:Y:S02]  /*47b0*/  IADD3 R47, R47, 0x1, RZ ;  /* 0x000000012f2f7810 */ /* 0x000fe40007ffe0ff */
[----:B------:R-:W-:-:S13]  /*47c0*/  ISETP.GE.AND P0, PT, R36, UR4, PT ;  /* 0x0000000424007c0c */ /* 0x000fda000bf06270 */
[----:B------:R-:W-:Y:S05]  /*47d0*/  @!P0 BRA `(.L_x_294) ;  /* 0xffffffb800f48947 */ /* 0x000fea000383ffff */
.L_x_259:
[----:B------:R-:W4:Y:S01]  /*47e0*/  LDC R6, c[0x0][0xc] ;  /* 0x00000300ff067b82 */ /* 0x000f220000000800 */
[----:B------:R-:W-:Y:S01]  /*47f0*/  ISETP.NE.AND P2, PT, R0, RZ, PT ;  /* 0x000000ff0000720c */ /* 0x000fe20003f45270 */
[----:B------:R-:W-:Y:S06]  /*4800*/  BSSY B0, `(.L_x_295) ;  /* 0x0000015000007945 */ /* 0x000fec0003800000 */
[----:B------:R-:W5:Y:S08]  /*4810*/  LDC R7, c[0x0][0x10] ;  /* 0x00000400ff077b82 */ /* 0x000f700000000800 */
[----:B---3--:R-:W3:Y:S01]  /*4820*/  LDC.64 R2, c[0x0][0x258] ;  /* 0x00009600ff027b82 */ /* 0x008ee20000000a00 */
[----:B----4-:R-:W-:-:S02]  /*4830*/  IADD3 R4, R6, -0x1, RZ ;  /* 0xffffffff06047810 */ /* 0x010fc40007ffe0ff */
[----:B------:R-:W-:Y:S02]  /*4840*/  ISETP.NE.AND P1, PT, R6, 0x1, PT ;  /* 0x000000010600780c */ /* 0x000fe40003f25270 */
[----:B------:R-:W-:Y:S02]  /*4850*/  ISETP.NE.AND P0, PT, R4, UR16, PT ;  /* 0x0000001004007c0c */ /* 0x000fe4000bf05270 */
[C---:B-----5:R-:W-:Y:S02]  /*4860*/  IADD3 R5, R7.reuse, -0x1, RZ ;  /* 0xffffffff07057810 */ /* 0x060fe40007ffe0ff */
[----:B------:R-:W-:Y:S02]  /*4870*/  SHF.L.U32 R4, R7, 0x1, RZ ;  /* 0x0000000107047819 */ /* 0x000fe400000006ff */
[----:B------:R-:W-:Y:S02]  /*4880*/  ISETP.NE.OR P0, PT, R32, R5, P0 ;  /* 0x000000052000720c */ /* 0x000fe40000705670 */
[----:B------:R-:W-:-:S05]  /*4890*/  SEL R5, R4, RZ, P1 ;  /* 0x000000ff04057207 */ /* 0x000fca0000800000 */
[----:B---3--:R-:W-:Y:S01]  /*48a0*/  IMAD.WIDE.U32 R2, R5, 0x4, R2 ;  /* 0x0000000405027825 */ /* 0x008fe200078e0002 */
[----:B------:R-:W-:Y:S06]  /*48b0*/  @P2 BRA `(.L_x_296) ;  /* 0x0000000000242947 */ /* 0x000fec0003800000 */
[----:B------:R-:W3:Y:S01]  /*48c0*/  S2R R4, SR_LANEID ;  /* 0x0000000000047919 */ /* 0x000ee20000000000 */
[----:B------:R-:W-:Y:S02]  /*48d0*/  VOTEU.ANY UR4, UPT, PT ;  /* 0x0000000000047886 */ /* 0x000fe400038e0100 */
[----:B------:R-:W-:Y:S02]  /*48e0*/  UFLO.U32 UR5, UR4 ;  /* 0x00000004000572bd */ /* 0x000fe400080e0000 */
[----:B------:R-:W4:Y:S04]  /*48f0*/  POPC R5, UR4 ;  /* 0x0000000400057d09 */ /* 0x000f280008000000 */
[----:B---3--:R-:W-:-:S13]  /*4900*/  ISETP.EQ.U32.AND P1, PT, R4, UR5, PT ;  /* 0x0000000504007c0c */ /* 0x008fda000bf22070 */
[----:B------:R-:W-:Y:S06]  /*4910*/  @P1 MEMBAR.ALL.GPU ;  /* 0x0000000000001992 */ /* 0x000fec000000a000 */
[----:B------:R-:W-:-:S00]  /*4920*/  @P1 ERRBAR ;  /* 0x00000000000019ab */ /* 0x000fc00000000000 */
[----:B------:R-:W-:Y:S06]  /*4930*/  @P1 CGAERRBAR ;  /* 0x00000000000015ab */ /* 0x000fec0000000000 */
[----:B----4-:R3:W-:Y:S02]  /*4940*/  @P1 REDG.E.ADD.S32.STRONG.GPU desc[UR14][R2.64], R5 ;  /* 0x000000050200198e */ /* 0x0107e4000c10e38e */
.L_x_296:
[----:B------:R-:W-:Y:S05]  /*4950*/  BSYNC B0 ;  /* 0x0000000000007941 */ /* 0x000fea0003800000 */
.L_x_295:
[----:B------:R-:W-:Y:S05]  /*4960*/  @P0 EXIT ;  /* 0x000000000000094d */ /* 0x000fea0003800000 */
[----:B------:R-:W-:Y:S05]  /*4970*/  @P2 BRA `(.L_x_297) ;  /* 0x0000000000202947 */ /* 0x000fea0003800000 */
[----:B------:R-:W-:-:S05]  /*4980*/  IMAD R4, R6, R7, RZ ;  /* 0x0000000706047224 */ /* 0x000fca00078e02ff */
[----:B------:R-:W-:-:S13]  /*4990*/  ISETP.NE.AND P0, PT, R4, -0x1, PT ;  /* 0xffffffff0400780c */ /* 0x000fda0003f05270 */
[----:B------:R-:W-:Y:S05]  /*49a0*/  @!P0 BRA `(.L_x_297) ;  /* 0x0000000000148947 */ /* 0x000fea0003800000 */
.L_x_298:
[----:B---3--:R-:W3:Y:S04]  /*49b0*/  LDG.E.STRONG.GPU R5, desc[UR14][R2.64] ;  /* 0x0000000e02057981 */ /* 0x008ee8000c1ef900 */
[----:B---3--:R-:W-:Y:S01]  /*49c0*/  CCTL.IVALL ;  /* 0x00000000ff00798f */ /* 0x008fe20002000000 */
[----:B------:R-:W-:Y:S05]  /*49d0*/  YIELD ;  /* 0x0000000000007946 */ /* 0x000fea0003800000 */
[----:B------:R-:W-:-:S13]  /*49e0*/  ISETP.NE.AND P0, PT, R5, R4, PT ;  /* 0x000000040500720c */ /* 0x000fda0003f05270 */
[----:B------:R-:W-:Y:S05]  /*49f0*/  @P0 BRA `(.L_x_298) ;  /* 0xfffffffc00ec0947 */ /* 0x000fea000383ffff */
.L_x_297:
[----:B------:R-:W-:Y:S05]  /*4a00*/  WARPSYNC.ALL ;  /* 0x0000000000007948 */ /* 0x000fea0003800000 */
[----:B---3--:R-:W3:Y:S01]  /*4a10*/  LDC.64 R2, c[0x0][0x288] ;  /* 0x0000a200ff027b82 */ /* 0x008ee20000000a00 */
[----:B------:R-:W-:-:S07]  /*4a20*/  SHF.R.S32.HI R10, RZ, 0x1f, R0 ;  /* 0x0000001fff0a7819 */ /* 0x000fce0000011400 */
[----:B------:R-:W-:Y:S01]  /*4a30*/  BAR.SYNC.DEFER_BLOCKING 0x0 ;  /* 0x0000000000007b1d */ /* 0x000fe20000010000 */
[----:B---3--:R-:W-:-:S04]  /*4a40*/  LEA.HI R4, P0, R3, R2, RZ, 0x1 ;  /* 0x0000000203047211 */ /* 0x008fc800078108ff */
        /* <DEDUP_REMOVED lines=8> */
[----:B------:R-:W3:Y:S01]  /*4ad0*/  LDC.64 R4, c[0x0][0x218] ;  /* 0x00008600ff047b82 */ /* 0x000ee20000000a00 */
[----:B012---:R-:W-:Y:S01]  /*4ae0*/  MOV R13, R10 ;  /* 0x0000000a000d7202 */ /* 0x007fe20000000f00 */
[----:B------:R-:W-:Y:S01]  /*4af0*/  ULDC.64 UR4, c[0x0][0x268] ;  /* 0x00009a0000047ab9 */ /* 0x000fe20000000a00 */
[----:B------:R-:W-:Y:S02]  /*4b00*/  IADD3 R11, R9, R11, RZ ;  /* 0x0000000b090b7210 */ /* 0x000fe40007ffe0ff */
[----:B------:R-:W-:Y:S02]  /*4b10*/  SHF.L.U64.HI R23, R2, 0x2, R3 ;  /* 0x0000000202177819 */ /* 0x000fe40000010203 */
[----:B------:R-:W-:Y:S01]  /*4b20*/  LEA.HI R8, P0, R11, R8, RZ, 0x1 ;  /* 0x000000080b087211 */ /* 0x000fe200078108ff */
[----:B------:R-:W0:Y:S01]  /*4b30*/  LDC.64 R6, c[0x0][0x220] ;  /* 0x00008800ff067b82 */ /* 0x000e220000000a00 */
[----:B------:R-:W-:-:S02]  /*4b40*/  SHF.L.U64.HI R31, R25, 0x2, R20 ;  /* 0x00000002191f7819 */ /* 0x000fc40000010214 */
[----:B------:R-:W-:-:S04]  /*4b50*/  IADD3.X R11, RZ, R11, RZ, P0, !PT ;  /* 0x0000000bff0b7210 */ /* 0x000fc800007fe4ff */
[--C-:B------:R-:W-:Y:S02]  /*4b60*/  SHF.R.S64 R27, R8, 0x1, R11.reuse ;  /* 0x00000001081b7819 */ /* 0x100fe4000000100b */
[----:B------:R-:W-:-:S04]  /*4b70*/  SHF.R.S32.HI R8, RZ, 0x1, R11 ;  /* 0x00000001ff087819 */ /* 0x000fc8000001140b */
[----:B------:R-:W-:-:S07]  /*4b80*/  SHF.L.U64.HI R29, R27, 0x2, R8 ;  /* 0x000000021b1d7819 */ /* 0x000fce0000010208 */
.L_x_299:
[----:B------:R-:W-:-:S04]  /*4b90*/  LEA R12, P0, R0, UR4, 0x2 ;  /* 0x00000004000c7c11 */ /* 0x000fc8000f8010ff */
[----:B------:R-:W-:Y:S02]  /*4ba0*/  LEA.HI.X R13, R0, UR5, R13, 0x2, P0 ;  /* 0x00000005000d7c11 */ /* 0x000fe400080f140d */
[-C--:B------:R-:W-:Y:S02]  /*4bb0*/  LEA R14, P0, R25, R12.reuse, 0x2 ;  /* 0x0000000c190e7211 */ /* 0x080fe400078010ff */
[-C--:B------:R-:W-:Y:S01]  /*4bc0*/  LEA R18, P2, R27, R12.reuse, 0x2 ;  /* 0x0000000c1b127211 */ /* 0x080fe200078410ff */
[----:B-1----:R1:W2:Y:S01]  /*4bd0*/  LDG.E R3, desc[UR14][R12.64] ;  /* 0x0000000e0c037981 */ /* 0x0022a2000c1e1900 */
[----:B------:R-:W-:Y:S02]  /*4be0*/  LEA R16, P1, R2, R12, 0x2 ;  /* 0x0000000c02107211 */ /* 0x000fe400078210ff */
[C---:B------:R-:W-:Y:S02]  /*4bf0*/  IADD3.X R15, R13.reuse, R31, RZ, P0, !PT ;  /* 0x0000001f0d0f7210 */ /* 0x040fe400007fe4ff */
[----:B------:R-:W-:-:S02]  /*4c00*/  IADD3.X R19, R13, R29, RZ, P2, !PT ;  /* 0x0000001d0d137210 */ /* 0x000fc400017fe4ff */
[----:B------:R-:W-:Y:S01]  /*4c10*/  IADD3.X R17, R23, R13, RZ, P1, !PT ;  /* 0x0000000d17117210 */ /* 0x000fe20000ffe4ff */
[----:B------:R-:W2:Y:S04]  /*4c20*/  LDG.E R14, desc[UR14][R14.64] ;  /* 0x0000000e0e0e7981 */ /* 0x000ea8000c1e1900 */
[----:B------:R-:W4:Y:S04]  /*4c30*/  LDG.E R16, desc[UR14][R16.64] ;  /* 0x0000000e10107981 */ /* 0x000f28000c1e1900 */
[----:B------:R-:W4:Y:S01]  /*4c40*/  LDG.E R19, desc[UR14][R18.64] ;  /* 0x0000000e12137981 */ /* 0x000f22000c1e1900 */
[----:B------:R-:W-:-:S02]  /*4c50*/  SHF.L.U32 R11, R0, 0x1, RZ ;  /* 0x00000001000b7819 */ /* 0x000fc400000006ff */
[----:B------:R-:W-:-:S03]  /*4c60*/  IADD3 R0, R0, 0xe0, RZ ;  /* 0x000000e000007810 */ /* 0x000fc60007ffe0ff */
[----:B---3--:R-:W-:-:S04]  /*4c70*/  IMAD.WIDE R8, R11, 0x2, R4 ;  /* 0x000000020b087825 */ /* 0x008fc800078e0204 */
[----:B0-----:R-:W-:Y:S01]  /*4c80*/  IMAD.WIDE R10, R11, 0x2, R6 ;  /* 0x000000020b0a7825 */ /* 0x001fe200078e0206 */
[----:B------:R-:W-:Y:S02]  /*4c90*/  ISETP.GT.U32.AND P0, PT, R25, R0, PT ;  /* 0x000000001900720c */ /* 0x000fe40003f04070 */
[----:B-1----:R-:W-:-:S04]  /*4ca0*/  SHF.R.S32.HI R13, RZ, 0x1f, R0 ;  /* 0x0000001fff0d7819 */ /* 0x002fc80000011400 */
[----:B------:R-:W-:Y:S02]  /*4cb0*/  ISETP.GT.AND.EX P0, PT, R20, R13, PT, P0 ;  /* 0x0000000d1400720c */ /* 0x000fe40003f04300 */
[----:B--2---:R-:W-:Y:S02]  /*4cc0*/  F2FP.BF16.F32.PACK_AB R3, R14, R3 ;  /* 0x000000030e03723e */ /* 0x004fe400000010ff */
[----:B----4-:R-:W-:-:S03]  /*4cd0*/  F2FP.BF16.F32.PACK_AB R21, R19, R16 ;  /* 0x000000101315723e */ /* 0x010fc600000010ff */
[----:B------:R1:W-:Y:S04]  /*4ce0*/  STG.E desc[UR14][R8.64], R3 ;  /* 0x0000000308007986 */ /* 0x0003e8000c10190e */
[----:B------:R1:W-:Y:S02]  /*4cf0*/  STG.E desc[UR14][R10.64], R21 ;  /* 0x000000150a007986 */ /* 0x0003e4000c10190e */
[----:B------:R-:W-:Y:S05]  /*4d00*/  @P0 BRA `(.L_x_299) ;  /* 0xfffffffc00a00947 */ /* 0x000fea000383ffff */
[----:B------:R-:W-:Y:S05]  /*4d10*/  EXIT ;  /* 0x000000000000794d */ /* 0x000fea0003800000 */
.L_x_300:
        /* <DEDUP_REMOVED lines=14> */
.L_x_3283:


//--------------------- .text._Z35group_norm_nhwc_bwd_one_pass_kernelI11Bf16IOBf16WLi256ELi14ELi224EEv26Group_norm_nhwc_bwd_params --------------------------
	.section	.text._Z35group_norm_nhwc_bwd_one_pass_kernelI11Bf16IOBf16WLi256ELi14ELi224EEv26Group_norm_nhwc_bwd_params,"ax",@progbits
	.align	128
        .global         _Z35group_norm_nhwc_bwd_one_pass_kernelI11Bf16IOBf16WLi256ELi14ELi224EEv26Group_norm_nhwc_bwd_params
        .type           _Z35group_norm_nhwc_bwd_one_pass_kernelI11Bf16IOBf16WLi256ELi14ELi224EEv26Group_norm_nhwc_bwd_params,@function
        .size           _Z35group_norm_nhwc_bwd_one_pass_kernelI11Bf16IOBf16WLi256ELi14ELi224EEv26Group_norm_nhwc_bwd_params,(.L_x_3284 - _Z35group_norm_nhwc_bwd_one_pass_kernelI11Bf16IOBf16WLi256ELi14ELi224EEv26Group_norm_nhwc_bwd_params)
        .other          _Z35group_norm_nhwc_bwd_one_pass_kernelI11Bf16IOBf16WLi256ELi14ELi224EEv26Group_norm_nhwc_bwd_params,@"STO_CUDA_ENTRY STV_DEFAULT"
_Z35group_norm_nhwc_bwd_one_pass_kernelI11Bf16IOBf16WLi256ELi14ELi224EEv26Group_norm_nhwc_bwd_params:
.text._Z35group_norm_nhwc_bwd_one_pass_kernelI11Bf16IOBf16WLi256ELi14ELi224EEv26Group_norm_nhwc_bwd_params:
        /* <DEDUP_REMOVED lines=67> */
.L_x_352:
[----:B------:R-:W1:Y:S01]  /*0430*/  LDC R10, c[0x0][0x2a0] ;  /* 0x0000a800ff0a7b82 */ /* 0x000e620000000800 */
[----:B------:R-:W-:Y:S01]  /*0440*/  IABS R9, UR9 ;  /* 0x0000000900097c13 */ /* 0x000fe20008000000 */
[----:B------:R-:W-:Y:S01]  /*0450*/  ULDC.64 UR10, c[0x0][0x298] ;  /* 0x0000a600000a7ab9 */ /* 0x000fe20000000a00 */
[----:B------:R-:W-:Y:S02]  /*0460*/  ISETP.NE.AND P6, PT, R59, RZ, PT ;  /* 0x000000ff3b00720c */ /* 0x000fe40003fc5270 */
[C---:B------:R-:W-:Y:S02]  /*0470*/  IADD3 R17, R56.reuse, 0x20, RZ ;  /* 0x0000002038117810 */ /* 0x040fe40007ffe0ff */
[----:B------:R-:W-:Y:S01]  /*0480*/  IADD3 R41, R56, 0x80, RZ ;  /* 0x0000008038297810 */ /* 0x000fe20007ffe0ff */
[----:B------:R-:W2:Y:S01]  /*0490*/  @P5 LDC.64 R30, c[0x0][0x230] ;  /* 0x00008c00ff1e5b82 */ /* 0x000ea20000000a00 */
[----:B------:R-:W-:Y:S02]  /*04a0*/  SHF.R.S32.HI R15, RZ, 0x1f, R17 ;  /* 0x0000001fff0f7819 */ /* 0x000fe40000011411 */
[----:B------:R-:W-:-:S05]  /*04b0*/  SHF.R.S32.HI R33, RZ, 0x1f, R41 ;  /* 0x0000001fff217819 */ /* 0x000fca0000011429 */
[----:B------:R-:W3:Y:S01]  /*04c0*/  @P6 LDC.64 R36, c[0x0][0x230] ;  /* 0x00008c00ff246b82 */ /* 0x000ee20000000a00 */
[----:B-1----:R-:W-:-:S07]  /*04d0*/  IABS R8, R10 ;  /* 0x0000000a00087213 */ /* 0x002fce0000000000 */
[----:B------:R-:W1:Y:S01]  /*04e0*/  @P6 LDC.64 R34, c[0x0][0x228] ;  /* 0x00008a00ff226b82 */ /* 0x000e620000000a00 */
[----:B------:R-:W4:Y:S07]  /*04f0*/  I2F.RP R6, R8 ;  /* 0x0000000800067306 */ /* 0x000f2e0000209400 */
[----:B0-----:R-:W0:Y:S08]  /*0500*/  @P5 LDC.64 R28, c[0x0][0x228] ;  /* 0x00008a00ff1c5b82 */ /* 0x001e300000000a00 */
[----:B------:R-:W0:Y:S01]  /*0510*/  @P4 LDC.64 R26, c[0x0][0x230] ;  /* 0x00008c00ff1a4b82 */ /* 0x000e220000000a00 */
[----:B----4-:R-:W4:Y:S07]  /*0520*/  MUFU.RCP R6, R6 ;  /* 0x0000000600067308 */ /* 0x010f2e0000001000 */
[----:B------:R-:W0:Y:S08]  /*0530*/  @P4 LDC.64 R24, c[0x0][0x228] ;  /* 0x00008a00ff184b82 */ /* 0x000e300000000a00 */
[----:B------:R-:W0:Y:S01]  /*0540*/  @P3 LDC.64 R22, c[0x0][0x230] ;  /* 0x00008c00ff163b82 */ /* 0x000e220000000a00 */
[----:B----4-:R-:W-:-:S02]  /*0550*/  IADD3 R4, R6, 0xffffffe, RZ ;  /* 0x0ffffffe06047810 */ /* 0x010fc40007ffe0ff */
[----:B------:R-:W-:Y:S02]  /*0560*/  LOP3.LUT R6, R10, UR9, RZ, 0x3c, !PT ;  /* 0x000000090a067c12 */ /* 0x000fe4000f8e3cff */
[----:B------:R4:W2:Y:S03]  /*0570*/  F2I.FTZ.U32.TRUNC.NTZ R5, R4 ;  /* 0x0000000400057305 */ /* 0x0008a6000021f000 */
[----:B------:R-:W0:Y:S01]  /*0580*/  @P3 LDC.64 R20, c[0x0][0x228] ;  /* 0x00008a00ff143b82 */ /* 0x000e220000000a00 */
[----:B----4-:R-:W-:Y:S01]  /*0590*/  HFMA2.MMA R4, -RZ, RZ, 0, 0 ;  /* 0x00000000ff047435 */ /* 0x010fe200000001ff */
[----:B--2---:R-:W-:-:S05]  /*05a0*/  IADD3 R7, RZ, -R5, RZ ;  /* 0x80000005ff077210 */ /* 0x004fca0007ffe0ff */
[----:B------:R-:W-:-:S04]  /*05b0*/  IMAD R7, R7, R8, RZ ;  /* 0x0000000807077224 */ /* 0x000fc800078e02ff */
[----:B------:R-:W-:-:S06]  /*05c0*/  IMAD.HI.U32 R5, R5, R7, R4 ;  /* 0x0000000705057227 */ /* 0x000fcc00078e0004 */
[----:B------:R-:W-:-:S05]  /*05d0*/  IMAD.HI.U32 R7, R5, R9, RZ ;  /* 0x0000000905077227 */ /* 0x000fca00078e00ff */
[----:B------:R-:W-:-:S05]  /*05e0*/  IADD3 R5, -R7, RZ, RZ ;  /* 0x000000ff07057210 */ /* 0x000fca0007ffe1ff */
[C---:B------:R-:W-:Y:S02]  /*05f0*/  IMAD R5, R8.reuse, R5, R9 ;  /* 0x0000000508057224 */ /* 0x040fe400078e0209 */
[----:B------:R-:W2:Y:S03]  /*0600*/  S2R R9, SR_TID.X ;  /* 0x0000000000097919 */ /* 0x000ea60000002100 */
[----:B------:R-:W-:-:S13]  /*0610*/  ISETP.GT.U32.AND P0, PT, R8, R5, PT ;  /* 0x000000050800720c */ /* 0x000fda0003f04070 */
[-C--:B------:R-:W-:Y:S02]  /*0620*/  @!P0 IADD3 R5, R5, -R8.reuse, RZ ;  /* 0x8000000805058210 */ /* 0x080fe40007ffe0ff */
[----:B------:R-:W-:Y:S02]  /*0630*/  @!P0 IADD3 R7, R7, 0x1, RZ ;  /* 0x0000000107078810 */ /* 0x000fe40007ffe0ff */
[----:B------:R-:W-:Y:S02]  /*0640*/  ISETP.GT.U32.AND P0, PT, R8, R5, PT ;  /* 0x000000050800720c */ /* 0x000fe40003f04070 */
[----:B------:R-:W-:-:S04]  /*0650*/  IADD3 R4, R5, -R8, RZ ;  /* 0x8000000805047210 */ /* 0x000fc80007ffe0ff */
[----:B------:R-:W-:Y:S02]  /*0660*/  SEL R12, R4, R5, !P0 ;  /* 0x00000005040c7207 */ /* 0x000fe40004000000 */
[----:B------:R-:W-:Y:S01]  /*0670*/  ISETP.GE.U32.AND P0, PT, R5, R8, PT ;  /* 0x000000080500720c */ /* 0x000fe20003f06070 */
[----:B--2---:R-:W-:-:S05]  /*0680*/  IMAD.WIDE.U32 R4, R9, 0x24924925, RZ ;  /* 0x2492492509047825 */ /* 0x004fca00078e00ff */
        /* <DEDUP_REMOVED lines=9> */
[----:B------:R-:W-:-:S04]  /*0720*/  SHF.L.U32 R13, R4, 0x1, RZ ;  /* 0x00000001040d7819 */ /* 0x000fc800000006ff */
[----:B------:R-:W-:-:S07]  /*0730*/  SHF.R.S32.HI R9, RZ, 0x1f, R13 ;  /* 0x0000001fff097819 */ /* 0x000fce000001140d */
[----:B------:R-:W-:Y:S02]  /*0740*/  @!P0 IADD3 R7, -R7, RZ, RZ ;  /* 0x000000ff07078210 */ /* 0x000fe40007ffe1ff */
[----:B------:R-:W-:Y:S02]  /*0750*/  ISETP.NE.AND P0, PT, R10, RZ, PT ;  /* 0x000000ff0a00720c */ /* 0x000fe40003f05270 */
[----:B------:R-:W2:Y:S02]  /*0760*/  @P6 LDC.64 R10, c[0x0][0x288] ;  /* 0x0000a200ff0a6b82 */ /* 0x000ea40000000a00 */
[C---:B------:R-:W-:Y:S02]  /*0770*/  SEL R12, R5.reuse, R12, !P0 ;  /* 0x0000000c050c7207 */ /* 0x040fe40004000000 */
[----:B------:R-:W-:-:S03]  /*0780*/  SEL R5, R5, R7, !P0 ;  /* 0x0000000705057207 */ /* 0x000fc60004000000 */
[----:B------:R-:W-:Y:S01]  /*0790*/  IMAD R32, R12, 0xe, RZ ;  /* 0x0000000e0c207824 */ /* 0x000fe200078e02ff */
[----:B------:R-:W-:Y:S01]  /*07a0*/  SHF.R.S32.HI R4, RZ, 0x1f, R5 ;  /* 0x0000001fff047819 */ /* 0x000fe20000011405 */
[----:B------:R-:W4:Y:S03]  /*07b0*/  @P5 LDC.64 R6, c[0x0][0x288] ;  /* 0x0000a200ff065b82 */ /* 0x000f260000000a00 */
[----:B------:R-:W-:Y:S01]  /*07c0*/  IADD3 R62, P0, R13, R32, RZ ;  /* 0x000000200d3e7210 */ /* 0x000fe20007f1e0ff */
[----:B------:R-:W-:-:S03]  /*07d0*/  IMAD R4, R4, UR10, RZ ;  /* 0x0000000a04047c24 */ /* 0x000fc6000f8e02ff */
[----:B------:R-:W-:Y:S01]  /*07e0*/  LEA.HI.X.SX32 R63, R32, R9, 0x1, P0 ;  /* 0x00000009203f7211 */ /* 0x000fe200000f0eff */
[C---:B------:R-:W-:Y:S02]  /*07f0*/  IMAD R65, R5.reuse, UR11, R4 ;  /* 0x0000000b05417c24 */ /* 0x040fe4000f8e0204 */
[----:B------:R-:W-:Y:S01]  /*0800*/  IMAD.WIDE.U32 R62, R5, UR10, R62 ;  /* 0x0000000a053e7c25 */ /* 0x000fe2000f8e003e */
[----:B------:R-:W-:-:S03]  /*0810*/  ULDC.64 UR10, c[0x0][0x290] ;  /* 0x0000a400000a7ab9 */ /* 0x000fc60000000a00 */
[----:B--2---:R-:W-:Y:S01]  /*0820*/  @P6 IMAD R4, R3, R10, RZ ;  /* 0x0000000a03046224 */ /* 0x004fe200078e02ff */
[----:B------:R-:W-:Y:S02]  /*0830*/  IADD3 R65, R63, R65, RZ ;  /* 0x000000413f417210 */ /* 0x000fe40007ffe0ff */
[----:B------:R-:W-:Y:S01]  /*0840*/  @P6 MOV R64, R62 ;  /* 0x0000003e00406202 */ /* 0x000fe20000000f00 */
[C---:B------:R-:W-:Y:S02]  /*0850*/  @P6 IMAD R11, R56.reuse, R11, R4 ;  /* 0x0000000b380b6224 */ /* 0x040fe400078e0204 */
[----:B------:R-:W2:Y:S02]  /*0860*/  @P4 LDC.64 R4, c[0x0][0x288] ;  /* 0x0000a200ff044b82 */ /* 0x000ea40000000a00 */
[----:B------:R-:W-:-:S04]  /*0870*/  @P6 IMAD.WIDE.U32 R8, R56, R10, R64 ;  /* 0x0000000a38086225 */ /* 0x000fc800078e0040 */
[----:B----4-:R-:W-:Y:S01]  /*0880*/  @P5 IMAD R14, R15, R6, RZ ;  /* 0x000000060f0e5224 */ /* 0x010fe200078e02ff */
[----:B------:R-:W-:Y:S02]  /*0890*/  @P6 IADD3 R9, R9, R11, RZ ;  /* 0x0000000b09096210 */ /* 0x000fe40007ffe0ff */
[C---:B------:R-:W-:Y:S01]  /*08a0*/  @P6 SHF.L.U32 R11, R8.reuse, 0x1, RZ ;  /* 0x00000001080b6819 */ /* 0x040fe200000006ff */
[----:B------:R-:W-:Y:S01]  /*08b0*/  @P5 IMAD R15, R17, R7, R14 ;  /* 0x00000007110f5224 */ /* 0x000fe200078e020e */
[----:B------:R-:W-:Y:S02]  /*08c0*/  @P6 SHF.L.U64.HI R10, R8, 0x1, R9 ;  /* 0x00000001080a6819 */ /* 0x000fe40000010209 */
[----:B------:R-:W-:Y:S02]  /*08d0*/  @P5 MOV R8, R62 ;  /* 0x0000003e00085202 */ /* 0x000fe40000000f00 */
[----:B------:R-:W-:Y:S02]  /*08e0*/  @P5 MOV R9, R65 ;  /* 0x0000004100095202 */ /* 0x000fe40000000f00 */
[----:B---3--:R-:W-:Y:S01]  /*08f0*/  @P6 IADD3 R36, P0, R11, R36, RZ ;  /* 0x000000240b246210 */ /* 0x008fe20007f1e0ff */
[----:B------:R-:W-:Y:S01]  /*0900*/  @P5 IMAD.WIDE.U32 R6, R17, R6, R8 ;  /* 0x0000000611065225 */ /* 0x000fe200078e0008 */
[----:B------:R-:W-:-:S02]  /*0910*/  IADD3 R17, R56, 0x40, RZ ;  /* 0x0000004038117810 */ /* 0x000fc40007ffe0ff */
[----:B------:R-:W3:Y:S01]  /*0920*/  @P3 LDC.64 R8, c[0x0][0x288] ;  /* 0x0000a200ff083b82 */ /* 0x000ee20000000a00 */
[C---:B------:R-:W-:Y:S02]  /*0930*/  @P6 IADD3.X R37, R10.reuse, R37, RZ, P0, !PT ;  /* 0x000000250a256210 */ /* 0x040fe400007fe4ff */
[----:B-1----:R-:W-:Y:S02]  /*0940*/  @P6 IADD3 R34, P0, R11, R34, RZ ;  /* 0x000000220b226210 */ /* 0x002fe40007f1e0ff */
[----:B------:R-:W-:Y:S02]  /*0950*/  SHF.R.S32.HI R19, RZ, 0x1f, R17 ;  /* 0x0000001fff137819 */ /* 0x000fe40000011411 */
[----:B------:R-:W-:Y:S02]  /*0960*/  @P5 IADD3 R7, R7, R15, RZ ;  /* 0x0000000f07075210 */ /* 0x000fe40007ffe0ff */
[----:B------:R-:W-:Y:S01]  /*0970*/  @P6 IADD3.X R35, R10, R35, RZ, P0, !PT ;  /* 0x000000230a236210 */ /* 0x000fe200007fe4ff */
[----:B--2---:R-:W-:Y:S01]  /*0980*/  @P4 IMAD R14, R19, R4, RZ ;  /* 0x00000004130e4224 */ /* 0x004fe200078e02ff */
[----:B------:R-:W-:-:S02]  /*0990*/  @P5 SHF.L.U32 R11, R6, 0x1, RZ ;  /* 0x00000001060b5819 */ /* 0x000fc400000006ff */
[----:B------:R-:W-:Y:S01]  /*09a0*/  @P5 SHF.L.U64.HI R10, R6, 0x1, R7 ;  /* 0x00000001060a5819 */ /* 0x000fe20000010207 */
[----:B------:R-:W-:Y:S01]  /*09b0*/  @P4 IMAD R15, R17, R5, R14 ;  /* 0x00000005110f4224 */ /* 0x000fe200078e020e */
[----:B------:R-:W-:Y:S02]  /*09c0*/  @P4 MOV R6, R62 ;  /* 0x0000003e00064202 */ /* 0x000fe40000000f00 */
[----:B------:R-:W-:Y:S02]  /*09d0*/  @P4 MOV R7, R65 ;  /* 0x0000004100074202 */ /* 0x000fe40000000f00 */
[----:B------:R-:W-:Y:S02]  /*09e0*/  @P5 IADD3 R30, P0, R11, R30, RZ ;  /* 0x0000001e0b1e5210 */ /* 0x000fe40007f1e0ff */
[----:B------:R-:W-:Y:S01]  /*09f0*/  IADD3 R19, R56, 0x60, RZ ;  /* 0x0000006038137810 */ /* 0x000fe20007ffe0ff */
[----:B------:R-:W-:Y:S01]  /*0a00*/  @P4 IMAD.WIDE.U32 R4, R17, R4, R6 ;  /* 0x0000000411044225 */ /* 0x000fe200078e0006 */
[----:B------:R-:W-:Y:S01]  /*0a10*/  @P5 IADD3.X R31, R10, R31, RZ, P0, !PT ;  /* 0x0000001f0a1f5210 */ /* 0x000fe200007fe4ff */
[----:B------:R-:W1:Y:S01]  /*0a20*/  @P2 LDC.64 R6, c[0x0][0x288] ;  /* 0x0000a200ff062b82 */ /* 0x000e620000000a00 */
[----:B0-----:R-:W-:-:S02]  /*0a30*/  @P5 IADD3 R28, P0, R11, R28, RZ ;  /* 0x0000001c0b1c5210 */ /* 0x001fc40007f1e0ff */
[----:B------:R-:W-:Y:S02]  /*0a40*/  @P4 IADD3 R11, R5, R15, RZ ;  /* 0x0000000f050b4210 */ /* 0x000fe40007ffe0ff */
[----:B------:R-:W-:Y:S02]  /*0a50*/  SHF.R.S32.HI R15, RZ, 0x1f, R19 ;  /* 0x0000001fff0f7819 */ /* 0x000fe40000011413 */
[C---:B------:R-:W-:Y:S02]  /*0a60*/  @P4 SHF.L.U32 R5, R4.reuse, 0x1, RZ ;  /* 0x0000000104054819 */ /* 0x040fe400000006ff */
[----:B------:R-:W-:Y:S01]  /*0a70*/  @P4 SHF.L.U64.HI R16, R4, 0x1, R11 ;  /* 0x0000000104104819 */ /* 0x000fe2000001020b */
[----:B---3--:R-:W-:Y:S01]  /*0a80*/  @P3 IMAD R4, R15, R8, RZ ;  /* 0x000000080f043224 */ /* 0x008fe200078e02ff */
[----:B------:R-:W-:Y:S01]  /*0a90*/  @P5 IADD3.X R29, R10, R29, RZ, P0, !PT ;  /* 0x0000001d0a1d5210 */ /* 0x000fe200007fe4ff */
[----:B------:R-:W-:Y:S01]  /*0aa0*/  IMAD.WIDE.U32 R14, R57, 0x24924925, RZ ;  /* 0x24924925390e7825 */ /* 0x000fe200078e00ff */
[----:B------:R-:W-:-:S02]  /*0ab0*/  @P4 IADD3 R26, P0, R5, R26, RZ ;  /* 0x0000001a051a4210 */ /* 0x000fc40007f1e0ff */
[----:B------:R-:W-:Y:S01]  /*0ac0*/  @P3 MOV R10, R62 ;  /* 0x0000003e000a3202 */ /* 0x000fe20000000f00 */
[----:B------:R-:W-:Y:S01]  /*0ad0*/  @P3 IMAD R17, R19, R9, R4 ;  /* 0x0000000913113224 */ /* 0x000fe200078e0204 */
[----:B------:R-:W-:Y:S02]  /*0ae0*/  @P3 MOV R11, R65 ;  /* 0x00000041000b3202 */ /* 0x000fe40000000f00 */
[C---:B------:R-:W-:Y:S02]  /*0af0*/  @P4 IADD3.X R27, R16.reuse, R27, RZ, P0, !PT ;  /* 0x0000001b101b4210 */ /* 0x040fe400007fe4ff */
[----:B------:R-:W-:Y:S01]  /*0b00*/  @P4 IADD3 R24, P0, R5, R24, RZ ;  /* 0x0000001805184210 */ /* 0x000fe20007f1e0ff */
[----:B------:R-:W-:Y:S01]  /*0b10*/  @P3 IMAD.WIDE.U32 R10, R19, R8, R10 ;  /* 0x00000008130a3225 */ /* 0x000fe200078e000a */
[----:B------:R-:W-:Y:S01]  /*0b20*/  IADD3 R9, R57, -R15, RZ ;  /* 0x8000000f39097210 */ /* 0x000fe20007ffe0ff */
[----:B------:R-:W0:Y:S01]  /*0b30*/  @P1 LDC.64 R4, c[0x0][0x288] ;  /* 0x0000a200ff041b82 */ /* 0x000e220000000a00 */
[----:B------:R-:W-:Y:S01]  /*0b40*/  @P4 IADD3.X R25, R16, R25, RZ, P0, !PT ;  /* 0x0000001910194210 */ /* 0x000fe200007fe4ff */
[----:B-1----:R-:W-:Y:S01]  /*0b50*/  @P2 IMAD R14, R33, R6, RZ ;  /* 0x00000006210e2224 */ /* 0x002fe200078e02ff */
[----:B------:R-:W-:-:S02]  /*0b60*/  LEA.HI R8, R9, R15, RZ, 0x1f ;  /* 0x0000000f09087211 */ /* 0x000fc400078ff8ff */
[----:B------:R-:W-:Y:S01]  /*0b70*/  @P3 IADD3 R9, R11, R17, RZ ;  /* 0x000000110b093210 */ /* 0x000fe20007ffe0ff */
[----:B------:R-:W-:Y:S01]  /*0b80*/  @P2 IMAD R39, R41, R7, R14 ;  /* 0x0000000729272224 */ /* 0x000fe200078e020e */
[C---:B------:R-:W-:Y:S01]  /*0b90*/  @P3 SHF.L.U32 R33, R10.reuse, 0x1, RZ ;  /* 0x000000010a213819 */ /* 0x040fe200000006ff */
[----:B------:R-:W1:Y:S01]  /*0ba0*/  @P2 LDC.64 R18, c[0x0][0x230] ;  /* 0x00008c00ff122b82 */ /* 0x000e620000000a00 */
[----:B------:R-:W-:Y:S02]  /*0bb0*/  @P3 SHF.L.U64.HI R38, R10, 0x1, R9 ;  /* 0x000000010a263819 */ /* 0x000fe40000010209 */
[----:B------:R-:W-:Y:S02]  /*0bc0*/  @P2 MOV R10, R62 ;  /* 0x0000003e000a2202 */ /* 0x000fe40000000f00 */
[----:B------:R-:W-:Y:S02]  /*0bd0*/  @P2 MOV R11, R65 ;  /* 0x00000041000b2202 */ /* 0x000fe40000000f00 */
[----:B------:R-:W-:Y:S01]  /*0be0*/  @P3 IADD3 R22, P0, R33, R22, RZ ;  /* 0x0000001621163210 */ /* 0x000fe20007f1e0ff */
[----:B------:R-:W2:Y:S01]  /*0bf0*/  @P2 LDC.64 R16, c[0x0][0x228] ;  /* 0x00008a00ff102b82 */ /* 0x000ea20000000a00 */
[----:B------:R-:W-:Y:S01]  /*0c00*/  SHF.R.U32.HI R8, RZ, 0x2, R8 ;  /* 0x00000002ff087819 */ /* 0x000fe20000011608 */
[----:B------:R-:W-:Y:S01]  /*0c10*/  @P2 IMAD.WIDE.U32 R10, R41, R6, R10 ;  /* 0x00000006290a2225 */ /* 0x000fe200078e000a */
[----:B------:R-:W-:-:S02]  /*0c20*/  IADD3 R41, R56, 0xa0, RZ ;  /* 0x000000a038297810 */ /* 0x000fc40007ffe0ff */
[C---:B------:R-:W-:Y:S02]  /*0c30*/  @P3 IADD3.X R23, R38.reuse, R23, RZ, P0, !PT ;  /* 0x0000001726173210 */ /* 0x040fe400007fe4ff */
[----:B------:R-:W-:Y:S01]  /*0c40*/  @P3 IADD3 R20, P0, R33, R20, RZ ;  /* 0x0000001421143210 */ /* 0x000fe20007f1e0ff */
[----:B------:R-:W3:Y:S01]  /*0c50*/  @P1 LDC.64 R14, c[0x0][0x230] ;  /* 0x00008c00ff0e1b82 */ /* 0x000ee20000000a00 */
[----:B------:R-:W-:Y:S02]  /*0c60*/  SHF.R.S32.HI R43, RZ, 0x1f, R41 ;  /* 0x0000001fff2b7819 */ /* 0x000fe40000011429 */
[----:B------:R-:W-:Y:S02]  /*0c70*/  @P2 IADD3 R11, R11, R39, RZ ;  /* 0x000000270b0b2210 */ /* 0x000fe40007ffe0ff */
[----:B------:R-:W-:Y:S01]  /*0c80*/  @P3 IADD3.X R21, R38, R21, RZ, P0, !PT ;  /* 0x0000001526153210 */ /* 0x000fe200007fe4ff */
[----:B0-----:R-:W-:Y:S01]  /*0c90*/  @P1 IMAD R40, R43, R4, RZ ;  /* 0x000000042b281224 */ /* 0x001fe200078e02ff */
[C---:B------:R-:W-:Y:S01]  /*0ca0*/  @P2 SHF.L.U32 R33, R10.reuse, 0x1, RZ ;  /* 0x000000010a212819 */ /* 0x040fe200000006ff */
[----:B------:R-:W0:Y:S01]  /*0cb0*/  LDC R9, c[0x0][0x2ac] ;  /* 0x0000ab00ff097b82 */ /* 0x000e220000000800 */
[----:B------:R-:W-:Y:S01]  /*0cc0*/  @P2 SHF.L.U64.HI R38, R10, 0x1, R11 ;  /* 0x000000010a262819 */ /* 0x000fe2000001020b */
[----:B------:R-:W-:Y:S01]  /*0cd0*/  @P1 IMAD R39, R41, R5, R40 ;  /* 0x0000000529271224 */ /* 0x000fe200078e0228 */
[----:B------:R-:W-:-:S02]  /*0ce0*/  @P1 MOV R10, R62 ;  /* 0x0000003e000a1202 */ /* 0x000fc40000000f00 */
[----:B------:R-:W-:Y:S02]  /*0cf0*/  CS2R R42, SRZ ;  /* 0x00000000002a7805 */ /* 0x000fe4000001ff00 */
[----:B------:R-:W-:Y:S02]  /*0d00*/  @P1 MOV R11, R65 ;  /* 0x00000041000b1202 */ /* 0x000fe40000000f00 */
[----:B-1----:R-:W-:Y:S01]  /*0d10*/  @P2 IADD3 R18, P0, R33, R18, RZ ;  /* 0x0000001221122210 */ /* 0x002fe20007f1e0ff */
[----:B------:R-:W1:Y:S01]  /*0d20*/  @P1 LDC.64 R6, c[0x0][0x228] ;  /* 0x00008a00ff061b82 */ /* 0x000e620000000a00 */
[----:B------:R-:W-:Y:S02]  /*0d30*/  @P1 IMAD.WIDE.U32 R4, R41, R4, R10 ;  /* 0x0000000429041225 */ /* 0x000fe400078e000a */
[----:B------:R-:W-:Y:S02]  /*0d40*/  @P2 IADD3.X R19, R38, R19, RZ, P0, !PT ;  /* 0x0000001326132210 */ /* 0x000fe400007fe4ff */
[----:B------:R-:W-:-:S02]  /*0d50*/  CS2R R40, SRZ ;  /* 0x0000000000287805 */ /* 0x000fc4000001ff00 */
[----:B--2---:R-:W-:Y:S02]  /*0d60*/  @P2 IADD3 R16, P0, R33, R16, RZ ;  /* 0x0000001021102210 */ /* 0x004fe40007f1e0ff */
[----:B------:R-:W-:Y:S02]  /*0d70*/  @P1 IADD3 R11, R5, R39, RZ ;  /* 0x00000027050b1210 */ /* 0x000fe40007ffe0ff */
[----:B------:R-:W-:Y:S02]  /*0d80*/  @P1 SHF.L.U32 R5, R4, 0x1, RZ ;  /* 0x0000000104051819 */ /* 0x000fe400000006ff */
[----:B------:R-:W-:Y:S02]  /*0d90*/  @P2 IADD3.X R17, R38, R17, RZ, P0, !PT ;  /* 0x0000001126112210 */ /* 0x000fe400007fe4ff */
[----:B------:R-:W-:Y:S02]  /*0da0*/  @P1 SHF.L.U64.HI R10, R4, 0x1, R11 ;  /* 0x00000001040a1819 */ /* 0x000fe4000001020b */
[----:B---3--:R-:W-:Y:S01]  /*0db0*/  @P1 IADD3 R14, P0, R5, R14, RZ ;  /* 0x0000000e050e1210 */ /* 0x008fe20007f1e0ff */
[----:B0-----:R-:W-:Y:S01]  /*0dc0*/  IMAD R8, R9, UR16, R8 ;  /* 0x0000001009087c24 */ /* 0x001fe2000f8e0208 */
[----:B------:R-:W-:-:S02]  /*0dd0*/  IADD3 R33, R56, 0xc0, RZ ;  /* 0x000000c038217810 */ /* 0x000fc40007ffe0ff */
[----:B------:R-:W-:Y:S02]  /*0de0*/  @P1 IADD3.X R15, R10, R15, RZ, P0, !PT ;  /* 0x0000000f0a0f1210 */ /* 0x000fe400007fe4ff */
[----:B------:R-:W-:Y:S02]  /*0df0*/  IADD3 R8, R8, 0xc0, RZ ;  /* 0x000000c008087810 */ /* 0x000fe40007ffe0ff */
[----:B------:R-:W-:Y:S02]  /*0e00*/  SHF.R.S32.HI R9, RZ, 0x1f, R33 ;  /* 0x0000001fff097819 */ /* 0x000fe40000011421 */
[----:B-1----:R-:W-:Y:S02]  /*0e10*/  @P1 IADD3 R4, P0, R5, R6, RZ ;  /* 0x0000000605041210 */ /* 0x002fe40007f1e0ff */
[----:B------:R-:W-:Y:S02]  /*0e20*/  IADD3 R39, R56, 0xe0, RZ ;  /* 0x000000e038277810 */ /* 0x000fe40007ffe0ff */
[----:B------:R-:W-:-:S02]  /*0e30*/  @P1 IADD3.X R5, R10, R7, RZ, P0, !PT ;  /* 0x000000070a051210 */ /* 0x000fc400007fe4ff */
[----:B------:R-:W-:Y:S02]  /*0e40*/  ISETP.GE.U32.AND P0, PT, R8, UR10, PT ;  /* 0x0000000a08007c0c */ /* 0x000fe4000bf06070 */
[----:B------:R-:W-:-:S04]  /*0e50*/  SHF.R.S32.HI R8, RZ, 0x1f, R8 ;  /* 0x0000001fff087819 */ /* 0x000fc80000011408 */
        /* <DEDUP_REMOVED lines=12> */
[----:B-1----:R-:W-:-:S04]  /*0f20*/  @P0 IADD3 R8, P6, R11, R6, RZ ;  /* 0x000000060b080210 */ /* 0x002fc80007fde0ff */
[----:B------:R-:W-:Y:S02]  /*0f30*/  @P0 IADD3.X R9, R38, R7, RZ, P6, !PT ;  /* 0x0000000726090210 */ /* 0x000fe400037fe4ff */
[----:B------:R-:W0:Y:S01]  /*0f40*/  @P0 LDC.64 R6, c[0x0][0x228] ;  /* 0x00008a00ff060b82 */ /* 0x000e220000000a00 */
[----:B------:R-:W-:Y:S02]  /*0f50*/  SHF.R.S32.HI R33, RZ, 0x1f, R39 ;  /* 0x0000001fff217819 */ /* 0x000fe40000011427 */
[----:B------:R1:W5:Y:S01]  /*0f60*/  @P0 LDG.E R42, desc[UR14][R8.64] ;  /* 0x0000000e082a0981 */ /* 0x000362000c1e1900 */
[----:B0-----:R-:W-:-:S04]  /*0f70*/  @P0 IADD3 R10, P6, R11, R6, RZ ;  /* 0x000000060b0a0210 */ /* 0x001fc80007fde0ff */
[----:B------:R-:W-:-:S05]  /*0f80*/  @P0 IADD3.X R11, R38, R7, RZ, P6, !PT ;  /* 0x00000007260b0210 */ /* 0x000fca00037fe4ff */
[----:B------:R0:W5:Y:S01]  /*0f90*/  @P0 LDG.E R41, desc[UR14][R10.64] ;  /* 0x0000000e0a290981 */ /* 0x000162000c1e1900 */
[----:B------:R-:W-:-:S04]  /*0fa0*/  ISETP.GE.U32.AND P0, PT, R39, UR10, PT ;  /* 0x0000000a27007c0c */ /* 0x000fc8000bf06070 */
[----:B------:R-:W-:Y:S01]  /*0fb0*/  ISETP.GE.AND.EX P0, PT, R33, UR11, PT, P0 ;  /* 0x0000000b21007c0c */ /* 0x000fe2000bf06300 */
[----:B------:R-:W-:-:S03]  /*0fc0*/  ULDC.64 UR10, c[0x0][0x248] ;  /* 0x00009200000a7ab9 */ /* 0x000fc60000000a00 */
[----:B------:R-:W-:-:S13]  /*0fd0*/  ISETP.GT.U32.OR P0, PT, R57, 0xdf, P0 ;  /* 0x000000df3900780c */ /* 0x000fda0000704470 */
[----:B------:R-:W2:Y:S01]  /*0fe0*/  @!P0 LDC.64 R44, c[0x0][0x288] ;  /* 0x0000a200ff2c8b82 */ /* 0x000ea20000000a00 */
[----:B-1----:R-:W-:Y:S02]  /*0ff0*/  @!P0 MOV R8, R62 ;  /* 0x0000003e00088202 */ /* 0x002fe40000000f00 */
[----:B------:R-:W-:-:S05]  /*1000*/  @!P0 MOV R9, R65 ;  /* 0x0000004100098202 */ /* 0x000fca0000000f00 */
[----:B------:R-:W1:Y:S01]  /*1010*/  @!P0 LDC.64 R6, c[0x0][0x230] ;  /* 0x00008c00ff068b82 */ /* 0x000e620000000a00 */
[-C--:B--2---:R-:W-:Y:S02]  /*1020*/  @!P0 IMAD R38, R33, R44.reuse, RZ ;  /* 0x0000002c21268224 */ /* 0x084fe400078e02ff */
[----:B------:R-:W-:-:S04]  /*1030*/  @!P0 IMAD.WIDE.U32 R8, R39, R44, R8 ;  /* 0x0000002c27088225 */ /* 0x000fc800078e0008 */
[----:B------:R-:W-:Y:S02]  /*1040*/  @!P0 IMAD R33, R39, R45, R38 ;  /* 0x0000002d27218224 */ /* 0x000fe400078e0226 */
[----:B------:R-:W2:Y:S03]  /*1050*/  @!P0 LDC.64 R38, c[0x0][0x228] ;  /* 0x00008a00ff268b82 */ /* 0x000ea60000000a00 */
[----:B0-----:R-:W-:Y:S02]  /*1060*/  @!P0 IADD3 R11, R9, R33, RZ ;  /* 0x00000021090b8210 */ /* 0x001fe40007ffe0ff */
[C---:B------:R-:W-:Y:S02]  /*1070*/  @!P0 SHF.L.U32 R9, R8.reuse, 0x1, RZ ;  /* 0x0000000108098819 */ /* 0x040fe400000006ff */
[----:B------:R-:W-:Y:S02]  /*1080*/  @!P0 SHF.L.U64.HI R10, R8, 0x1, R11 ;  /* 0x00000001080a8819 */ /* 0x000fe4000001020b */
[----:B-1----:R-:W-:Y:S01]  /*1090*/  @!P0 IADD3 R6, P6, R9, R6, RZ ;  /* 0x0000000609068210 */ /* 0x002fe20007fde0ff */
[----:B------:R-:W-:-:S03]  /*10a0*/  UIMAD.WIDE UR10, UR9, 0x8, UR10 ;  /* 0x00000008090a78a5 */ /* 0x000fc6000f8e020a */
[----:B------:R-:W-:-:S03]  /*10b0*/  @!P0 IADD3.X R7, R10, R7, RZ, P6, !PT ;  /* 0x000000070a078210 */ /* 0x000fc600037fe4ff */
[----:B------:R-:W-:Y:S02]  /*10c0*/  MOV R11, UR11 ;  /* 0x0000000b000b7c02 */ /* 0x000fe40008000f00 */
[----:B------:R-:W-:Y:S02]  /*10d0*/  CS2R R54, SRZ ;  /* 0x0000000000367805 */ /* 0x000fe4000001ff00 */
[----:B------:R-:W-:Y:S02]  /*10e0*/  CS2R R52, SRZ ;  /* 0x0000000000347805 */ /* 0x000fe4000001ff00 */
[----:B------:R-:W-:Y:S02]  /*10f0*/  CS2R R50, SRZ ;  /* 0x0000000000327805 */ /* 0x000fe4000001ff00 */
[----:B------:R-:W-:Y:S02]  /*1100*/  CS2R R48, SRZ ;  /* 0x0000000000307805 */ /* 0x000fe4000001ff00 */
[----:B------:R-:W-:-:S02]  /*1110*/  CS2R R46, SRZ ;  /* 0x00000000002e7805 */ /* 0x000fc4000001ff00 */
[----:B------:R-:W-:Y:S01]  /*1120*/  CS2R R44, SRZ ;  /* 0x00000000002c7805 */ /* 0x000fe2000001ff00 */
[----:B------:R-:W5:Y:S01]  /*1130*/  @P5 LDG.E R55, desc[UR14][R30.64] ;  /* 0x0000000e1e375981 */ /* 0x000f62000c1e1900 */
[----:B--2---:R-:W-:-:S03]  /*1140*/  @!P0 IADD3 R8, P6, R9, R38, RZ ;  /* 0x0000002609088210 */ /* 0x004fc60007fde0ff */
[----:B------:R-:W5:Y:S01]  /*1150*/  @P5 LDG.E R52, desc[UR14][R28.64] ;  /* 0x0000000e1c345981 */ /* 0x000f62000c1e1900 */
[----:B------:R-:W-:Y:S02]  /*1160*/  @!P0 IADD3.X R9, R10, R39, RZ, P6, !PT ;  /* 0x000000270a098210 */ /* 0x000fe400037fe4ff */
[----:B------:R-:W-:Y:S01]  /*1170*/  MOV R10, UR10 ;  /* 0x0000000a000a7c02 */ /* 0x000fe20008000f00 */
[----:B------:R-:W5:Y:S01]  /*1180*/  @P4 LDG.E R50, desc[UR14][R26.64] ;  /* 0x0000000e1a324981 */ /* 0x000f62000c1e1900 */
[----:B------:R-:W-:-:S03]  /*1190*/  ISETP.NE.AND P6, PT, R59, RZ, PT ;  /* 0x000000ff3b00720c */ /* 0x000fc60003fc5270 */
[----:B------:R-:W5:Y:S04]  /*11a0*/  @P4 LDG.E R49, desc[UR14][R24.64] ;  /* 0x0000000e18314981 */ /* 0x000f68000c1e1900 */
[----:B------:R-:W2:Y:S04]  /*11b0*/  LDG.E.64 R10, desc[UR14][R10.64] ;  /* 0x0000000e0a0a7981 */ /* 0x000ea8000c1e1b00 */
[----:B------:R-:W5:Y:S04]  /*11c0*/  @P3 LDG.E R51, desc[UR14][R22.64] ;  /* 0x0000000e16333981 */ /* 0x000f68000c1e1900 */
[----:B------:R-:W5:Y:S04]  /*11d0*/  @P6 LDG.E R54, desc[UR14][R36.64] ;  /* 0x0000000e24366981 */ /* 0x000f68000c1e1900 */
[----:B------:R-:W5:Y:S04]  /*11e0*/  @P6 LDG.E R53, desc[UR14][R34.64] ;  /* 0x0000000e22356981 */ /* 0x000f68000c1e1900 */
[----:B------:R-:W5:Y:S04]  /*11f0*/  @P3 LDG.E R48, desc[UR14][R20.64] ;  /* 0x0000000e14303981 */ /* 0x000f68000c1e1900 */
[----:B------:R-:W5:Y:S04]  /*1200*/  @P2 LDG.E R46, desc[UR14][R18.64] ;  /* 0x0000000e122e2981 */ /* 0x000f68000c1e1900 */
[----:B------:R-:W5:Y:S04]  /*1210*/  @P2 LDG.E R45, desc[UR14][R16.64] ;  /* 0x0000000e102d2981 */ /* 0x000f68000c1e1900 */
[----:B------:R-:W5:Y:S04]  /*1220*/  @P1 LDG.E R47, desc[UR14][R14.64] ;  /* 0x0000000e0e2f1981 */ /* 0x000f68000c1e1900 */
[----:B------:R0:W5:Y:S04]  /*1230*/  @!P0 LDG.E R43, desc[UR14][R6.64] ;  /* 0x0000000e062b8981 */ /* 0x000168000c1e1900 */
[----:B------:R1:W5:Y:S01]  /*1240*/  @!P0 LDG.E R40, desc[UR14][R8.64] ;  /* 0x0000000e08288981 */ /* 0x000362000c1e1900 */
[----:B------:R-:W-:Y:S01]  /*1250*/  UMOV UR13, 0x3f800000 ;  /* 0x3f800000000d7882 */ /* 0x000fe20000000000 */
[----:B------:R-:W-:Y:S02]  /*1260*/  BSSY B0, `(.L_x_302) ;  /* 0x0000024000007945 */ /* 0x000fe40003800000 */
[----:B------:R3:W5:Y:S01]  /*1270*/  @P1 LDG.E R44, desc[UR14][R4.64] ;  /* 0x0000000e042c1981 */ /* 0x000762000c1e1900 */
[----:B0-----:R-:W-:Y:S01]  /*1280*/  MOV R6, RZ ;  /* 0x000000ff00067202 */ /* 0x001fe20000000f00 */
[----:B-1----:R-:W-:Y:S01]  /*1290*/  HFMA2.MMA R9, -RZ, RZ, 0, 0 ;  /* 0x00000000ff097435 */ /* 0x002fe200000001ff */
[----:B---3--:R-:W-:-:S02]  /*12a0*/  CS2R R4, SRZ ;  /* 0x0000000000047805 */ /* 0x008fc4000001ff00 */
        /* <DEDUP_REMOVED lines=10> */
[----:B------:R-:W0:Y:S01]  /*1350*/  @P0 MUFU.RSQ R10, R10 ;  /* 0x0000000a000a0308 */ /* 0x000e220000001400 */
[----:B------:R-:W-:-:S13]  /*1360*/  PLOP3.LUT P0, PT, PT, PT, UP0, 0x80, 0x0 ;  /* 0x000000000000781c */ /* 0x000fda0003f0f008 */
[----:B0-----:R-:W-:Y:S02]  /*1370*/  @P0 R2UR UR13, R10 ;  /* 0x000000000a0d02ca */ /* 0x001fe400000e0000 */
[----:B------:R-:W-:-:S13]  /*1380*/  ISETP.GT.U32.AND P0, PT, R57, 0xdf, PT ;  /* 0x000000df3900780c */ /* 0x000fda0003f04070 */
[----:B------:R-:W-:Y:S05]  /*1390*/  @P0 BRA `(.L_x_303) ;  /* 0x0000000000400947 */ /* 0x000fea0003800000 */
[----:B------:R-:W-:Y:S01]  /*13a0*/  ISETP.NE.AND P0, PT, RZ, UR10, PT ;  /* 0x0000000aff007c0c */ /* 0x000fe2000bf05270 */
[----:B------:R-:W0:Y:S01]  /*13b0*/  LDC.64 R10, c[0x0][0x238] ;  /* 0x00008e00ff0a7b82 */ /* 0x000e220000000a00 */
[----:B------:R-:W-:-:S04]  /*13c0*/  IADD3 R13, R13, R32, RZ ;  /* 0x000000200d0d7210 */ /* 0x000fc80007ffe0ff */
[----:B------:R-:W-:-:S07]  /*13d0*/  SHF.R.S32.HI R6, RZ, 0x1f, R13 ;  /* 0x0000001fff067819 */ /* 0x000fce000001140d */
[----:B------:R-:W1:Y:S01]  /*13e0*/  @P0 LDC.64 R14, c[0x0][0x240] ;  /* 0x00009000ff0e0b82 */ /* 0x000e620000000a00 */
[----:B0-----:R-:W-:-:S05]  /*13f0*/  IMAD.WIDE R10, R13, 0x2, R10 ;  /* 0x000000020d0a7825 */ /* 0x001fca00078e020a */
[----:B------:R-:W2:Y:S01]  /*1400*/  LDG.E.U16 R9, desc[UR14][R10.64] ;  /* 0x0000000e0a097981 */ /* 0x000ea2000c1e1500 */
[----:B-1----:R-:W-:-:S04]  /*1410*/  @P0 LEA R14, P6, R13, R14, 0x1 ;  /* 0x0000000e0d0e0211 */ /* 0x002fc800078c08ff */
[----:B------:R-:W-:Y:S02]  /*1420*/  @P0 LEA.HI.X R15, R13, R15, R6, 0x1, P6 ;  /* 0x0000000f0d0f0211 */ /* 0x000fe400030f0c06 */
[----:B------:R-:W3:Y:S04]  /*1430*/  LDG.E.U16 R6, desc[UR14][R10.64+0x2] ;  /* 0x0000020e0a067981 */ /* 0x000ee8000c1e1500 */
[----:B------:R-:W4:Y:S04]  /*1440*/  @P0 LDG.E.U16 R8, desc[UR14][R14.64] ;  /* 0x0000000e0e080981 */ /* 0x000f28000c1e1500 */
[----:B------:R-:W4:Y:S01]  /*1450*/  @P0 LDG.E.U16 R7, desc[UR14][R14.64+0x2] ;  /* 0x0000020e0e070981 */ /* 0x000f22000c1e1500 */
[----:B--2---:R-:W-:-:S02]  /*1460*/  SHF.L.U32 R9, R9, 0x10, RZ ;  /* 0x0000001009097819 */ /* 0x004fc400000006ff */
[----:B---3--:R-:W-:Y:S02]  /*1470*/  SHF.L.U32 R6, R6, 0x10, RZ ;  /* 0x0000001006067819 */ /* 0x008fe400000006ff */
[----:B----4-:R-:W-:Y:S02]  /*1480*/  @P0 SHF.L.U32 R4, R8, 0x10, RZ ;  /* 0x0000001008040819 */ /* 0x010fe400000006ff */
[----:B------:R-:W-:-:S07]  /*1490*/  @P0 SHF.L.U32 R5, R7, 0x10, RZ ;  /* 0x0000001007050819 */ /* 0x000fce00000006ff */
.L_x_303:
[----:B------:R-:W-:Y:S05]  /*14a0*/  BSYNC B0 ;  /* 0x0000000000007941 */ /* 0x000fea0003800000 */
.L_x_302:
[----:B------:R-:W-:Y:S02]  /*14b0*/  ISETP.NE.AND P0, PT, RZ, UR10, PT ;  /* 0x0000000aff007c0c */ /* 0x000fe4000bf05270 */
[C---:B-----5:R-:W-:Y:S02]  /*14c0*/  PRMT R7, R54.reuse, 0x7632, R7 ;  /* 0x0000763236077816 */ /* 0x060fe40000000007 */
[----:B------:R-:W-:Y:S02]  /*14d0*/  SHF.L.U32 R8, R54, 0x10, RZ ;  /* 0x0000001036087819 */ /* 0x000fe400000006ff */
[----:B------:R-:W-:Y:S02]  /*14e0*/  PRMT R10, R55, 0x7632, R10 ;  /* 0x00007632370a7816 */ /* 0x000fe4000000000a */
        /* <DEDUP_REMOVED lines=34> */
.L_x_304:
        /* <DEDUP_REMOVED lines=26> */
.L_x_305:
[----:B------:R-:W-:Y:S01]  /*18b0*/  FFMA.FTZ R22, R8, R19, R11 ;  /* 0x0000001308167223 */ /* 0x000fe2000001000b */
[----:B------:R-:W-:Y:S01]  /*18c0*/  FADD.FTZ R23, R19, R10 ;  /* 0x0000000a13177221 */ /* 0x000fe20000010000 */
[----:B------:R-:W-:Y:S01]  /*18d0*/  PRMT R19, R50, 0x7632, R19 ;  /* 0x0000763232137816 */ /* 0x000fe20000000013 */
[----:B------:R-:W-:Y:S01]  /*18e0*/  FMUL.FTZ R20, R16, R9 ;  /* 0x0000000910147220 */ /* 0x000fe20000410000 */
[----:B------:R-:W-:Y:S01]  /*18f0*/  SHF.L.U32 R21, R50, 0x10, RZ ;  /* 0x0000001032157819 */ /* 0x000fe200000006ff */
[----:B------:R-:W-:Y:S01]  /*1900*/  FMUL.FTZ R25, R15, R6 ;  /* 0x000000060f197220 */ /* 0x000fe20000410000 */
[----:B------:R-:W-:Y:S01]  /*1910*/  SHF.L.U32 R19, R19, 0x10, RZ ;  /* 0x0000001013137819 */ /* 0x000fe200000006ff */
[--C-:B------:R-:W-:Y:S01]  /*1920*/  FFMA.FTZ R11, R13, R20, R22.reuse ;  /* 0x000000140d0b7223 */ /* 0x100fe20000010016 */
[----:B------:R-:W-:Y:S01]  /*1930*/  PRMT R22, R49, 0x7632, R22 ;  /* 0x0000763231167816 */ /* 0x000fe20000000016 */
[----:B------:R-:W-:Y:S01]  /*1940*/  FADD.FTZ R21, R21, -UR17 ;  /* 0x8000001115157e21 */ /* 0x000fe20008010000 */
[----:B------:R-:W-:Y:S01]  /*1950*/  FADD.FTZ R10, R23, R20 ;  /* 0x00000014170a7221 */ /* 0x000fe20000010000 */
[----:B------:R-:W-:Y:S01]  /*1960*/  FADD.FTZ R24, R19, -UR17 ;  /* 0x8000001113187e21 */ /* 0x000fe20008010000 */
[----:B------:R-:W-:Y:S01]  /*1970*/  SHF.L.U32 R19, R22, 0x10, RZ ;  /* 0x0000001016137819 */ /* 0x000fe200000006ff */
[----:B------:R-:W-:Y:S01]  /*1980*/  FMUL.FTZ R21, R21, UR13 ;  /* 0x0000000d15157c20 */ /* 0x000fe20008410000 */
[----:B------:R-:W-:Y:S01]  /*1990*/  SHF.L.U32 R20, R49, 0x10, RZ ;  /* 0x0000001031147819 */ /* 0x000fe200000006ff */
[----:B------:R-:W-:Y:S01]  /*19a0*/  FMUL.FTZ R22, R24, UR13 ;  /* 0x0000000d18167c20 */ /* 0x000fe20008410000 */
[----:B------:R-:W-:Y:S01]  /*19b0*/  PRMT R23, R51, 0x7632, R23 ;  /* 0x0000763233177816 */ /* 0x000fe20000000017 */
        /* <DEDUP_REMOVED lines=19> */
.L_x_306:
[----:B------:R-:W-:Y:S01]  /*1af0*/  FFMA.FTZ R26, R14, R25, R11 ;  /* 0x000000190e1a7223 */ /* 0x000fe2000001000b */
[----:B------:R-:W-:Y:S01]  /*1b00*/  FMUL.FTZ R24, R20, R9 ;  /* 0x0000000914187220 */ /* 0x000fe20000410000 */
[----:B------:R-:W-:Y:S01]  /*1b10*/  FADD.FTZ R27, R25, R10 ;  /* 0x0000000a191b7221 */ /* 0x000fe20000010000 */
[----:B------:R-:W-:Y:S02]  /*1b20*/  SHF.L.U32 R25, R51, 0x10, RZ ;  /* 0x0000001033197819 */ /* 0x000fe400000006ff */
        /* <DEDUP_REMOVED lines=30> */
.L_x_307:
        /* <DEDUP_REMOVED lines=36> */
.L_x_308:
[----:B------:R-:W-:Y:S01]  /*1f50*/  FFMA.FTZ R34, R26, R33, R11 ;  /* 0x000000211a227223 */ /* 0x000fe2000001000b */
[----:B------:R-:W-:Y:S01]  /*1f60*/  FADD.FTZ R35, R33, R10 ;  /* 0x0000000a21237221 */ /* 0x000fe20000010000 */
[----:B------:R-:W-:Y:S01]  /*1f70*/  FMUL.FTZ R32, R28, R9 ;  /* 0x000000091c207220 */ /* 0x000fe20000410000 */
[----:B------:R-:W-:Y:S02]  /*1f80*/  SHF.L.U32 R33, R47, 0x10, RZ ;  /* 0x000000102f217819 */ /* 0x000fe400000006ff */
[----:B------:R-:W-:Y:S01]  /*1f90*/  SHF.L.U32 R31, R31, 0x10, RZ ;  /* 0x000000101f1f7819 */ /* 0x000fe200000006ff */
[--C-:B------:R-:W-:Y:S01]  /*1fa0*/  FFMA.FTZ R11, R29, R32, R34.reuse ;  /* 0x000000201d0b7223 */ /* 0x100fe20000010022 */
[C---:B------:R-:W-:Y:S01]  /*1fb0*/  PRMT R34, R44.reuse, 0x7632, R34 ;  /* 0x000076322c227816 */ /* 0x040fe20000000022 */
        /* <DEDUP_REMOVED lines=27> */
.L_x_309:
[----:B------:R-:W-:Y:S01]  /*2170*/  FFMA.FTZ R38, R30, R35, R11 ;  /* 0x000000231e267223 */ /* 0x000fe2000001000b */
[----:B------:R-:W-:Y:S01]  /*2180*/  FMUL.FTZ R34, R32, R9 ;  /* 0x0000000920227220 */ /* 0x000fe20000410000 */
[--C-:B------:R-:W-:Y:S01]  /*2190*/  FADD.FTZ R37, R35, R10.reuse ;  /* 0x0000000a23257221 */ /* 0x100fe20000010000 */
[C---:B------:R-:W-:Y:S01]  /*21a0*/  PRMT R10, R42.reuse, 0x7632, R10 ;  /* 0x000076322a0a7816 */ /* 0x040fe2000000000a */
        /* <DEDUP_REMOVED lines=27> */
[----:B------:R-:W-:-:S04]  /*2360*/  FFMA.FTZ R67, R34, R67, 1 ;  /* 0x3f80000022437423 */ /* 0x000fc80000010043 */
[----:B------:R-:W-:Y:S01]  /*2370*/  FMUL.FTZ R38, R38, R67 ;  /* 0x0000004326267220 */ /* 0x000fe20000410000 */
[----:B-1----:R-:W-:Y:S01]  /*2380*/  FADD.FTZ R61, -R69, 1 ;  /* 0x3f800000453d7421 */ /* 0x002fe20000010100 */
[----:B------:R-:W-:-:S03]  /*2390*/  FMUL.FTZ R37, R37, R69 ;  /* 0x0000004525257220 */ /* 0x000fc60000410000 */
[----:B------:R-:W-:-:S04]  /*23a0*/  FFMA.FTZ R34, R35, R61, 1 ;  /* 0x3f80000023227423 */ /* 0x000fc8000001003d */
[----:B------:R-:W-:-:S07]  /*23b0*/  FMUL.FTZ R37, R37, R34 ;  /* 0x0000002225257220 */ /* 0x000fce0000410000 */
.L_x_310:
        /* <DEDUP_REMOVED lines=35> */
.L_x_311:
        /* <DEDUP_REMOVED lines=37> */
[----:B------:R-:W-:Y:S01]  /*2840*/  FADD.FTZ R7, RZ, R18 ;  /* 0x00000012ff077221 */ /* 0x000fe20000010000 */
[----:B------:R-:W-:-:S02]  /*2850*/  ISETP.NE.AND P0, PT, R0, RZ, PT ;  /* 0x000000ff0000720c */ /* 0x000fc40003f05270 */
[----:B------:R-:W-:Y:S01]  /*2860*/  FFMA.FTZ R68, R13, R16, R68 ;  /* 0x000000100d447223 */ /* 0x000fe20000010044 */
[----:B------:R-:W-:Y:S01]  /*2870*/  FFMA.FTZ R13, R8, R17, RZ ;  /* 0x00000011080d7223 */ /* 0x000fe200000100ff */
[----:B------:R-:W-:Y:S01]  /*2880*/  FADD.FTZ R8, RZ, R17 ;  /* 0x00000011ff087221 */ /* 0x000fe20000010000 */
        /* <DEDUP_REMOVED lines=26> */
[----:B------:R-:W-:Y:S01]  /*2a30*/  FFMA.FTZ R33, R66, R35, R13 ;  /* 0x0000002342217223 */ /* 0x000fe2000001000d */
[----:B------:R-:W-:Y:S01]  /*2a40*/  FADD.FTZ R35, R8, R35 ;  /* 0x0000002308237221 */ /* 0x000fe20000010000 */
        /* <DEDUP_REMOVED lines=24> */
.L_x_313:
[----:B------:R-:W-:Y:S05]  /*2bd0*/  BSYNC B0 ;  /* 0x0000000000007941 */ /* 0x000fea0003800000 */
.L_x_312:
        /* <DEDUP_REMOVED lines=160> */
.L_x_315:
[----:B------:R-:W-:Y:S05]  /*35e0*/  BSYNC B0 ;  /* 0x0000000000007941 */ /* 0x000fea0003800000 */
.L_x_314:
        /* <DEDUP_REMOVED lines=17> */
.L_x_317:
[----:B------:R-:W-:Y:S05]  /*3700*/  BSYNC B0 ;  /* 0x0000000000007941 */ /* 0x000fea0003800000 */
.L_x_316:
        /* <DEDUP_REMOVED lines=50> */
.L_x_320:
[----:B------:R-:W2:Y:S04]  /*3a30*/  LDG.E.STRONG.GPU R31, desc[UR14][R12.64] ;  /* 0x0000000e0c1f7981 */ /* 0x000ea8000c1ef900 */
[----:B--2---:R-:W-:Y:S01]  /*3a40*/  CCTL.IVALL ;  /* 0x00000000ff00798f */ /* 0x004fe20002000000 */
[----:B------:R-:W-:Y:S05]  /*3a50*/  YIELD ;  /* 0x0000000000007946 */ /* 0x000fea0003800000 */
[----:B------:R-:W-:-:S13]  /*3a60*/  ISETP.NE.AND P6, PT, R31, R36, PT ;  /* 0x000000241f00720c */ /* 0x000fda0003fc5270 */
[----:B------:R-:W-:Y:S05]  /*3a70*/  @P6 BRA `(.L_x_320) ;  /* 0xfffffffc00ec6947 */ /* 0x000fea000383ffff */
.L_x_319:
        /* <DEDUP_REMOVED lines=21> */
.L_x_324:
        /* <DEDUP_REMOVED lines=115> */
.L_x_323:
        /* <DEDUP_REMOVED lines=62> */
.L_x_325:
[----:B------:R-:W-:-:S04]  /*46e0*/  ISETP.NE.AND P6, PT, R33, RZ, PT ;  /* 0x000000ff2100720c */ /* 0x000fc80003fc5270 */
[----:B------:R-:W-:-:S13]  /*46f0*/  ISETP.NE.OR P6, PT, R31, RZ, P6 ;  /* 0x000000ff1f00720c */ /* 0x000fda00037c5670 */
[----:B------:R-:W-:Y:S05]  /*4700*/  @!P6 BRA `(.L_x_321) ;  /* 0x00000000007ce947 */ /* 0x000fea0003800000 */
.L_x_322:
        /* <DEDUP_REMOVED lines=31> */
.L_x_321:
        /* <DEDUP_REMOVED lines=10> */
.L_x_327:
[----:B------:R-:W-:Y:S05]  /*49a0*/  BSYNC B0 ;  /* 0x0000000000007941 */ /* 0x000fea0003800000 */
.L_x_326:
        /* <DEDUP_REMOVED lines=17> */
.L_x_318:
[----:B------:R-:W0:Y:S01]  /*4ac0*/  S2UR UR11, SR_CgaCtaId ;  /* 0x00000000000b79c3 */ /* 0x000e220000008800 */
[----:B------:R-:W-:Y:S01]  /*4ad0*/  UMOV UR10, 0x400 ;  /* 0x00000400000a7882 */ /* 0x000fe20000000000 */
[----:B------:R-:W-:Y:S01]  /*4ae0*/  ISETP.NE.AND P6, PT, R58, RZ, PT ;  /* 0x000000ff3a00720c */ /* 0x000fe20003fc5270 */
[C---:B------:R-:W-:Y:S01]  /*4af0*/  IMAD.WIDE.U32 R30, R57.reuse, 0x24924925, RZ ;  /* 0x24924925391e7825 */ /* 0x040fe200078e00ff */
[----:B------:R-:W-:Y:S02]  /*4b00*/  SHF.L.U32 R54, R54, 0x10, RZ ;  /* 0x0000001036367819 */ /* 0x000fe400000006ff */
[----:B------:R-:W-:Y:S02]  /*4b10*/  SHF.L.U32 R33, R14, 0x10, RZ ;  /* 0x000000100e217819 */ /* 0x000fe400000006ff */
[----:B------:R-:W1:Y:S01]  /*4b20*/  LDC R7, c[0x0][0x2ac] ;  /* 0x0000ab00ff077b82 */ /* 0x000e620000000800 */
[----:B------:R-:W-:Y:S01]  /*4b30*/  IADD3 R30, R57, -R31, RZ ;  /* 0x8000001f391e7210 */ /* 0x000fe20007ffe0ff */
[----:B------:R-:W-:Y:S01]  /*4b40*/  FADD.FTZ R54, R54, -UR17 ;  /* 0x8000001136367e21 */ /* 0x000fe20008010000 */
[----:B------:R-:W-:-:S02]  /*4b50*/  SHF.L.U32 R32, R53, 0x10, RZ ;  /* 0x0000001035207819 */ /* 0x000fc400000006ff */
[----:B------:R-:W-:Y:S02]  /*4b60*/  LEA.HI R30, R30, R31, RZ, 0x1f ;  /* 0x0000001f1e1e7211 */ /* 0x000fe400078ff8ff */
[----:B------:R-:W-:Y:S01]  /*4b70*/  SHF.L.U32 R31, R28, 0x10, RZ ;  /* 0x000000101c1f7819 */ /* 0x000fe200000006ff */
[----:B------:R-:W-:Y:S01]  /*4b80*/  FADD.FTZ R28, R33, -UR17 ;  /* 0x80000011211c7e21 */ /* 0x000fe20008010000 */
[----:B------:R-:W-:Y:S01]  /*4b90*/  SHF.L.U32 R55, R55, 0x10, RZ ;  /* 0x0000001037377819 */ /* 0x000fe200000006ff */
[----:B------:R-:W-:Y:S01]  /*4ba0*/  FMUL.FTZ R33, R54, UR13 ;  /* 0x0000000d36217c20 */ /* 0x000fe20008410000 */
[----:B------:R-:W-:Y:S01]  /*4bb0*/  SHF.L.U32 R27, R27, 0x10, RZ ;  /* 0x000000101b1b7819 */ /* 0x000fe200000006ff */
        /* <DEDUP_REMOVED lines=27> */
.L_x_328:
[----:B------:R-:W-:Y:S01]  /*4d70*/  ISETP.NE.AND P0, PT, R59, RZ, PT ;  /* 0x000000ff3b00720c */ /* 0x000fe20003f05270 */
[----:B------:R-:W-:-:S12]  /*4d80*/  BSSY B0, `(.L_x_329) ;  /* 0x0000014000007945 */ /* 0x000fd80003800000 */
[----:B------:R-:W-:Y:S05]  /*4d90*/  @!P0 BRA `(.L_x_330) ;  /* 0x0000000000488947 */ /* 0x000fea0003800000 */
[----:B------:R-:W-:Y:S01]  /*4da0*/  ULDC.64 UR10, c[0x0][0x288] ;  /* 0x0000a200000a7ab9 */ /* 0x000fe20000000a00 */
[----:B------:R-:W-:Y:S01]  /*4db0*/  MOV R10, R62 ;  /* 0x0000003e000a7202 */ /* 0x000fe20000000f00 */
[----:B------:R-:W-:Y:S01]  /*4dc0*/  IMAD R13, R3, UR10, RZ ;  /* 0x0000000a030d7c24 */ /* 0x000fe2000f8e02ff */
[----:B------:R-:W-:Y:S01]  /*4dd0*/  MOV R11, R65 ;  /* 0x00000041000b7202 */ /* 0x000fe20000000f00 */
[C-C-:B------:R-:W-:Y:S01]  /*4de0*/  FFMA.FTZ R33, R14.reuse, R33, R29.reuse ;  /* 0x000000210e217223 */ /* 0x140fe2000001001d */
[----:B------:R-:W-:Y:S01]  /*4df0*/  FFMA.FTZ R28, R14, R28, R29 ;  /* 0x0000001c0e1c7223 */ /* 0x000fe2000001001d */
[C---:B------:R-:W-:Y:S02]  /*4e00*/  IMAD R13, R56.reuse, UR11, R13 ;  /* 0x0000000b380d7c24 */ /* 0x040fe4000f8e020d */
[----:B------:R-:W-:Y:S01]  /*4e10*/  IMAD.WIDE.U32 R10, R56, UR10, R10 ;  /* 0x0000000a380a7c25 */ /* 0x000fe2000f8e000a */
[----:B------:R-:W-:-:S03]  /*4e20*/  ULDC.64 UR10, c[0x0][0x210] ;  /* 0x00008400000a7ab9 */ /* 0x000fc60000000a00 */
[----:B------:R-:W-:Y:S01]  /*4e30*/  FFMA.FTZ R33, R32, R9, -R33 ;  /* 0x0000000920217223 */ /* 0x000fe20000010821 */
[----:B------:R-:W-:-:S03]  /*4e40*/  IADD3 R13, R11, R13, RZ ;  /* 0x0000000d0b0d7210 */ /* 0x000fc60007ffe0ff */
[----:B------:R-:W-:Y:S01]  /*4e50*/  FMUL.FTZ R11, R33, UR13 ;  /* 0x0000000d210b7c20 */ /* 0x000fe20008410000 */
[----:B------:R-:W-:-:S04]  /*4e60*/  LEA R12, P0, R10, UR10, 0x1 ;  /* 0x0000000a0a0c7c11 */ /* 0x000fc8000f8008ff */
[----:B------:R-:W-:Y:S01]  /*4e70*/  LEA.HI.X R13, R10, UR11, R13, 0x1, P0 ;  /* 0x0000000b0a0d7c11 */ /* 0x000fe200080f0c0d */
[----:B------:R-:W-:-:S04]  /*4e80*/  FFMA.FTZ R10, R31, R6, -R28 ;  /* 0x000000061f0a7223 */ /* 0x000fc8000001081c */
[----:B------:R-:W-:-:S05]  /*4e90*/  FMUL.FTZ R10, R10, UR13 ;  /* 0x0000000d0a0a7c20 */ /* 0x000fca0008410000 */
[----:B------:R-:W-:-:S05]  /*4ea0*/  F2FP.BF16.F32.PACK_AB R11, R10, R11 ;  /* 0x0000000b0a0b723e */ /* 0x000fca00000010ff */
[----:B------:R0:W-:Y:S02]  /*4eb0*/  STG.E desc[UR14][R12.64], R11 ;  /* 0x0000000b0c007986 */ /* 0x0001e4000c10190e */
.L_x_330:
[----:B------:R-:W-:Y:S05]  /*4ec0*/  BSYNC B0 ;  /* 0x0000000000007941 */ /* 0x000fea0003800000 */
.L_x_329:
[----:B------:R-:W-:Y:S01]  /*4ed0*/  ISETP.NE.AND P6, PT, R58, RZ, PT ;  /* 0x000000ff3a00720c */ /* 0x000fe20003fc5270 */
[----:B------:R-:W-:Y:S01]  /*4ee0*/  FADD.FTZ R55, R55, -UR17 ;  /* 0x8000001137377e21 */ /* 0x000fe20008010000 */
[----:B------:R-:W-:Y:S01]  /*4ef0*/  SHF.L.U32 R31, R26, 0x10, RZ ;  /* 0x000000101a1f7819 */ /* 0x000fe200000006ff */
[----:B------:R-:W-:Y:S01]  /*4f00*/  FADD.FTZ R26, R27, -UR17 ;  /* 0x800000111b1a7e21 */ /* 0x000fe20008010000 */
[----:B------:R-:W-:Y:S01]  /*4f10*/  SHF.L.U32 R52, R52, 0x10, RZ ;  /* 0x0000001034347819 */ /* 0x000fe200000006ff */
[----:B------:R-:W-:Y:S01]  /*4f20*/  FMUL.FTZ R27, R55, UR13 ;  /* 0x0000000d371b7c20 */ /* 0x000fe20008410000 */
[----:B------:R-:W-:Y:S01]  /*4f30*/  SHF.L.U32 R50, R50, 0x10, RZ ;  /* 0x0000001032327819 */ /* 0x000fe200000006ff */
[----:B------:R-:W-:Y:S01]  /*4f40*/  FMUL.FTZ R26, R26, UR13 ;  /* 0x0000000d1a1a7c20 */ /* 0x000fe20008410000 */
[----:B------:R-:W-:-:S05]  /*4f50*/  SHF.L.U32 R25, R25, 0x10, RZ ;  /* 0x0000001019197819 */ /* 0x000fca00000006ff */
        /* <DEDUP_REMOVED lines=19> */
.L_x_331:
[----:B------:R-:W-:Y:S04]  /*5090*/  BSSY B0, `(.L_x_332) ;  /* 0x0000016000007945 */ /* 0x000fe80003800000 */
[----:B------:R-:W-:Y:S05]  /*50a0*/  @!P5 BRA `(.L_x_333) ;  /* 0x000000000050d947 */ /* 0x000fea0003800000 */
[----:B0-----:R-:W-:Y:S01]  /*50b0*/  IADD3 R13, R56, 0x20, RZ ;  /* 0x00000020380d7810 */ /* 0x001fe20007ffe0ff */
[----:B------:R-:W-:Y:S01]  /*50c0*/  ULDC.64 UR10, c[0x0][0x288] ;  /* 0x0000a200000a7ab9 */ /* 0x000fe20000000a00 */
[----:B------:R-:W-:Y:S01]  /*50d0*/  MOV R10, R62 ;  /* 0x0000003e000a7202 */ /* 0x000fe20000000f00 */
[C---:B------:R-:W-:Y:S01]  /*50e0*/  FFMA.FTZ R27, R14.reuse, R27, R29 ;  /* 0x0000001b0e1b7223 */ /* 0x040fe2000001001d */
[----:B------:R-:W-:Y:S01]  /*50f0*/  SHF.R.S32.HI R12, RZ, 0x1f, R13 ;  /* 0x0000001fff0c7819 */ /* 0x000fe2000001140d */
[----:B------:R-:W-:Y:S01]  /*5100*/  FFMA.FTZ R26, R14, R26, R29 ;  /* 0x0000001a0e1a7223 */ /* 0x000fe2000001001d */
[----:B------:R-:W-:Y:S01]  /*5110*/  MOV R11, R65 ;  /* 0x00000041000b7202 */ /* 0x000fe20000000f00 */
[----:B------:R-:W-:Y:S02]  /*5120*/  FFMA.FTZ R27, R52, R9, -R27 ;  /* 0x00000009341b7223 */ /* 0x000fe4000001081b */
[----:B------:R-:W-:Y:S02]  /*5130*/  IMAD R12, R12, UR10, RZ ;  /* 0x0000000a0c0c7c24 */ /* 0x000fe4000f8e02ff */
[----:B------:R-:W-:-:S04]  /*5140*/  IMAD.WIDE.U32 R10, R13, UR10, R10 ;  /* 0x0000000a0d0a7c25 */ /* 0x000fc8000f8e000a */
[----:B------:R-:W-:Y:S01]  /*5150*/  IMAD R13, R13, UR11, R12 ;  /* 0x0000000b0d0d7c24 */ /* 0x000fe2000f8e020c */
[----:B------:R-:W-:Y:S02]  /*5160*/  ULDC.64 UR10, c[0x0][0x210] ;  /* 0x00008400000a7ab9 */ /* 0x000fe40000000a00 */
[----:B------:R-:W-:Y:S02]  /*5170*/  LEA R12, P0, R10, UR10, 0x1 ;  /* 0x0000000a0a0c7c11 */ /* 0x000fe4000f8008ff */
[----:B------:R-:W-:Y:S01]  /*5180*/  IADD3 R13, R11, R13, RZ ;  /* 0x0000000d0b0d7210 */ /* 0x000fe20007ffe0ff */
[----:B------:R-:W-:-:S03]  /*5190*/  FMUL.FTZ R11, R27, UR13 ;  /* 0x0000000d1b0b7c20 */ /* 0x000fc60008410000 */
[----:B------:R-:W-:Y:S01]  /*51a0*/  LEA.HI.X R13, R10, UR11, R13, 0x1, P0 ;  /* 0x0000000b0a0d7c11 */ /* 0x000fe200080f0c0d */
[----:B------:R-:W-:-:S04]  /*51b0*/  FFMA.FTZ R10, R31, R6, -R26 ;  /* 0x000000061f0a7223 */ /* 0x000fc8000001081a */
[----:B------:R-:W-:-:S05]  /*51c0*/  FMUL.FTZ R10, R10, UR13 ;  /* 0x0000000d0a0a7c20 */ /* 0x000fca0008410000 */
[----:B------:R-:W-:-:S05]  /*51d0*/  F2FP.BF16.F32.PACK_AB R11, R10, R11 ;  /* 0x0000000b0a0b723e */ /* 0x000fca00000010ff */
[----:B------:R1:W-:Y:S02]  /*51e0*/  STG.E desc[UR14][R12.64], R11 ;  /* 0x0000000b0c007986 */ /* 0x0003e4000c10190e */
.L_x_333:
[----:B------:R-:W-:Y:S05]  /*51f0*/  BSYNC B0 ;  /* 0x0000000000007941 */ /* 0x000fea0003800000 */
.L_x_332:
[----:B------:R-:W-:Y:S01]  /*5200*/  SHF.L.U32 R27, R24, 0x10, RZ ;  /* 0x00000010181b7819 */ /* 0x000fe200000006ff */
        /* <DEDUP_REMOVED lines=9> */
[----:B01----:R-:W-:-:S03]  /*52a0*/  FFMA.FTZ R11, R24, R6, R5 ;  /* 0x00000006180b7223 */ /* 0x003fc60000010005 */
        /* <DEDUP_REMOVED lines=16> */
.L_x_334:
[----:B------:R-:W-:Y:S04]  /*53b0*/  BSSY B0, `(.L_x_335) ;  /* 0x0000016000007945 */ /* 0x000fe80003800000 */
[----:B------:R-:W-:Y:S05]  /*53c0*/  @!P4 BRA `(.L_x_336) ;  /* 0x000000000050c947 */ /* 0x000fea0003800000 */
[----:B01----:R-:W-:Y:S01]  /*53d0*/  IADD3 R13, R56, 0x40, RZ ;  /* 0x00000040380d7810 */ /* 0x003fe20007ffe0ff */
        /* <DEDUP_REMOVED lines=19> */
.L_x_336:
[----:B------:R-:W-:Y:S05]  /*5510*/  BSYNC B0 ;  /* 0x0000000000007941 */ /* 0x000fea0003800000 */
.L_x_335:
        /* <DEDUP_REMOVED lines=26> */
.L_x_337:
        /* <DEDUP_REMOVED lines=17> */
[----:B------:R-:W-:Y:S01]  /*57d0*/  FFMA.FTZ R10, R25, R6, -R10 ;  /* 0x00000006190a7223 */ /* 0x000fe2000001080a */
[----:B------:R-:W-:-:S03]  /*57e0*/  FMUL.FTZ R11, R11, UR13 ;  /* 0x0000000d0b0b7c20 */ /* 0x000fc60008410000 */
[----:B------:R-:W-:-:S05]  /*57f0*/  FMUL.FTZ R10, R10, UR13 ;  /* 0x0000000d0a0a7c20 */ /* 0x000fca0008410000 */
[----:B------:R-:W-:-:S05]  /*5800*/  F2FP.BF16.F32.PACK_AB R11, R10, R11 ;  /* 0x0000000b0a0b723e */ /* 0x000fca00000010ff */
[----:B------:R3:W-:Y:S02]  /*5810*/  STG.E desc[UR14][R12.64], R11 ;  /* 0x0000000b0c007986 */ /* 0x0007e4000c10190e */
.L_x_339:
[----:B------:R-:W-:Y:S05]  /*5820*/  BSYNC B0 ;  /* 0x0000000000007941 */ /* 0x000fea0003800000 */
.L_x_338:
        /* <DEDUP_REMOVED lines=11> */
[----:B------:R-:W-:Y:S01]  /*58e0*/  FFMA.FTZ R10, R27, R9, R4 ;  /* 0x000000091b0a7223 */ /* 0x000fe20000010004 */
[----:B0123--:R-:W-:-:S03]  /*58f0*/  FFMA.FTZ R11, R28, R6, R5 ;  /* 0x000000061c0b7223 */ /* 0x00ffc60000010005 */
        /* <DEDUP_REMOVED lines=16> */
.L_x_340:
        /* <DEDUP_REMOVED lines=22> */
.L_x_342:
[----:B------:R-:W-:Y:S05]  /*5b60*/  BSYNC B0 ;  /* 0x0000000000007941 */ /* 0x000fea0003800000 */
.L_x_341:
        /* <DEDUP_REMOVED lines=9> */
[----:B----4-:R-:W-:Y:S01]  /*5c00*/  FFMA.FTZ R10, R47, R9, R4 ;  /* 0x000000092f0a7223 */ /* 0x010fe20000010004 */
        /* <DEDUP_REMOVED lines=17> */
.L_x_343:
[----:B------:R-:W-:Y:S04]  /*5d20*/  BSSY B0, `(.L_x_344) ;  /* 0x0000016000007945 */ /* 0x000fe80003800000 */
[----:B------:R-:W-:Y:S05]  /*5d30*/  @!P1 BRA `(.L_x_345) ;  /* 0x0000000000509947 */ /* 0x000fea0003800000 */
[----:B------:R-:W-:Y:S01]  /*5d40*/  IADD3 R19, R56, 0xa0, RZ ;  /* 0x000000a038137810 */ /* 0x000fe20007ffe0ff */
[----:B------:R-:W-:Y:S01]  /*5d50*/  ULDC.64 UR10, c[0x0][0x288] ;  /* 0x0000a200000a7ab9 */ /* 0x000fe20000000a00 */
[----:B----4-:R-:W-:Y:S02]  /*5d60*/  MOV R10, R62 ;  /* 0x0000003e000a7202 */ /* 0x010fe40000000f00 */
[----:B------:R-:W-:Y:S02]  /*5d70*/  SHF.R.S32.HI R18, RZ, 0x1f, R19 ;  /* 0x0000001fff127819 */ /* 0x000fe40000011413 */
[----:B0123--:R-:W-:-:S03]  /*5d80*/  MOV R11, R65 ;  /* 0x00000041000b7202 */ /* 0x00ffc60000000f00 */
        /* <DEDUP_REMOVED lines=15> */
.L_x_345:
[----:B------:R-:W-:Y:S05]  /*5e80*/  BSYNC B0 ;  /* 0x0000000000007941 */ /* 0x000fea0003800000 */
.L_x_344:
[----:B------:R-:W-:Y:S01]  /*5e90*/  SHF.L.U32 R17, R17, 0x10, RZ ;  /* 0x0000001011117819 */ /* 0x000fe200000006ff */
[----:B------:R-:W-:Y:S01]  /*5ea0*/  FADD.FTZ R42, R42, -UR17 ;  /* 0x800000112a2a7e21 */ /* 0x000fe20008010000 */
[----:B------:R-:W-:Y:S01]  /*5eb0*/  IADD3 R23, R7, 0xc0, RZ ;  /* 0x000000c007177810 */ /* 0x000fe20007ffe0ff */
[----:B------:R-:W-:Y:S01]  /*5ec0*/  ULDC.64 UR10, c[0x0][0x290] ;  /* 0x0000a400000a7ab9 */ /* 0x000fe20000000a00 */
[----:B------:R-:W-:Y:S01]  /*5ed0*/  SHF.L.U32 R18, R41, 0x10, RZ ;  /* 0x0000001029127819 */ /* 0x000fe200000006ff */
[----:B------:R-:W-:Y:S01]  /*5ee0*/  FADD.FTZ R17, R17, -UR17 ;  /* 0x8000001111117e21 */ /* 0x000fe20008010000 */
[----:B01234-:R-:W-:Y:S01]  /*5ef0*/  SHF.L.U32 R11, R16, 0x10, RZ ;  /* 0x00000010100b7819 */ /* 0x01ffe200000006ff */
[----:B------:R-:W-:Y:S01]  /*5f00*/  FMUL.FTZ R21, R42, UR13 ;  /* 0x0000000d2a157c20 */ /* 0x000fe20008410000 */
[----:B------:R-:W-:Y:S01]  /*5f10*/  SHF.R.S32.HI R25, RZ, 0x1f, R23 ;  /* 0x0000001fff197819 */ /* 0x000fe20000011417 */
        /* <DEDUP_REMOVED lines=20> */
.L_x_346:
        /* <DEDUP_REMOVED lines=27> */
.L_x_348:
[----:B------:R-:W-:Y:S05]  /*6210*/  BSYNC B0 ;  /* 0x0000000000007941 */ /* 0x000fea0003800000 */
.L_x_347:
[----:B------:R-:W-:Y:S02]  /*6220*/  SHF.L.U32 R43, R43, 0x10, RZ ;  /* 0x000000102b2b7819 */ /* 0x000fe400000006ff */
[----:B------:R-:W-:Y:S02]  /*6230*/  SHF.L.U32 R15, R15, 0x10, RZ ;  /* 0x000000100f0f7819 */ /* 0x000fe400000006ff */
[----:B------:R-:W-:Y:S01]  /*6240*/  ISETP.GE.U32.AND P0, PT, R7, UR10, PT ;  /* 0x0000000a07007c0c */ /* 0x000fe2000bf06070 */
[----:B------:R-:W-:Y:S01]  /*6250*/  FADD.FTZ R43, R43, -UR17 ;  /* 0x800000112b2b7e21 */ /* 0x000fe20008010000 */
[----:B------:R-:W-:Y:S01]  /*6260*/  SHF.L.U32 R40, R40, 0x10, RZ ;  /* 0x0000001028287819 */ /* 0x000fe200000006ff */
[----:B------:R-:W-:Y:S01]  /*6270*/  FADD.FTZ R15, R15, -UR17 ;  /* 0x800000110f0f7e21 */ /* 0x000fe20008010000 */
[----:B------:R-:W-:Y:S01]  /*6280*/  ISETP.GE.AND.EX P0, PT, R10, UR11, PT, P0 ;  /* 0x0000000b0a007c0c */ /* 0x000fe2000bf06300 */
[----:B------:R-:W-:Y:S01]  /*6290*/  FMUL.FTZ R43, R43, UR13 ;  /* 0x0000000d2b2b7c20 */ /* 0x000fe20008410000 */
[----:B0-----:R-:W-:Y:S01]  /*62a0*/  SHF.L.U32 R11, R8, 0x10, RZ ;  /* 0x00000010080b7819 */ /* 0x001fe200000006ff */
[----:B------:R-:W-:Y:S01]  /*62b0*/  FMUL.FTZ R20, R15, UR13 ;  /* 0x0000000d0f147c20 */ /* 0x000fe20008410000 */
[----:B------:R-:W-:Y:S01]  /*62c0*/  ISETP.GT.U32.OR P0, PT, R57, 0xdf, P0 ;  /* 0x000000df3900780c */ /* 0x000fe20000704470 */
[----:B------:R-:W-:-:S12]  /*62d0*/  @!P6 BRA `(.L_x_349) ;  /* 0x000000000048e947 */ /* 0x000fd80003800000 */
        /* <DEDUP_REMOVED lines=18> */
.L_x_349:
[----:B------:R-:W-:Y:S04]  /*6400*/  BSSY B0, `(.L_x_350) ;  /* 0x0000013000007945 */ /* 0x000fe80003800000 */
        /* <DEDUP_REMOVED lines=10> */
[----:B------:R-:W-:Y:S01]  /*64b0*/  IMAD R9, R7, UR11, R10 ;  /* 0x0000000b07097c24 */ /* 0x000fe2000f8e020a */
[----:B------:R-:W-:Y:S01]  /*64c0*/  ULDC.64 UR10, c[0x0][0x210] ;  /* 0x00008400000a7ab9 */ /* 0x000fe20000000a00 */
[----:B------:R-:W-:Y:S01]  /*64d0*/  FMUL.FTZ R7, R5, UR13 ;  /* 0x0000000d05077c20 */ /* 0x000fe20008410000 */
[----:B------:R-:W-:Y:S02]  /*64e0*/  LEA R4, P0, R62, UR10, 0x1 ;  /* 0x0000000a3e047c11 */ /* 0x000fe4000f8008ff */
[----:B------:R-:W-:Y:S02]  /*64f0*/  IADD3 R9, R63, R9, RZ ;  /* 0x000000093f097210 */ /* 0x000fe40007ffe0ff */
[----:B------:R-:W-:Y:S02]  /*6500*/  F2FP.BF16.F32.PACK_AB R7, R14, R7 ;  /* 0x000000070e07723e */ /* 0x000fe400000010ff */
[----:B------:R-:W-:-:S05]  /*6510*/  LEA.HI.X R5, R62, UR11, R9, 0x1, P0 ;  /* 0x0000000b3e057c11 */ /* 0x000fca00080f0c09 */
[----:B------:R0:W-:Y:S02]  /*6520*/  STG.E desc[UR14][R4.64], R7 ;  /* 0x0000000704007986 */ /* 0x0001e4000c10190e */
.L_x_351:
[----:B------:R-:W-:Y:S05]  /*6530*/  BSYNC B0 ;  /* 0x0000000000007941 */ /* 0x000fea0003800000 */
.L_x_350:
        /* <DEDUP_REMOVED lines=9> */
.L_x_301:
        /* <DEDUP_REMOVED lines=19> */
.L_x_354:
[----:B------:R-:W-:Y:S05]  /*6700*/  BSYNC B0 ;  /* 0x0000000000007941 */ /* 0x000fea0003800000 */
.L_x_353:
        /* <DEDUP_REMOVED lines=11> */
.L_x_356:
[----:B------:R-:W2:Y:S04]  /*67c0*/  LDG.E.STRONG.GPU R5, desc[UR14][R2.64] ;  /* 0x0000000e02057981 */ /* 0x000ea8000c1ef900 */
[----:B--2---:R-:W-:Y:S01]  /*67d0*/  CCTL.IVALL ;  /* 0x00000000ff00798f */ /* 0x004fe20002000000 */
[----:B------:R-:W-:Y:S05]  /*67e0*/  YIELD ;  /* 0x0000000000007946 */ /* 0x000fea0003800000 */
[----:B------:R-:W-:-:S13]  /*67f0*/  ISETP.NE.AND P0, PT, R5, R0, PT ;  /* 0x000000000500720c */ /* 0x000fda0003f05270 */
[----:B------:R-:W-:Y:S05]  /*6800*/  @P0 BRA `(.L_x_356) ;  /* 0xfffffffc00ec0947 */ /* 0x000fea000383ffff */
.L_x_355:
        /* <DEDUP_REMOVED lines=24> */
.L_x_357:
        /* <DEDUP_REMOVED lines=25> */
.L_x_358:
        /* <DEDUP_REMOVED lines=14> */
.L_x_3284:


//--------------------- .text._Z35group_norm_nhwc_bwd_one_pass_kernelI11Bf16IOBf16WLi512ELi14ELi224EEv26Group_norm_nhwc_bwd_params --------------------------
	.section	.text._Z35group_norm_nhwc_bwd_one_pass_kernelI11Bf16IOBf16WLi512ELi14ELi224EEv26Group_norm_nhwc_bwd_params,"ax",@progbits
	.align	128
        .global         _Z35group_norm_nhwc_bwd_one_pass_kernelI11Bf16IOBf16WLi512ELi14ELi224EEv26Group_norm_nhwc_bwd_params
        .type           _Z35group_norm_nhwc_bwd_one_pass_kernelI11Bf16IOBf16WLi512ELi14ELi224EEv26Group_norm_nhwc_bwd_params,@function
        .size           _Z35group_norm_nhwc_bwd_one_pass_kernelI11Bf16IOBf16WLi512ELi14ELi224EEv26Group_norm_nhwc_bwd_params,(.L_x_3285 - _Z35group_norm_nhwc_bwd_one_pass_kernelI11Bf16IOBf16WLi512ELi14ELi224EEv26Group_norm_nhwc_bwd_params)
        .other          _Z35group_norm_nhwc_bwd_one_pass_kernelI11Bf16IOBf16WLi512ELi14ELi224EEv26Group_norm_nhwc_bwd_params,@"STO_CUDA_ENTRY STV_DEFAULT"
_Z35group_norm_nhwc_bwd_one_pass_kernelI11Bf16IOBf16WLi512ELi14ELi224EEv26Group_norm_nhwc_bwd_params:
.text._Z35group_norm_nhwc_bwd_one_pass_kernelI11Bf16IOBf16WLi512ELi14ELi224EEv26Group_norm_nhwc_bwd_params:
        /* <DEDUP_REMOVED lines=105> */
.L_x_442:
[----:B0-----:R-:W0:Y:S01]  /*0690*/  LDC R13, c[0x0][0x2a0] ;  /* 0x0000a800ff0d7b82 */ /* 0x001e220000000800 */
[----:B------:R-:W-:Y:S01]  /*06a0*/  IABS R12, R6 ;  /* 0x00000006000c7213 */ /* 0x000fe20000000000 */
[----:B------:R-:W-:Y:S01]  /*06b0*/  ULDC.64 UR12, c[0x0][0x298] ;  /* 0x0000a600000c7ab9 */ /* 0x000fe20000000a00 */
[----:B------:R-:W-:Y:S02]  /*06c0*/  ISETP.NE.AND P6, PT, R105, RZ, PT ;  /* 0x000000ff6900720c */ /* 0x000fe40003fc5270 */
[----:B------:R-:W-:Y:S02]  /*06d0*/  CS2R R94, SRZ ;  /* 0x00000000005e7805 */ /* 0x000fe4000001ff00 */
[----:B------:R-:W-:Y:S02]  /*06e0*/  SHF.R.S32.HI R14, RZ, 0x1f, R3 ;  /* 0x0000001fff0e7819 */ /* 0x000fe40000011403 */
[----:B------:R-:W-:Y:S01]  /*06f0*/  IADD3 R15, R3, 0x60, RZ ;  /* 0x00000060030f7810 */ /* 0x000fe20007ffe0ff */
[----:B-1----:R-:W1:Y:S01]  /*0700*/  @P2 LDC.64 R58, c[0x0][0x230] ;  /* 0x00008c00ff3a2b82 */ /* 0x002e620000000a00 */
[----:B------:R-:W-:-:S02]  /*0710*/  P2R R26, PR, RZ, 0x4 ;  /* 0x00000004ff1a7803 */ /* 0x000fc40000000000 */
[C---:B------:R-:W-:Y:S02]  /*0720*/  IADD3 R23, R3.reuse, 0x140, RZ ;  /* 0x0000014003177810 */ /* 0x040fe40007ffe0ff */
[----:B------:R-:W-:Y:S02]  /*0730*/  IADD3 R27, R3, 0x180, RZ ;  /* 0x00000180031b7810 */ /* 0x000fe40007ffe0ff */
[----:B------:R-:W-:Y:S01]  /*0740*/  P2R R65, PR, RZ, 0x10 ;  /* 0x00000010ff417803 */ /* 0x000fe20000000000 */
[----:B------:R-:W2:Y:S01]  /*0750*/  @P6 LDC.64 R62, c[0x0][0x230] ;  /* 0x00008c00ff3e6b82 */ /* 0x000ea20000000a00 */
[----:B------:R-:W-:Y:S02]  /*0760*/  SHF.R.S32.HI R25, RZ, 0x1f, R27 ;  /* 0x0000001fff197819 */ /* 0x000fe4000001141b */
[----:B0-----:R-:W-:-:S05]  /*0770*/  IABS R10, R13 ;  /* 0x0000000d000a7213 */ /* 0x001fca0000000000 */
        /* <DEDUP_REMOVED lines=11> */
[----:B------:R-:W-:Y:S02]  /*0830*/  MOV R11, R12 ;  /* 0x0000000c000b7202 */ /* 0x000fe40000000f00 */
[----:B------:R-:W-:-:S03]  /*0840*/  SHF.R.S32.HI R12, RZ, 0x1f, R109 ;  /* 0x0000001fff0c7819 */ /* 0x000fc6000001146d */
        /* <DEDUP_REMOVED lines=18> */
[----:B------:R-:W-:-:S04]  /*0970*/  ISETP.NE.AND P0, PT, R13, RZ, PT ;  /* 0x000000ff0d00720c */ /* 0x000fc80003f05270 */
        /* <DEDUP_REMOVED lines=28> */
[----:B------:R-:W-:Y:S01]  /*0b40*/  ISETP.NE.AND P6, PT, R104, RZ, PT ;  /* 0x000000ff6800720c */ /* 0x000fe20003fc5270 */
[-C--:B-1----:R-:W-:Y:S02]  /*0b50*/  @P2 IMAD R7, R14, R10.reuse, RZ ;  /* 0x0000000a0e072224 */ /* 0x082fe400078e02ff */
[----:B------:R-:W-:-:S04]  /*0b60*/  @P2 IMAD.WIDE.U32 R8, R110, R10, R8 ;  /* 0x0000000a6e082225 */ /* 0x000fc800078e0008 */
[----:B------:R-:W-:Y:S01]  /*0b70*/  @P2 IMAD R7, R110, R11, R7 ;  /* 0x0000000b6e072224 */ /* 0x000fe200078e0207 */
[C---:B------:R-:W-:Y:S01]  /*0b80*/  @P2 SHF.L.U32 R57, R8.reuse, 0x1, RZ ;  /* 0x0000000108392819 */ /* 0x040fe200000006ff */
[----:B------:R-:W1:Y:S03]  /*0b90*/  @P2 LDC.64 R10, c[0x0][0x228] ;  /* 0x00008a00ff0a2b82 */ /* 0x000e660000000a00 */
[----:B------:R-:W-:Y:S02]  /*0ba0*/  @P2 IADD3 R7, R9, R7, RZ ;  /* 0x0000000709072210 */ /* 0x000fe40007ffe0ff */
[----:B------:R-:W-:Y:S02]  /*0bb0*/  @P2 IADD3 R58, P0, R57, R58, RZ ;  /* 0x0000003a393a2210 */ /* 0x000fe40007f1e0ff */
[----:B------:R-:W-:Y:S02]  /*0bc0*/  @P2 SHF.L.U64.HI R8, R8, 0x1, R7 ;  /* 0x0000000108082819 */ /* 0x000fe40000010207 */
[----:B------:R-:W-:-:S02]  /*0bd0*/  @P1 MOV R9, R21 ;  /* 0x0000001500091202 */ /* 0x000fc40000000f00 */
[----:B------:R-:W-:Y:S02]  /*0be0*/  @P2 IADD3.X R59, R8, R59, RZ, P0, !PT ;  /* 0x0000003b083b2210 */ /* 0x000fe400007fe4ff */
[----:B-1----:R-:W-:-:S04]  /*0bf0*/  @P2 IADD3 R56, P0, R57, R10, RZ ;  /* 0x0000000a39382210 */ /* 0x002fc80007f1e0ff */
[----:B------:R-:W-:Y:S02]  /*0c00*/  @P2 IADD3.X R57, R8, R11, RZ, P0, !PT ;  /* 0x0000000b08392210 */ /* 0x000fe400007fe4ff */
[----:B------:R-:W1:Y:S01]  /*0c10*/  @P1 LDC.64 R10, c[0x0][0x288] ;  /* 0x0000a200ff0a1b82 */ /* 0x000e620000000a00 */
[----:B------:R-:W-:-:S13]  /*0c20*/  ISETP.NE.AND P2, PT, R103, RZ, PT ;  /* 0x000000ff6700720c */ /* 0x000fda0003f45270 */
[----:B------:R-:W2:Y:S01]  /*0c30*/  @P2 LDC.64 R16, c[0x0][0x230] ;  /* 0x00008c00ff102b82 */ /* 0x000ea20000000a00 */
[----:B-1----:R-:W-:-:S07]  /*0c40*/  @P1 IMAD R8, R12, R10, RZ ;  /* 0x0000000a0c081224 */ /* 0x002fce00078e02ff */
        /* <DEDUP_REMOVED lines=8> */
[----:B0-----:R-:W-:-:S02]  /*0cd0*/  @P1 IADD3 R54, P0, R53, R54, RZ ;  /* 0x0000003635361210 */ /* 0x001fc40007f1e0ff */
[----:B------:R-:W-:Y:S02]  /*0ce0*/  SHF.R.S32.HI R7, RZ, 0x1f, R15 ;  /* 0x0000001fff077819 */ /* 0x000fe4000001140f */
[----:B------:R-:W-:Y:S02]  /*0cf0*/  @P1 IADD3.X R55, R8, R55, RZ, P0, !PT ;  /* 0x0000003708371210 */ /* 0x000fe400007fe4ff */
[----:B------:R-:W-:Y:S02]  /*0d00*/  @P6 MOV R9, R21 ;  /* 0x0000001500096202 */ /* 0x000fe40000000f00 */
[----:B---3--:R-:W-:-:S04]  /*0d10*/  @P1 IADD3 R52, P0, R53, R10, RZ ;  /* 0x0000000a35341210 */ /* 0x008fc80007f1e0ff */
[----:B------:R-:W-:Y:S02]  /*0d20*/  @P1 IADD3.X R53, R8, R11, RZ, P0, !PT ;  /* 0x0000000b08351210 */ /* 0x000fe400007fe4ff */
[----:B------:R-:W0:Y:S02]  /*0d30*/  @P6 LDC.64 R10, c[0x0][0x288] ;  /* 0x0000a200ff0a6b82 */ /* 0x000e240000000a00 */
[----:B0-----:R-:W-:-:S04]  /*0d40*/  @P6 IMAD R8, R7, R10, RZ ;  /* 0x0000000a07086224 */ /* 0x001fc800078e02ff */
        /* <DEDUP_REMOVED lines=11> */
[----:B------:R-:W0:Y:S02]  /*0e00*/  @P6 LDC.64 R12, c[0x0][0x228] ;  /* 0x00008a00ff0c6b82 */ /* 0x000e240000000a00 */
[----:B0-----:R-:W-:-:S04]  /*0e10*/  @P6 IADD3 R50, P0, R51, R12, RZ ;  /* 0x0000000c33326210 */ /* 0x001fc80007f1e0ff */
[----:B------:R-:W-:Y:S02]  /*0e20*/  @P6 IADD3.X R51, R10, R13, RZ, P0, !PT ;  /* 0x0000000d0a336210 */ /* 0x000fe400007fe4ff */
[----:B------:R-:W0:Y:S01]  /*0e30*/  @P2 LDC.64 R12, c[0x0][0x288] ;  /* 0x0000a200ff0c2b82 */ /* 0x000e220000000a00 */
[----:B------:R-:W-:-:S13]  /*0e40*/  ISETP.NE.AND P6, PT, R102, RZ, PT ;  /* 0x000000ff6600720c */ /* 0x000fda0003fc5270 */
[----:B------:R-:W1:Y:S01]  /*0e50*/  @P6 LDC.64 R46, c[0x0][0x230] ;  /* 0x00008c00ff2e6b82 */ /* 0x000e620000000a00 */
[----:B0-----:R-:W-:-:S04]  /*0e60*/  @P2 IMAD R10, R7, R12, RZ ;  /* 0x0000000c070a2224 */ /* 0x001fc800078e02ff */
[----:B------:R-:W-:Y:S01]  /*0e70*/  @P2 IMAD R7, R15, R13, R10 ;  /* 0x0000000d0f072224 */ /* 0x000fe200078e020a */
[----:B------:R-:W-:-:S05]  /*0e80*/  @P2 MOV R10, R18 ;  /* 0x00000012000a2202 */ /* 0x000fca0000000f00 */
[----:B------:R-:W-:Y:S01]  /*0e90*/  @P2 IMAD.WIDE.U32 R10, R15, R12, R10 ;  /* 0x0000000c0f0a2225 */ /* 0x000fe200078e000a */
[----:B------:R-:W-:Y:S01]  /*0ea0*/  IADD3 R15, R3, 0xa0, RZ ;  /* 0x000000a0030f7810 */ /* 0x000fe20007ffe0ff */
[----:B------:R-:W0:Y:S03]  /*0eb0*/  @P2 LDC.64 R12, c[0x0][0x228] ;  /* 0x00008a00ff0c2b82 */ /* 0x000e260000000a00 */
[----:B------:R-:W-:Y:S02]  /*0ec0*/  @P2 IADD3 R7, R11, R7, RZ ;  /* 0x000000070b072210 */ /* 0x000fe40007ffe0ff */
[C---:B------:R-:W-:Y:S02]  /*0ed0*/  @P2 SHF.L.U32 R49, R10.reuse, 0x1, RZ ;  /* 0x000000010a312819 */ /* 0x040fe400000006ff */
[----:B------:R-:W-:Y:S02]  /*0ee0*/  @P2 SHF.L.U64.HI R10, R10, 0x1, R7 ;  /* 0x000000010a0a2819 */ /* 0x000fe40000010207 */
[----:B--2---:R-:W-:-:S02]  /*0ef0*/  @P2 IADD3 R16, P0, R49, R16, RZ ;  /* 0x0000001031102210 */ /* 0x004fc40007f1e0ff */
[----:B------:R-:W-:Y:S02]  /*0f00*/  SHF.R.S32.HI R7, RZ, 0x1f, R15 ;  /* 0x0000001fff077819 */ /* 0x000fe4000001140f */
[----:B------:R-:W-:Y:S02]  /*0f10*/  @P2 IADD3.X R17, R10, R17, RZ, P0, !PT ;  /* 0x000000110a112210 */ /* 0x000fe400007fe4ff */
[----:B------:R-:W-:Y:S02]  /*0f20*/  @P6 MOV R11, R21 ;  /* 0x00000015000b6202 */ /* 0x000fe40000000f00 */
[----:B0-----:R-:W-:-:S04]  /*0f30*/  @P2 IADD3 R48, P0, R49, R12, RZ ;  /* 0x0000000c31302210 */ /* 0x001fc80007f1e0ff */
[----:B------:R-:W-:Y:S02]  /*0f40*/  @P2 IADD3.X R49, R10, R13, RZ, P0, !PT ;  /* 0x0000000d0a312210 */ /* 0x000fe400007fe4ff */
[----:B------:R-:W0:Y:S01]  /*0f50*/  @P6 LDC.64 R12, c[0x0][0x288] ;  /* 0x0000a200ff0c6b82 */ /* 0x000e220000000a00 */
[----:B------:R-:W-:-:S13]  /*0f60*/  ISETP.NE.AND P2, PT, R101, RZ, PT ;  /* 0x000000ff6500720c */ /* 0x000fda0003f45270 */
[----:B------:R-:W2:Y:S01]  /*0f70*/  @P2 LDC.64 R42, c[0x0][0x230] ;  /* 0x00008c00ff2a2b82 */ /* 0x000ea20000000a00 */
        /* <DEDUP_REMOVED lines=9> */
[----:B-1----:R-:W-:-:S02]  /*1010*/  @P6 IADD3 R46, P0, R45, R46, RZ ;  /* 0x0000002e2d2e6210 */ /* 0x002fc40007f1e0ff */
[----:B------:R-:W-:Y:S02]  /*1020*/  SHF.R.S32.HI R7, RZ, 0x1f, R15 ;  /* 0x0000001fff077819 */ /* 0x000fe4000001140f */
[----:B------:R-:W-:Y:S02]  /*1030*/  @P6 IADD3.X R47, R10, R47, RZ, P0, !PT ;  /* 0x0000002f0a2f6210 */ /* 0x000fe400007fe4ff */
[----:B------:R-:W-:Y:S02]  /*1040*/  @P2 MOV R11, R21 ;  /* 0x00000015000b2202 */ /* 0x000fe40000000f00 */
        /* <DEDUP_REMOVED lines=38> */
[----:B------:R-:W0:Y:S02]  /*12b0*/  @P2 LDC.64 R12, c[0x0][0x288] ;  /* 0x0000a200ff0c2b82 */ /* 0x000e240000000a00 */
[----:B0-----:R-:W-:-:S04]  /*12c0*/  @P2 IMAD R10, R7, R12, RZ ;  /* 0x0000000c070a2224 */ /* 0x001fc800078e02ff */
[----:B------:R-:W-:Y:S01]  /*12d0*/  @P2 IMAD R7, R15, R13, R10 ;  /* 0x0000000d0f072224 */ /* 0x000fe200078e020a */
[----:B------:R-:W-:-:S05]  /*12e0*/  @P2 MOV R10, R18 ;  /* 0x00000012000a2202 */ /* 0x000fca0000000f00 */
[----:B------:R-:W-:Y:S02]  /*12f0*/  @P2 IMAD.WIDE.U32 R10, R15, R12, R10 ;  /* 0x0000000c0f0a2225 */ /* 0x000fe400078e000a */
[----:B------:R-:W0:Y:S03]  /*1300*/  @P2 LDC.64 R12, c[0x0][0x228] ;  /* 0x00008a00ff0c2b82 */ /* 0x000e260000000a00 */
[----:B------:R-:W-:Y:S02]  /*1310*/  @P2 IADD3 R7, R11, R7, RZ ;  /* 0x000000070b072210 */ /* 0x000fe40007ffe0ff */
[C---:B------:R-:W-:Y:S02]  /*1320*/  @P2 SHF.L.U32 R33, R10.reuse, 0x1, RZ ;  /* 0x000000010a212819 */ /* 0x040fe400000006ff */
[----:B------:R-:W-:Y:S01]  /*1330*/  @P2 SHF.L.U64.HI R10, R10, 0x1, R7 ;  /* 0x000000010a0a2819 */ /* 0x000fe20000010207 */
[----:B------:R-:W1:Y:S01]  /*1340*/  @P4 LDC.64 R14, c[0x0][0x288] ;  /* 0x0000a200ff0e4b82 */ /* 0x000e620000000a00 */
[----:B--2---:R-:W-:-:S02]  /*1350*/  @P2 IADD3 R34, P0, R33, R34, RZ ;  /* 0x0000002221222210 */ /* 0x004fc40007f1e0ff */
[----:B------:R-:W-:Y:S02]  /*1360*/  SHF.R.S32.HI R7, RZ, 0x1f, R23 ;  /* 0x0000001fff077819 */ /* 0x000fe40000011417 */
[----:B------:R-:W-:Y:S02]  /*1370*/  @P2 IADD3.X R35, R10, R35, RZ, P0, !PT ;  /* 0x000000230a232210 */ /* 0x000fe400007fe4ff */
[----:B0-----:R-:W-:-:S04]  /*1380*/  @P2 IADD3 R32, P0, R33, R12, RZ ;  /* 0x0000000c21202210 */ /* 0x001fc80007f1e0ff */
[----:B------:R-:W-:Y:S02]  /*1390*/  @P2 IADD3.X R33, R10, R13, RZ, P0, !PT ;  /* 0x0000000d0a212210 */ /* 0x000fe400007fe4ff */
[----:B------:R-:W-:Y:S01]  /*13a0*/  @P4 MOV R13, R21 ;  /* 0x00000015000d4202 */ /* 0x000fe20000000f00 */
[----:B------:R-:W0:Y:S01]  /*13b0*/  @P4 LDC.64 R10, c[0x0][0x230] ;  /* 0x00008c00ff0a4b82 */ /* 0x000e220000000a00 */
[----:B-1----:R-:W-:Y:S01]  /*13c0*/  @P4 IMAD R12, R7, R14, RZ ;  /* 0x0000000e070c4224 */ /* 0x002fe200078e02ff */
[----:B------:R-:W-:Y:S02]  /*13d0*/  CS2R R74, SRZ ;  /* 0x00000000004a7805 */ /* 0x000fe4000001ff00 */
[----:B------:R-:W-:Y:S02]  /*13e0*/  CS2R R92, SRZ ;  /* 0x00000000005c7805 */ /* 0x000fe4000001ff00 */
[----:B------:R-:W-:Y:S01]  /*13f0*/  CS2R R72, SRZ ;  /* 0x0000000000487805 */ /* 0x000fe2000001ff00 */
[----:B------:R-:W-:Y:S01]  /*1400*/  @P4 IMAD R7, R23, R15, R12 ;  /* 0x0000000f17074224 */ /* 0x000fe200078e020c */
[----:B------:R-:W-:-:S02]  /*1410*/  @P4 MOV R12, R18 ;  /* 0x00000012000c4202 */ /* 0x000fc40000000f00 */
[----:B------:R-:W-:Y:S02]  /*1420*/  CS2R R90, SRZ ;  /* 0x00000000005a7805 */ /* 0x000fe4000001ff00 */
[----:B------:R-:W-:Y:S01]  /*1430*/  ISETP.NE.AND P2, PT, R105, RZ, PT ;  /* 0x000000ff6900720c */ /* 0x000fe20003f45270 */
[----:B------:R-:W-:Y:S01]  /*1440*/  @P4 IMAD.WIDE.U32 R12, R23, R14, R12 ;  /* 0x0000000e170c4225 */ /* 0x000fe200078e000c */
[----:B------:R-:W-:Y:S01]  /*1450*/  IADD3 R23, R3, 0x160, RZ ;  /* 0x0000016003177810 */ /* 0x000fe20007ffe0ff */
[----:B------:R-:W1:Y:S03]  /*1460*/  @P4 LDC.64 R14, c[0x0][0x228] ;  /* 0x00008a00ff0e4b82 */ /* 0x000e660000000a00 */
[----:B------:R-:W-:Y:S02]  /*1470*/  @P4 IADD3 R7, R13, R7, RZ ;  /* 0x000000070d074210 */ /* 0x000fe40007ffe0ff */
[----:B------:R-:W-:-:S02]  /*1480*/  @P4 SHF.L.U32 R31, R12, 0x1, RZ ;  /* 0x000000010c1f4819 */ /* 0x000fc400000006ff */
[----:B------:R-:W-:-:S03]  /*1490*/  @P4 SHF.L.U64.HI R12, R12, 0x1, R7 ;  /* 0x000000010c0c4819 */ /* 0x000fc60000010207 */
[----:B------:R-:W5:Y:S01]  /*14a0*/  @P2 LDG.E R90, desc[UR8][R60.64] ;  /* 0x000000083c5a2981 */ /* 0x000f62000c1e1900 */
[----:B------:R-:W-:Y:S02]  /*14b0*/  SHF.R.S32.HI R7, RZ, 0x1f, R23 ;  /* 0x0000001fff077819 */ /* 0x000fe40000011417 */
[----:B0-----:R-:W-:-:S04]  /*14c0*/  @P4 IADD3 R10, P0, R31, R10, RZ ;  /* 0x0000000a1f0a4210 */ /* 0x001fc80007f1e0ff */
        /* <DEDUP_REMOVED lines=15> */
[----:B------:R-:W-:-:S05]  /*15c0*/  @P3 IMAD.WIDE.U32 R12, R23, R12, R14 ;  /* 0x0000000c170c3225 */ /* 0x000fca00078e000e */
[----:B------:R-:W-:Y:S02]  /*15d0*/  @P3 IADD3 R13, R13, R7, RZ ;  /* 0x000000070d0d3210 */ /* 0x000fe40007ffe0ff */
[C---:B------:R-:W-:Y:S02]  /*15e0*/  @P3 SHF.L.U32 R7, R12.reuse, 0x1, RZ ;  /* 0x000000010c073819 */ /* 0x040fe400000006ff */
[----:B------:R-:W-:Y:S02]  /*15f0*/  @P3 SHF.L.U64.HI R14, R12, 0x1, R13 ;  /* 0x000000010c0e3819 */ /* 0x000fe4000001020d */
[----:B------:R-:W0:Y:S01]  /*1600*/  @P3 LDC.64 R12, c[0x0][0x228] ;  /* 0x00008a00ff0c3b82 */ /* 0x000e220000000a00 */
[----:B----4-:R-:W-:-:S04]  /*1610*/  @P3 IADD3 R28, P0, R7, R28, RZ ;  /* 0x0000001c071c3210 */ /* 0x010fc80007f1e0ff */
        /* <DEDUP_REMOVED lines=96> */
[----:B------:R-:W-:Y:S02]  /*1c20*/  @P0 IADD3.X R15, R24, R15, RZ, P6, !PT ;  /* 0x0000000f180f0210 */ /* 0x000fe400037fe4ff */
[----:B------:R-:W-:Y:S02]  /*1c30*/  IADD3 R27, R3, 0x120, RZ ;  /* 0x00000120031b7810 */ /* 0x000fe40007ffe0ff */
[----:B------:R-:W-:Y:S01]  /*1c40*/  @P5 MOV R25, R21 ;  /* 0x0000001500195202 */ /* 0x000fe20000000f00 */
[----:B------:R1:W5:Y:S02]  /*1c50*/  @P0 LDG.E R74, desc[UR8][R14.64] ;  /* 0x000000080e4a0981 */ /* 0x000364000c1e1900 */
[----:B-1----:R-:W1:Y:S01]  /*1c60*/  @P5 LDC.64 R14, c[0x0][0x230] ;  /* 0x00008c00ff0e5b82 */ /* 0x002e620000000a00 */
[----:B0-----:R-:W-:-:S04]  /*1c70*/  @P0 IADD3 R22, P6, R7, R22, RZ ;  /* 0x0000001607160210 */ /* 0x001fc80007fde0ff */
[----:B------:R-:W-:-:S05]  /*1c80*/  @P0 IADD3.X R23, R24, R23, RZ, P6, !PT ;  /* 0x0000001718170210 */ /* 0x000fca00037fe4ff */
[----:B------:R0:W5:Y:S02]  /*1c90*/  @P0 LDG.E R91, desc[UR8][R22.64] ;  /* 0x00000008165b0981 */ /* 0x000164000c1e1900 */
[----:B0-----:R-:W0:Y:S01]  /*1ca0*/  @P5 LDC.64 R22, c[0x0][0x288] ;  /* 0x0000a200ff165b82 */ /* 0x001e220000000a00 */
[----:B------:R-:W-:-:S05]  /*1cb0*/  SHF.R.S32.HI R7, RZ, 0x1f, R27 ;  /* 0x0000001fff077819 */ /* 0x000fca000001141b */
        /* <DEDUP_REMOVED lines=10> */
[----:B0-----:R-:W-:-:S04]  /*1d60*/  @P5 IADD3 R24, P0, R7, R24, RZ ;  /* 0x0000001807185210 */ /* 0x001fc80007f1e0ff */
[----:B------:R-:W-:Y:S02]  /*1d70*/  @P5 IADD3.X R25, R22, R25, RZ, P0, !PT ;  /* 0x0000001916195210 */ /* 0x000fe400007fe4ff */
[----:B------:R-:W0:Y:S02]  /*1d80*/  LDC.64 R22, c[0x0][0x248] ;  /* 0x00009200ff167b82 */ /* 0x000e240000000a00 */
[----:B0-----:R-:W-:-:S06]  /*1d90*/  IMAD.WIDE R22, R6, 0x8, R22 ;  /* 0x0000000806167825 */ /* 0x001fcc00078e0216 */
[----:B------:R-:W2:Y:S01]  /*1da0*/  LDG.E.64 R22, desc[UR8][R22.64] ;  /* 0x0000000816167981 */ /* 0x000ea2000c1e1b00 */
[----:B------:R-:W-:Y:S02]  /*1db0*/  MOV R27, RZ ;  /* 0x000000ff001b7202 */ /* 0x000fe40000000f00 */
[----:B------:R-:W-:-:S04]  /*1dc0*/  CS2R R86, SRZ ;  /* 0x0000000000567805 */ /* 0x000fc8000001ff00 */
[----:B------:R-:W5:Y:S01]  /*1dd0*/  @P2 LDG.E R27, desc[UR8][R62.64] ;  /* 0x000000083e1b2981 */ /* 0x000f62000c1e1900 */
[----:B------:R-:W-:Y:S02]  /*1de0*/  ISETP.NE.AND P2, PT, R26, RZ, PT ;  /* 0x000000ff1a00720c */ /* 0x000fe40003f45270 */
[----:B------:R-:W-:Y:S01]  /*1df0*/  MOV R26, RZ ;  /* 0x000000ff001a7202 */ /* 0x000fe20000000f00 */
[----:B------:R-:W5:Y:S05]  /*1e00*/  @P4 LDG.E R87, desc[UR8][R50.64] ;  /* 0x0000000832574981 */ /* 0x000f6a000c1e1900 */
[----:B------:R0:W5:Y:S01]  /*1e10*/  @P4 LDG.E R26, desc[UR8][R8.64] ;  /* 0x00000008081a4981 */ /* 0x000162000c1e1900 */
[----:B------:R-:W-:-:S02]  /*1e20*/  ISETP.NE.AND P4, PT, R68, RZ, PT ;  /* 0x000000ff4400720c */ /* 0x000fc40003f85270 */
[----:B------:R-:W-:Y:S02]  /*1e30*/  CS2R R84, SRZ ;  /* 0x0000000000547805 */ /* 0x000fe4000001ff00 */
[----:B------:R-:W-:Y:S02]  /*1e40*/  CS2R R82, SRZ ;  /* 0x0000000000527805 */ /* 0x000fe4000001ff00 */
[----:B------:R-:W-:Y:S02]  /*1e50*/  ISETP.NE.AND P6, PT, R99, RZ, PT ;  /* 0x000000ff6300720c */ /* 0x000fe40003fc5270 */
[----:B------:R-:W-:Y:S02]  /*1e60*/  CS2R R78, SRZ ;  /* 0x00000000004e7805 */ /* 0x000fe4000001ff00 */
[----:B------:R-:W-:Y:S02]  /*1e70*/  CS2R R88, SRZ ;  /* 0x0000000000587805 */ /* 0x000fe4000001ff00 */
[----:B------:R-:W-:-:S02]  /*1e80*/  CS2R R80, SRZ ;  /* 0x0000000000507805 */ /* 0x000fc4000001ff00 */
[----:B------:R-:W-:Y:S01]  /*1e90*/  CS2R R76, SRZ ;  /* 0x00000000004c7805 */ /* 0x000fe2000001ff00 */
[----:B------:R-:W5:Y:S01]  /*1ea0*/  @P2 LDG.E R72, desc[UR8][R58.64] ;  /* 0x000000083a482981 */ /* 0x000f62000c1e1900 */
[----:B0-----:R-:W-:-:S03]  /*1eb0*/  CS2R R8, SRZ ;  /* 0x0000000000087805 */ /* 0x001fc6000001ff00 */
[----:B------:R-:W5:Y:S04]  /*1ec0*/  @P2 LDG.E R89, desc[UR8][R56.64] ;  /* 0x0000000838592981 */ /* 0x000f68000c1e1900 */
[----:B------:R0:W5:Y:S04]  /*1ed0*/  @P4 LDG.E R8, desc[UR8][R16.64] ;  /* 0x0000000810084981 */ /* 0x000168000c1e1900 */
[----:B------:R-:W5:Y:S01]  /*1ee0*/  @P4 LDG.E R86, desc[UR8][R48.64] ;  /* 0x0000000830564981 */ /* 0x000f62000c1e1900 */
[----:B------:R-:W-:-:S03]  /*1ef0*/  ISETP.NE.AND P4, PT, R67, RZ, PT ;  /* 0x000000ff4300720c */ /* 0x000fc60003f85270 */
[----:B------:R-:W5:Y:S01]  /*1f00*/  @P1 LDG.E R88, desc[UR8][R52.64] ;  /* 0x0000000834581981 */ /* 0x000f62000c1e1900 */
[----:B0-----:R-:W-:-:S03]  /*1f10*/  MOV R17, RZ ;  /* 0x000000ff00117202 */ /* 0x001fc60000000f00 */
[----:B------:R-:W5:Y:S04]  /*1f20*/  @P6 LDG.E R81, desc[UR8][R34.64] ;  /* 0x0000000822516981 */ /* 0x000f68000c1e1900 */
[----:B------:R-:W5:Y:S04]  /*1f30*/  @P6 LDG.E R80, desc[UR8][R32.64] ;  /* 0x0000000820506981 */ /* 0x000f68000c1e1900 */
[----:B------:R-:W5:Y:S04]  /*1f40*/  @P4 LDG.E R17, desc[UR8][R46.64] ;  /* 0x000000082e114981 */ /* 0x000f68000c1e1900 */
[----:B------:R-:W5:Y:S01]  /*1f50*/  @P4 LDG.E R85, desc[UR8][R44.64] ;  /* 0x000000082c554981 */ /* 0x000f62000c1e1900 */
[----:B------:R-:W-:-:S03]  /*1f60*/  ISETP.NE.AND P4, PT, R66, RZ, PT ;  /* 0x000000ff4200720c */ /* 0x000fc60003f85270 */
[----:B------:R-:W5:Y:S01]  /*1f70*/  @P5 LDG.E R79, desc[UR8][R24.64] ;  /* 0x00000008184f5981 */ /* 0x000f62000c1e1900 */
[----:B------:R-:W-:Y:S01]  /*1f80*/  MOV R7, 0x3f800000 ;  /* 0x3f80000000077802 */ /* 0x000fe20000000f00 */
[----:B------:R-:W-:Y:S02]  /*1f90*/  BSSY B0, `(.L_x_360) ;  /* 0x0000028000007945 */ /* 0x000fe40003800000 */
[----:B------:R-:W5:Y:S06]  /*1fa0*/  @P3 LDG.E R76, desc[UR8][R12.64] ;  /* 0x000000080c4c3981 */ /* 0x000f6c000c1e1900 */
[----:B------:R-:W5:Y:S04]  /*1fb0*/  @P4 LDG.E R84, desc[UR8][R42.64] ;  /* 0x000000082a544981 */ /* 0x000f68000c1e1900 */
[----:B------:R-:W5:Y:S01]  /*1fc0*/  @P4 LDG.E R83, desc[UR8][R40.64] ;  /* 0x0000000828534981 */ /* 0x000f62000c1e1900 */
[----:B------:R-:W-:-:S13]  /*1fd0*/  ISETP.NE.AND P4, PT, R65, RZ, PT ;  /* 0x000000ff4100720c */ /* 0x000fda0003f85270 */
[----:B------:R0:W5:Y:S04]  /*1fe0*/  @P4 LDG.E R78, desc[UR8][R10.64] ;  /* 0x000000080a4e4981 */ /* 0x000168000c1e1900 */
[----:B------:R-:W5:Y:S01]  /*1ff0*/  @P4 LDG.E R77, desc[UR8][R30.64] ;  /* 0x000000081e4d4981 */ /* 0x000f62000c1e1900 */
[----:B0-----:R-:W-:-:S06]  /*2000*/  CS2R R10, SRZ ;  /* 0x00000000000a7805 */ /* 0x001fcc000001ff00 */
[----:B------:R-:W5:Y:S01]  /*2010*/  @P3 LDG.E R10, desc[UR8][R28.64] ;  /* 0x000000081c0a3981 */ /* 0x000f62000c1e1900 */
[----:B--2---:R-:W-:Y:S01]  /*2020*/  FFMA.FTZ R70, -R22, R22, R23 ;  /* 0x0000001616467223 */ /* 0x004fe20000010117 */
[----:B------:R-:W-:Y:S02]  /*2030*/  MOV R23, RZ ;  /* 0x000000ff00177202 */ /* 0x000fe40000000f00 */
[----:B------:R0:W5:Y:S04]  /*2040*/  @P5 LDG.E R11, desc[UR8][R14.64] ;  /* 0x000000080e0b5981 */ /* 0x000168000c1e1900 */
[----:B------:R1:W5:Y:S01]  /*2050*/  @P1 LDG.E R23, desc[UR8][R54.64] ;  /* 0x0000000836171981 */ /* 0x000362000c1e1900 */
[----:B------:R-:W-:-:S13]  /*2060*/  FSETP.GTU.FTZ.AND P0, PT, R70, RZ, PT ;  /* 0x000000ff4600720b */ /* 0x000fda0003f1c000 */
[----:B------:R-:W2:Y:S02]  /*2070*/  @P0 LDC R69, c[0x0][0x250] ;  /* 0x00009400ff450b82 */ /* 0x000ea40000000800 */
[----:B--2---:R-:W-:-:S04]  /*2080*/  @P0 FADD.FTZ R69, R70, R69 ;  /* 0x0000004546450221 */ /* 0x004fc80000010000 */
[----:B------:R1:W2:Y:S01]  /*2090*/  @P0 MUFU.RSQ R7, R69 ;  /* 0x0000004500070308 */ /* 0x0002a20000001400 */
[----:B------:R-:W-:-:S13]  /*20a0*/  ISETP.NE.AND P0, PT, R100, RZ, PT ;  /* 0x000000ff6400720c */ /* 0x000fda0003f05270 */
[----:B------:R1:W5:Y:S04]  /*20b0*/  @P0 LDG.E R9, desc[UR8][R38.64] ;  /* 0x0000000826090981 */ /* 0x000368000c1e1900 */
[----:B------:R1:W5:Y:S01]  /*20c0*/  @P0 LDG.E R82, desc[UR8][R36.64] ;  /* 0x0000000824520981 */ /* 0x000362000c1e1900 */
[----:B------:R-:W-:Y:S02]  /*20d0*/  ISETP.GT.U32.AND P0, PT, R2, 0xdf, PT ;  /* 0x000000df0200780c */ /* 0x000fe40003f04070 */
[----:B------:R-:W-:Y:S02]  /*20e0*/  CS2R R12, SRZ ;  /* 0x00000000000c7805 */ /* 0x000fe4000001ff00 */
[----:B0-----:R-:W-:-:S09]  /*20f0*/  CS2R R14, SRZ ;  /* 0x00000000000e7805 */ /* 0x001fd2000001ff00 */
[----:B-12---:R-:W-:Y:S05]  /*2100*/  @P0 BRA `(.L_x_361) ;  /* 0x0000000000400947 */ /* 0x006fea0003800000 */
[----:B------:R-:W-:Y:S02]  /*2110*/  ISETP.NE.AND P0, PT, RZ, UR10, PT ;  /* 0x0000000aff007c0c */ /* 0x000fe4000bf05270 */
[----:B------:R-:W-:-:S04]  /*2120*/  IADD3 R15, R98, R64, RZ ;  /* 0x00000040620f7210 */ /* 0x000fc80007ffe0ff */
[----:B------:R-:W-:-:S07]  /*2130*/  SHF.R.S32.HI R12, RZ, 0x1f, R15 ;  /* 0x0000001fff0c7819 */ /* 0x000fce000001140f */
[----:B------:R-:W0:Y:S02]  /*2140*/  @P0 LDC.64 R24, c[0x0][0x240] ;  /* 0x00009000ff180b82 */ /* 0x000e240000000a00 */
[----:B0-----:R-:W-:-:S04]  /*2150*/  @P0 LEA R24, P6, R15, R24, 0x1 ;  /* 0x000000180f180211 */ /* 0x001fc800078c08ff */
[----:B------:R-:W-:-:S05]  /*2160*/  @P0 LEA.HI.X R25, R15, R25, R12, 0x1, P6 ;  /* 0x000000190f190211 */ /* 0x000fca00030f0c0c */
[----:B------:R-:W2:Y:S04]  /*2170*/  @P0 LDG.E.U16 R12, desc[UR8][R24.64+0x2] ;  /* 0x00000208180c0981 */ /* 0x000ea8000c1e1500 */
[----:B------:R0:W3:Y:S02]  /*2180*/  @P0 LDG.E.U16 R16, desc[UR8][R24.64] ;  /* 0x0000000818100981 */ /* 0x0000e4000c1e1500 */
[----:B0-----:R-:W0:Y:S02]  /*2190*/  LDC.64 R24, c[0x0][0x238] ;  /* 0x00008e00ff187b82 */ /* 0x001e240000000a00 */
[----:B0-----:R-:W-:-:S05]  /*21a0*/  IMAD.WIDE R24, R15, 0x2, R24 ;  /* 0x000000020f187825 */ /* 0x001fca00078e0218 */
[----:B------:R-:W4:Y:S01]  /*21b0*/  LDG.E.U16 R15, desc[UR8][R24.64+0x2] ;  /* 0x00000208180f7981 */ /* 0x000f22000c1e1500 */
[----:B--2---:R-:W-:-:S03]  /*21c0*/  @P0 SHF.L.U32 R14, R12, 0x10, RZ ;  /* 0x000000100c0e0819 */ /* 0x004fc600000006ff */
[----:B------:R-:W2:Y:S01]  /*21d0*/  LDG.E.U16 R12, desc[UR8][R24.64] ;  /* 0x00000008180c7981 */ /* 0x000ea2000c1e1500 */
[----:B---3--:R-:W-:Y:S02]  /*21e0*/  @P0 SHF.L.U32 R13, R16, 0x10, RZ ;  /* 0x00000010100d0819 */ /* 0x008fe400000006ff */
[----:B----4-:R-:W-:Y:S02]  /*21f0*/  SHF.L.U32 R15, R15, 0x10, RZ ;  /* 0x000000100f0f7819 */ /* 0x010fe400000006ff */
[----:B--2---:R-:W-:-:S07]  /*2200*/  SHF.L.U32 R12, R12, 0x10, RZ ;  /* 0x000000100c0c7819 */ /* 0x004fce00000006ff */
.L_x_361:
[----:B------:R-:W-:Y:S05]  /*2210*/  BSYNC B0 ;  /* 0x0000000000007941 */ /* 0x000fea0003800000 */
.L_x_360:
[----:B------:R-:W-:Y:S02]  /*2220*/  ISETP.NE.AND P0, PT, RZ, UR10, PT ;  /* 0x0000000aff007c0c */ /* 0x000fe4000bf05270 */
[C---:B-----5:R-:W-:Y:S02]  /*2230*/  PRMT R16, R27.reuse, 0x7632, R16 ;  /* 0x000076321b107816 */ /* 0x060fe40000000010 */
[----:B------:R-:W-:Y:S02]  /*2240*/  SHF.L.U32 R25, R27, 0x10, RZ ;  /* 0x000000101b197819 */ /* 0x000fe400000006ff */
[----:B------:R-:W-:Y:S02]  /*2250*/  PRMT R24, R72, 0x7632, R24 ;  /* 0x0000763248187816 */ /* 0x000fe40000000018 */
[----:B------:R-:W-:Y:S02]  /*2260*/  SHF.L.U32 R33, R16, 0x10, RZ ;  /* 0x0000001010217819 */ /* 0x000fe400000006ff */
[----:B------:R-:W-:-:S02]  /*2270*/  SHF.L.U32 R35, R72, 0x10, RZ ;  /* 0x0000001048237819 */ /* 0x000fc400000006ff */
[----:B------:R-:W-:Y:S01]  /*2280*/  SHF.L.U32 R37, R24, 0x10, RZ ;  /* 0x0000001018257819 */ /* 0x000fe200000006ff */
[----:B------:R-:W-:Y:S01]  /*2290*/  FADD.FTZ R24, -R22, R25 ;  /* 0x0000001916187221 */ /* 0x000fe20000010100 */
[----:B------:R-:W-:Y:S01]  /*22a0*/  PRMT R30, R90, 0x7632, R30 ;  /* 0x000076325a1e7816 */ /* 0x000fe2000000001e */
[C---:B------:R-:W-:Y:S01]  /*22b0*/  FADD.FTZ R16, -R22.reuse, R33 ;  /* 0x0000002116107221 */ /* 0x040fe20000010100 */
[C---:B------:R-:W-:Y:S01]  /*22c0*/  PRMT R28, R89.reuse, 0x7632, R28 ;  /* 0x00007632591c7816 */ /* 0x040fe2000000001c */
[----:B------:R-:W-:Y:S01]  /*22d0*/  FADD.FTZ R38, -R22, R35 ;  /* 0x0000002316267221 */ /* 0x000fe20000010100 */
[----:B------:R-:W-:Y:S01]  /*22e0*/  SHF.L.U32 R31, R90, 0x10, RZ ;  /* 0x000000105a1f7819 */ /* 0x000fe200000006ff */
[----:B------:R-:W-:Y:S01]  /*22f0*/  FADD.FTZ R40, -R22, R37 ;  /* 0x0000002516287221 */ /* 0x000fe20000010100 */
        /* <DEDUP_REMOVED lines=24> */
.L_x_362:
[----:B------:R-:W-:Y:S01]  /*2480*/  FMUL.FTZ R16, R31, R12 ;  /* 0x0000000c1f107220 */ /* 0x000fe20000410000 */
[----:B------:R-:W-:Y:S01]  /*2490*/  FFMA.FTZ R42, R24, R31, RZ ;  /* 0x0000001f182a7223 */ /* 0x000fe200000100ff */
        /* <DEDUP_REMOVED lines=24> */
.L_x_363:
[----:B------:R-:W-:Y:S01]  /*2620*/  FADD.FTZ R16, RZ, R31 ;  /* 0x0000001fff107221 */ /* 0x000fe20000010000 */
[C---:B------:R-:W-:Y:S01]  /*2630*/  FFMA.FTZ R35, R25.reuse, R32, R24 ;  /* 0x0000002019237223 */ /* 0x040fe20000010018 */
[----:B------:R-:W-:Y:S01]  /*2640*/  FFMA.FTZ R31, R25, R30, RZ ;  /* 0x0000001e191f7223 */ /* 0x000fe200000100ff */
[----:B------:R-:W-:Y:S01]  /*2650*/  FFMA.FTZ R42, R44, R29, R42 ;  /* 0x0000001d2c2a7223 */ /* 0x000fe2000001002a */
[----:B------:R-:W-:Y:S01]  /*2660*/  FMUL.FTZ R24, R29, R12 ;  /* 0x0000000c1d187220 */ /* 0x000fe20000410000 */
[--C-:B------:R-:W-:Y:S01]  /*2670*/  FADD.FTZ R36, R16, R29.reuse ;  /* 0x0000001d10247221 */ /* 0x100fe20000010000 */
[----:B------:R-:W-:Y:S01]  /*2680*/  FADD.FTZ R25, RZ, R30 ;  /* 0x0000001eff197221 */ /* 0x000fe20000010000 */
[----:B------:R-:W-:Y:S01]  /*2690*/  PRMT R29, R23, 0x7632, R29 ;  /* 0x00007632171d7816 */ /* 0x000fe2000000001d */
[----:B------:R-:W-:Y:S01]  /*26a0*/  FFMA.FTZ R43, R45, R28, R31 ;  /* 0x0000001c2d2b7223 */ /* 0x000fe2000001001f */
[----:B------:R-:W-:Y:S01]  /*26b0*/  FFMA.FTZ R16, R44, R24, R35 ;  /* 0x000000182c107223 */ /* 0x000fe20000010023 */
[----:B------:R-:W-:Y:S01]  /*26c0*/  FADD.FTZ R41, R25, R28 ;  /* 0x0000001c19297221 */ /* 0x000fe20000010000 */
[----:B------:R-:W-:Y:S01]  /*26d0*/  FMUL.FTZ R25, R28, R15 ;  /* 0x0000000f1c197220 */ /* 0x000fe20000410000 */
[----:B------:R-:W-:Y:S01]  /*26e0*/  SHF.L.U32 R31, R23, 0x10, RZ ;  /* 0x00000010171f7819 */ /* 0x000fe200000006ff */
[----:B------:R-:W-:Y:S01]  /*26f0*/  FADD.FTZ R33, R32, R33 ;  /* 0x0000002120217221 */ /* 0x000fe20000010000 */
[----:B------:R-:W-:Y:S01]  /*2700*/  SHF.L.U32 R29, R29, 0x10, RZ ;  /* 0x000000101d1d7819 */ /* 0x000fe200000006ff */
[--C-:B------:R-:W-:Y:S01]  /*2710*/  FFMA.FTZ R45, R45, R25, R16.reuse ;  /* 0x000000192d2d7223 */ /* 0x100fe20000010010 */
[----:B------:R-:W-:Y:S01]  /*2720*/  PRMT R16, R88, 0x7632, R16 ;  /* 0x0000763258107816 */ /* 0x000fe20000000010 */
[C---:B------:R-:W-:Y:S01]  /*2730*/  FADD.FTZ R28, -R22.reuse, R31 ;  /* 0x0000001f161c7221 */ /* 0x040fe20000010100 */
        /* <DEDUP_REMOVED lines=25> */
.L_x_364:
        /* <DEDUP_REMOVED lines=9> */
[----:B------:R-:W-:Y:S01]  /*2960*/  FFMA.FTZ R118, R47, R32, R43 ;  /* 0x000000202f767223 */ /* 0x000fe2000001002b */
[----:B------:R-:W-:Y:S01]  /*2970*/  SHF.L.U32 R29, R29, 0x10, RZ ;  /* 0x000000101d1d7819 */ /* 0x000fe200000006ff */
[----:B------:R-:W-:Y:S01]  /*2980*/  FFMA.FTZ R47, R47, R25, R24 ;  /* 0x000000192f2f7223 */ /* 0x000fe20000010018 */
[--C-:B------:R-:W-:Y:S01]  /*2990*/  FADD.FTZ R37, R25, R28.reuse ;  /* 0x0000001c19257221 */ /* 0x100fe20000010000 */
[----:B------:R-:W-:Y:S01]  /*29a0*/  PRMT R28, R87, 0x7632, R28 ;  /* 0x00007632571c7816 */ /* 0x000fe2000000001c */
[C---:B------:R-:W-:Y:S01]  /*29b0*/  FADD.FTZ R24, -R22.reuse, R31 ;  /* 0x0000001f16187221 */ /* 0x040fe20000010100 */
[----:B------:R-:W-:Y:S01]  /*29c0*/  FADD.FTZ R62, -R22, R29 ;  /* 0x0000001d163e7221 */ /* 0x000fe20000010100 */
[----:B------:R-:W-:Y:S01]  /*29d0*/  FADD.FTZ R16, R41, R32 ;  /* 0x0000002029107221 */ /* 0x000fe20000010000 */
        /* <DEDUP_REMOVED lines=23> */
.L_x_365:
[C---:B------:R-:W-:Y:S01]  /*2b50*/  PRMT R30, R8.reuse, 0x7632, R30 ;  /* 0x00007632081e7816 */ /* 0x040fe2000000001e */
        /* <DEDUP_REMOVED lines=33> */
.L_x_366:
[----:B------:R-:W-:Y:S01]  /*2d70*/  FFMA.FTZ R37, R62, R24, R25 ;  /* 0x000000183e257223 */ /* 0x000fe20000010019 */
[----:B------:R-:W-:Y:S01]  /*2d80*/  FMUL.FTZ R25, R30, R12 ;  /* 0x0000000c1e197220 */ /* 0x000fe20000410000 */
[----:B------:R-:W-:Y:S01]  /*2d90*/  FADD.FTZ R38, R24, R35 ;  /* 0x0000002318267221 */ /* 0x000fe20000010000 */
[C---:B------:R-:W-:Y:S02]  /*2da0*/  PRMT R34, R17.reuse, 0x7632, R34 ;  /* 0x0000763211227816 */ /* 0x040fe40000000022 */
        /* <DEDUP_REMOVED lines=32> */
.L_x_367:
        /* <DEDUP_REMOVED lines=34> */
.L_x_368:
        /* <DEDUP_REMOVED lines=36> */
.L_x_369:
        /* <DEDUP_REMOVED lines=34> */
.L_x_370:
        /* <DEDUP_REMOVED lines=9> */
[----:B------:R-:W-:Y:S01]  /*36c0*/  FADD.FTZ R56, -R22, R53 ;  /* 0x0000003516387221 */ /* 0x000fe20000010100 */
[----:B------:R-:W-:Y:S01]  /*36d0*/  PRMT R54, R78, 0x7632, R54 ;  /* 0x000076324e367816 */ /* 0x000fe20000000036 */
[----:B------:R-:W-:Y:S01]  /*36e0*/  FADD.FTZ R58, -R22, R51 ;  /* 0x00000033163a7221 */ /* 0x000fe20000010100 */
[----:B------:R-:W-:Y:S01]  /*36f0*/  SHF.L.U32 R51, R52, 0x10, RZ ;  /* 0x0000001034337819 */ /* 0x000fe200000006ff */
[----:B------:R-:W-:Y:S01]  /*3700*/  FMUL.FTZ R52, R56, R7 ;  /* 0x0000000738347220 */ /* 0x000fe20000410000 */
[----:B------:R-:W-:Y:S01]  /*3710*/  SHF.L.U32 R50, R79, 0x10, RZ ;  /* 0x000000104f327819 */ /* 0x000fe200000006ff */
        /* <DEDUP_REMOVED lines=21> */
.L_x_371:
        /* <DEDUP_REMOVED lines=34> */
.L_x_372:
[----:B------:R-:W-:Y:S01]  /*3a90*/  FFMA.FTZ R65, R53, R58, R24 ;  /* 0x0000003a35417223 */ /* 0x000fe20000010018 */
[----:B------:R-:W-:Y:S01]  /*3aa0*/  FMUL.FTZ R59, R54, R12 ;  /* 0x0000000c363b7220 */ /* 0x000fe20000410000 */
[----:B------:R-:W-:Y:S01]  /*3ab0*/  FADD.FTZ R60, R58, R25 ;  /* 0x000000193a3c7221 */ /* 0x000fe20000010000 */
[C---:B------:R-:W-:Y:S01]  /*3ac0*/  PRMT R58, R10.reuse, 0x7632, R58 ;  /* 0x000076320a3a7816 */ /* 0x040fe2000000003a */
        /* <DEDUP_REMOVED lines=32> */
.L_x_373:
        /* <DEDUP_REMOVED lines=34> */
.L_x_374:
        /* <DEDUP_REMOVED lines=37> */
.L_x_375:
        /* <DEDUP_REMOVED lines=37> */
.L_x_376:
        /* <DEDUP_REMOVED lines=35> */
.L_x_377:
        /* <DEDUP_REMOVED lines=110> */
.L_x_379:
[----:B------:R-:W-:Y:S05]  /*4ca0*/  BSYNC B0 ;  /* 0x0000000000007941 */ /* 0x000fea0003800000 */
.L_x_378:
        /* <DEDUP_REMOVED lines=159> */
.L_x_381:
[----:B------:R-:W-:Y:S05]  /*56a0*/  BSYNC B0 ;  /* 0x0000000000007941 */ /* 0x000fea0003800000 */
.L_x_380:
        /* <DEDUP_REMOVED lines=16> */
.L_x_383:
[----:B------:R-:W-:Y:S05]  /*57b0*/  BSYNC B0 ;  /* 0x0000000000007941 */ /* 0x000fea0003800000 */
.L_x_382:
[----:B------:R-:W-:Y:S02]  /*57c0*/  ISETP.GE.U32.AND P6, PT, R5, 0x2, PT ;  /* 0x000000020500780c */ /* 0x000fe40003fc6070 */
[----:B------:R-:W-:Y:S02]  /*57d0*/  PRMT R49, R72, 0x7632, R49 ;  /* 0x0000763248317816 */ /* 0x000fe40000000031 */
[----:B------:R-:W-:Y:S02]  /*57e0*/  PRMT R55, R89, 0x7632, R55 ;  /* 0x0000763259377816 */ /* 0x000fe40000000037 */
[----:B------:R-:W-:Y:S02]  /*57f0*/  PRMT R54, R23, 0x7632, R54 ;  /* 0x0000763217367816 */ /* 0x000fe40000000036 */
[----:B------:R-:W-:Y:S02]  /*5800*/  PRMT R59, R88, 0x7632, R59 ;  /* 0x00007632583b7816 */ /* 0x000fe4000000003b */
[----:B------:R-:W-:-:S02]  /*5810*/  PRMT R58, R26, 0x7632, R58 ;  /* 0x000076321a3a7816 */ /* 0x000fc4000000003a */
[----:B-1----:R-:W-:Y:S02]  /*5820*/  PRMT R63, R87, 0x7632, R63 ;  /* 0x00007632573f7816 */ /* 0x002fe4000000003f */
        /* <DEDUP_REMOVED lines=57> */
.L_x_386:
[----:B------:R-:W2:Y:S04]  /*5bc0*/  LDG.E.STRONG.GPU R38, desc[UR8][R36.64] ;  /* 0x0000000824267981 */ /* 0x000ea8000c1ef900 */
[----:B--2---:R-:W-:Y:S01]  /*5bd0*/  CCTL.IVALL ;  /* 0x00000000ff00798f */ /* 0x004fe20002000000 */
[----:B------:R-:W-:Y:S05]  /*5be0*/  YIELD ;  /* 0x0000000000007946 */ /* 0x000fea0003800000 */
[----:B------:R-:W-:-:S13]  /*5bf0*/  ISETP.NE.AND P6, PT, R38, R69, PT ;  /* 0x000000452600720c */ /* 0x000fda0003fc5270 */
[----:B------:R-:W-:Y:S05]  /*5c00*/  @P6 BRA `(.L_x_386) ;  /* 0xfffffffc00ec6947 */ /* 0x000fea000383ffff */
.L_x_385:
        /* <DEDUP_REMOVED lines=20> */
.L_x_390:
        /* <DEDUP_REMOVED lines=115> */
.L_x_389:
        /* <DEDUP_REMOVED lines=62> */
.L_x_391:
[----:B------:R-:W-:-:S04]  /*6860*/  ISETP.NE.AND P6, PT, R36, RZ, PT ;  /* 0x000000ff2400720c */ /* 0x000fc80003fc5270 */
[----:B------:R-:W-:-:S13]  /*6870*/  ISETP.NE.OR P6, PT, R38, RZ, P6 ;  /* 0x000000ff2600720c */ /* 0x000fda00037c5670 */
[----:B------:R-:W-:Y:S05]  /*6880*/  @!P6 BRA `(.L_x_387) ;  /* 0x00000000007ce947 */ /* 0x000fea0003800000 */
.L_x_388:
        /* <DEDUP_REMOVED lines=31> */
.L_x_387:
        /* <DEDUP_REMOVED lines=10> */
.L_x_393:
[----:B------:R-:W-:Y:S05]  /*6b20*/  BSYNC B0 ;  /* 0x0000000000007941 */ /* 0x000fea0003800000 */
.L_x_392:
        /* <DEDUP_REMOVED lines=17> */
.L_x_384:
[----:B------:R-:W0:Y:S01]  /*6c40*/  S2UR UR6, SR_CgaCtaId ;  /* 0x00000000000679c3 */ /* 0x000e220000008800 */
[----:B------:R-:W-:Y:S01]  /*6c50*/  UMOV UR5, 0x400 ;  /* 0x0000040000057882 */ /* 0x000fe20000000000 */
[C---:B-1----:R-:W-:Y:S01]  /*6c60*/  IMAD.WIDE.U32 R36, R2.reuse, 0x24924925, RZ ;  /* 0x2492492502247825 */ /* 0x042fe200078e00ff */
[----:B------:R-:W-:Y:S02]  /*6c70*/  ISETP.NE.AND P6, PT, RZ, UR10, PT ;  /* 0x0000000aff007c0c */ /* 0x000fe4000bfc5270 */
[----:B------:R-:W-:Y:S02]  /*6c80*/  SHF.L.U32 R43, R27, 0x10, RZ ;  /* 0x000000101b2b7819 */ /* 0x000fe400000006ff */
[-C--:B------:R-:W-:Y:S01]  /*6c90*/  IADD3 R36, R2, -R37.reuse, RZ ;  /* 0x8000002502247210 */ /* 0x080fe20007ffe0ff */
[----:B------:R-:W1:Y:S01]  /*6ca0*/  LDC R42, c[0x0][0x2ac] ;  /* 0x0000ab00ff2a7b82 */ /* 0x000e620000000800 */
[----:B------:R-:W-:Y:S01]  /*6cb0*/  SHF.L.U32 R27, R90, 0x10, RZ ;  /* 0x000000105a1b7819 */ /* 0x000fe200000006ff */
[----:B------:R-:W-:Y:S01]  /*6cc0*/  FADD.FTZ R66, -R22, R43 ;  /* 0x0000002b16427221 */ /* 0x000fe20000010100 */
[----:B------:R-:W-:-:S02]  /*6cd0*/  LEA.HI R38, R36, R37, RZ, 0x1f ;  /* 0x0000002524267211 */ /* 0x000fc400078ff8ff */
[----:B------:R-:W-:Y:S01]  /*6ce0*/  SHF.L.U32 R37, R52, 0x10, RZ ;  /* 0x0000001034257819 */ /* 0x000fe200000006ff */
[----:B------:R-:W-:Y:S01]  /*6cf0*/  FMUL.FTZ R66, R66, R7 ;  /* 0x0000000742427220 */ /* 0x000fe20000410000 */
[----:B------:R-:W-:Y:S02]  /*6d00*/  SHF.L.U32 R52, R51, 0x10, RZ ;  /* 0x0000001033347819 */ /* 0x000fe400000006ff */
[----:B------:R-:W-:Y:S02]  /*6d10*/  SHF.L.U32 R43, R72, 0x10, RZ ;  /* 0x00000010482b7819 */ /* 0x000fe400000006ff */
[----:B------:R-:W-:Y:S01]  /*6d20*/  SHF.L.U32 R49, R49, 0x10, RZ ;  /* 0x0000001031317819 */ /* 0x000fe200000006ff */
        /* <DEDUP_REMOVED lines=28> */
.L_x_394:
[----:B------:R-:W-:Y:S01]  /*6ef0*/  ISETP.NE.AND P0, PT, R105, RZ, PT ;  /* 0x000000ff6900720c */ /* 0x000fe20003f05270 */
[----:B------:R-:W-:-:S12]  /*6f00*/  BSSY B0, `(.L_x_395) ;  /* 0x0000015000007945 */ /* 0x000fd80003800000 */
[----:B------:R-:W-:Y:S05]  /*6f10*/  @!P0 BRA `(.L_x_396) ;  /* 0x00000000004c8947 */ /* 0x000fea0003800000 */
[----:B------:R-:W-:Y:S01]  /*6f20*/  SHF.R.S32.HI R24, RZ, 0x1f, R3 ;  /* 0x0000001fff187819 */ /* 0x000fe20000011403 */
[----:B------:R-:W-:Y:S01]  /*6f30*/  ULDC.64 UR12, c[0x0][0x288] ;  /* 0x0000a200000c7ab9 */ /* 0x000fe20000000a00 */
[----:B------:R-:W-:Y:S01]  /*6f40*/  MOV R25, R21 ;  /* 0x0000001500197202 */ /* 0x000fe20000000f00 */
[C-C-:B------:R-:W-:Y:S01]  /*6f50*/  FFMA.FTZ R66, R40.reuse, R66, R41.reuse ;  /* 0x0000004228427223 */ /* 0x140fe20000010029 */
[----:B------:R-:W-:Y:S01]  /*6f60*/  FFMA.FTZ R51, R40, R51, R41 ;  /* 0x0000003328337223 */ /* 0x000fe20000010029 */
[----:B------:R-:W-:Y:S01]  /*6f70*/  IMAD R36, R24, UR12, RZ ;  /* 0x0000000c18247c24 */ /* 0x000fe2000f8e02ff */
[----:B------:R-:W-:Y:S01]  /*6f80*/  MOV R24, R18 ;  /* 0x0000001200187202 */ /* 0x000fe20000000f00 */
[----:B------:R-:W-:Y:S02]  /*6f90*/  FFMA.FTZ R66, R27, R12, -R66 ;  /* 0x0000000c1b427223 */ /* 0x000fe40000010842 */
[C---:B------:R-:W-:Y:S02]  /*6fa0*/  IMAD R37, R3.reuse, UR13, R36 ;  /* 0x0000000d03257c24 */ /* 0x040fe4000f8e0224 */
[----:B------:R-:W-:Y:S01]  /*6fb0*/  IMAD.WIDE.U32 R24, R3, UR12, R24 ;  /* 0x0000000c03187c25 */ /* 0x000fe2000f8e0018 */
[----:B------:R-:W-:-:S04]  /*6fc0*/  ULDC.64 UR12, c[0x0][0x210] ;  /* 0x00008400000c7ab9 */ /* 0x000fc80000000a00 */
[----:B------:R-:W-:Y:S01]  /*6fd0*/  IADD3 R37, R25, R37, RZ ;  /* 0x0000002519257210 */ /* 0x000fe20007ffe0ff */
[----:B------:R-:W-:Y:S01]  /*6fe0*/  FMUL.FTZ R25, R66, R7 ;  /* 0x0000000742197220 */ /* 0x000fe20000410000 */
[----:B------:R-:W-:-:S04]  /*6ff0*/  LEA R36, P0, R24, UR12, 0x1 ;  /* 0x0000000c18247c11 */ /* 0x000fc8000f8008ff */
[----:B------:R-:W-:Y:S01]  /*7000*/  LEA.HI.X R37, R24, UR13, R37, 0x1, P0 ;  /* 0x0000000d18257c11 */ /* 0x000fe200080f0c25 */
[----:B------:R-:W-:-:S04]  /*7010*/  FFMA.FTZ R24, R52, R15, -R51 ;  /* 0x0000000f34187223 */ /* 0x000fc80000010833 */
[----:B------:R-:W-:-:S05]  /*7020*/  FMUL.FTZ R24, R24, R7 ;  /* 0x0000000718187220 */ /* 0x000fca0000410000 */
[----:B------:R-:W-:-:S05]  /*7030*/  F2FP.BF16.F32.PACK_AB R25, R24, R25 ;  /* 0x000000191819723e */ /* 0x000fca00000010ff */
[----:B------:R0:W-:Y:S02]  /*7040*/  STG.E desc[UR8][R36.64], R25 ;  /* 0x0000001924007986 */ /* 0x0001e4000c101908 */
.L_x_396:
[----:B------:R-:W-:Y:S05]  /*7050*/  BSYNC B0 ;  /* 0x0000000000007941 */ /* 0x000fea0003800000 */
.L_x_395:
        /* <DEDUP_REMOVED lines=28> */
.L_x_397:
[----:B------:R-:W-:Y:S04]  /*7220*/  BSSY B0, `(.L_x_398) ;  /* 0x0000015000007945 */ /* 0x000fe80003800000 */
        /* <DEDUP_REMOVED lines=20> */
.L_x_399:
[----:B------:R-:W-:Y:S05]  /*7370*/  BSYNC B0 ;  /* 0x0000000000007941 */ /* 0x000fea0003800000 */
.L_x_398:
[C---:B------:R-:W-:Y:S01]  /*7380*/  FADD.FTZ R52, -R22.reuse, R23 ;  /* 0x0000001716347221 */ /* 0x040fe20000010100 */
[----:B------:R-:W-:Y:S01]  /*7390*/  FADD.FTZ R24, -R22, R27 ;  /* 0x0000001b16187221 */ /* 0x000fe20000010100 */
[----:B0-----:R-:W-:Y:S02]  /*73a0*/  SHF.L.U32 R37, R58, 0x10, RZ ;  /* 0x000000103a257819 */ /* 0x001fe400000006ff */
        /* <DEDUP_REMOVED lines=24> */
.L_x_400:
        /* <DEDUP_REMOVED lines=21> */
.L_x_402:
[----:B------:R-:W-:Y:S05]  /*7680*/  BSYNC B0 ;  /* 0x0000000000007941 */ /* 0x000fea0003800000 */
.L_x_401:
        /* <DEDUP_REMOVED lines=27> */
.L_x_403:
        /* <DEDUP_REMOVED lines=19> */
[----:B------:R-:W-:-:S03]  /*7970*/  FMUL.FTZ R25, R8, R7 ;  /* 0x0000000708197220 */ /* 0x000fc60000410000 */
[----:B------:R-:W-:-:S05]  /*7980*/  FMUL.FTZ R8, R36, R7 ;  /* 0x0000000724087220 */ /* 0x000fca0000410000 */
[----:B------:R-:W-:-:S05]  /*7990*/  F2FP.BF16.F32.PACK_AB R25, R8, R25 ;  /* 0x000000190819723e */ /* 0x000fca00000010ff */
[----:B------:R0:W-:Y:S02]  /*79a0*/  STG.E desc[UR8][R26.64], R25 ;  /* 0x000000191a007986 */ /* 0x0001e4000c101908 */
.L_x_405:
[----:B------:R-:W-:Y:S05]  /*79b0*/  BSYNC B0 ;  /* 0x0000000000007941 */ /* 0x000fea0003800000 */
.L_x_404:
[----:B------:R-:W-:Y:S01]  /*79c0*/  ISETP.NE.AND P0, PT, RZ, UR10, PT ;  /* 0x0000000aff007c0c */ /* 0x000fe2000bf05270 */
[C---:B------:R-:W-:Y:S01]  /*79d0*/  FADD.FTZ R24, -R22.reuse, R23 ;  /* 0x0000001716187221 */ /* 0x040fe20000010100 */
        /* <DEDUP_REMOVED lines=26> */
.L_x_406:
[----:B------:R-:W-:Y:S01]  /*7b80*/  ISETP.NE.AND P0, PT, R103, RZ, PT ;  /* 0x000000ff6700720c */ /* 0x000fe20003f05270 */
[----:B------:R-:W-:-:S12]  /*7b90*/  BSSY B0, `(.L_x_407) ;  /* 0x0000016000007945 */ /* 0x000fd80003800000 */
        /* <DEDUP_REMOVED lines=21> */
.L_x_408:
[----:B------:R-:W-:Y:S05]  /*7cf0*/  BSYNC B0 ;  /* 0x0000000000007941 */ /* 0x000fea0003800000 */
.L_x_407:
        /* <DEDUP_REMOVED lines=12> */
[----:B01----:R-:W-:Y:S01]  /*7dc0*/  FMUL.FTZ R25, R8, -1.4426950216293334961 ;  /* 0xbfb8aa3b08197820 */ /* 0x003fe20000410000 */
        /* <DEDUP_REMOVED lines=15> */
.L_x_409:
[----:B------:R-:W-:Y:S01]  /*7ec0*/  ISETP.NE.AND P0, PT, R102, RZ, PT ;  /* 0x000000ff6600720c */ /* 0x000fe20003f05270 */
[----:B------:R-:W-:-:S12]  /*7ed0*/  BSSY B0, `(.L_x_410) ;  /* 0x0000016000007945 */ /* 0x000fd80003800000 */
        /* <DEDUP_REMOVED lines=21> */
.L_x_411:
[----:B------:R-:W-:Y:S05]  /*8030*/  BSYNC B0 ;  /* 0x0000000000007941 */ /* 0x000fea0003800000 */
.L_x_410:
[----:B------:R-:W-:Y:S01]  /*8040*/  ISETP.NE.AND P0, PT, RZ, UR10, PT ;  /* 0x0000000aff007c0c */ /* 0x000fe2000bf05270 */
[C---:B------:R-:W-:Y:S01]  /*8050*/  FADD.FTZ R24, -R22.reuse, R17 ;  /* 0x0000001116187221 */ /* 0x040fe20000010100 */
[----:B------:R-:W-:Y:S01]  /*8060*/  FADD.FTZ R8, -R22, R23 ;  /* 0x0000001716087221 */ /* 0x000fe20000010100 */
[----:B------:R-:W-:Y:S02]  /*8070*/  SHF.L.U32 R83, R83, 0x10, RZ ;  /* 0x0000001053537819 */ /* 0x000fe400000006ff */
[----:B012---:R-:W-:Y:S01]  /*8080*/  SHF.L.U32 R26, R57, 0x10, RZ ;  /* 0x00000010391a7819 */ /* 0x007fe200000006ff */
        /* <DEDUP_REMOVED lines=23> */
.L_x_412:
        /* <DEDUP_REMOVED lines=23> */
.L_x_414:
[----:B------:R-:W-:Y:S05]  /*8370*/  BSYNC B0 ;  /* 0x0000000000007941 */ /* 0x000fea0003800000 */
.L_x_413:
        /* <DEDUP_REMOVED lines=28> */
.L_x_415:
        /* <DEDUP_REMOVED lines=23> */
.L_x_417:
[----:B------:R-:W-:Y:S05]  /*86b0*/  BSYNC B0 ;  /* 0x0000000000007941 */ /* 0x000fea0003800000 */
.L_x_416:
        /* <DEDUP_REMOVED lines=28> */
.L_x_418:
        /* <DEDUP_REMOVED lines=23> */
.L_x_420:
[----:B------:R-:W-:Y:S05]  /*89f0*/  BSYNC B0 ;  /* 0x0000000000007941 */ /* 0x000fea0003800000 */
.L_x_419:
        /* <DEDUP_REMOVED lines=27> */
.L_x_421:
        /* <DEDUP_REMOVED lines=22> */
.L_x_423:
[----:B------:R-:W-:Y:S05]  /*8d10*/  BSYNC B0 ;  /* 0x0000000000007941 */ /* 0x000fea0003800000 */
.L_x_422:
        /* <DEDUP_REMOVED lines=29> */
.L_x_424:
        /* <DEDUP_REMOVED lines=22> */
.L_x_426:
[----:B------:R-:W-:Y:S05]  /*9050*/  BSYNC B0 ;  /* 0x0000000000007941 */ /* 0x000fea0003800000 */
.L_x_425:
        /* <DEDUP_REMOVED lines=27> */
.L_x_427:
        /* <DEDUP_REMOVED lines=22> */
.L_x_429:
[----:B------:R-:W-:Y:S05]  /*9370*/  BSYNC B0 ;  /* 0x0000000000007941 */ /* 0x000fea0003800000 */
.L_x_428:
[----:B0-----:R-:W-:Y:S01]  /*9380*/  SHF.L.U32 R9, R28, 0x10, RZ ;  /* 0x000000101c097819 */ /* 0x001fe200000006ff */
[----:B------:R-:W-:Y:S01]  /*9390*/  FADD.FTZ R10, -R22, R95 ;  /* 0x0000005f160a7221 */ /* 0x000fe20000010100 */
[----:B------:R-:W-:Y:S01]  /*93a0*/  SHF.L.U32 R16, R29, 0x10, RZ ;  /* 0x000000101d107819 */ /* 0x000fe200000006ff */
[----:B------:R-:W-:Y:S01]  /*93b0*/  ULDC.64 UR12, c[0x0][0x290] ;  /* 0x0000a400000c7ab9 */ /* 0x000fe20000000a00 */
[----:B------:R-:W-:Y:S01]  /*93c0*/  IADD3 R29, R42, 0x180, RZ ;  /* 0x000001802a1d7810 */ /* 0x000fe20007ffe0ff */
        /* <DEDUP_REMOVED lines=24> */
.L_x_430:
        /* <DEDUP_REMOVED lines=27> */
.L_x_432:
[----:B------:R-:W-:Y:S05]  /*9700*/  BSYNC B0 ;  /* 0x0000000000007941 */ /* 0x000fea0003800000 */
.L_x_431:
[----:B------:R-:W-:Y:S01]  /*9710*/  FADD.FTZ R10, -R22, R75 ;  /* 0x0000004b160a7221 */ /* 0x000fe20000010100 */
        /* <DEDUP_REMOVED lines=26> */
.L_x_433:
        /* <DEDUP_REMOVED lines=27> */
.L_x_435:
[----:B------:R-:W-:Y:S05]  /*9a70*/  BSYNC B0 ;  /* 0x0000000000007941 */ /* 0x000fea0003800000 */
.L_x_434:
        /* <DEDUP_REMOVED lines=27> */
.L_x_436:
        /* <DEDUP_REMOVED lines=29> */
.L_x_438:
[----:B------:R-:W-:Y:S05]  /*9e00*/  BSYNC B0 ;  /* 0x0000000000007941 */ /* 0x000fea0003800000 */
.L_x_437:
        /* <DEDUP_REMOVED lines=25> */
.L_x_439:
        /* <DEDUP_REMOVED lines=23> */
.L_x_441:
[----:B------:R-:W-:Y:S05]  /*a110*/  BSYNC B0 ;  /* 0x0000000000007941 */ /* 0x000fea0003800000 */
.L_x_440:
[----:B------:R-:W-:Y:S02]  /*a120*/  IADD3 R6, R4, R6, RZ ;  /* 0x0000000604067210 */ /* 0x000fe40007ffe0ff */
[----:B------:R-:W-:Y:S02]  /*a130*/  IADD3 R96, R96, 0x1, RZ ;  /* 0x0000000160607810 */ /* 0x000fe40007ffe0ff */
[----:B------:R-:W-:-:S13]  /*a140*/  ISETP.GE.AND P0, PT, R6, UR4, PT ;  /* 0x0000000406007c0c */ /* 0x000fda000bf06270 */
[----:B------:R-:W-:Y:S05]  /*a150*/  @!P0 BRA `(.L_x_442) ;  /* 0xffffff64004c8947 */ /* 0x000fea000383ffff */
.L_x_359:
        /* <DEDUP_REMOVED lines=23> */
.L_x_444:
[----:B------:R-:W-:Y:S05]  /*a2d0*/  BSYNC B0 ;  /* 0x0000000000007941 */ /* 0x000fea0003800000 */
.L_x_443:
[----:B------:R-:W-:Y:S05]  /*a2e0*/  @P0 EXIT ;  /* 0x000000000000094d */ /* 0x000fea0003800000 */
[----:B------:R-:W-:Y:S05]  /*a2f0*/  @P2 BRA `(.L_x_445) ;  /* 0x0000000000202947 */ /* 0x000fea0003800000 */
[----:B------:R-:W-:-:S05]  /*a300*/  IMAD R0, R6, R9, RZ ;  /* 0x0000000906007224 */ /* 0x000fca00078e02ff */
[----:B------:R-:W-:-:S13]  /*a310*/  ISETP.NE.AND P0, PT, R0, -0x1, PT ;  /* 0xffffffff0000780c */ /* 0x000fda0003f05270 */
[----:B------:R-:W-:Y:S05]  /*a320*/  @!P0 BRA `(.L_x_445) ;  /* 0x0000000000148947 */ /* 0x000fea0003800000 */
.L_x_446:
[----:B0-----:R-:W2:Y:S04]  /*a330*/  LDG.E.STRONG.GPU R3, desc[UR8][R4.64] ;  /* 0x0000000804037981 */ /* 0x001ea8000c1ef900 */
[----:B--2---:R-:W-:Y:S01]  /*a340*/  CCTL.IVALL ;  /* 0x00000000ff00798f */ /* 0x004fe20002000000 */
[----:B------:R-:W-:Y:S05]  /*a350*/  YIELD ;  /* 0x0000000000007946 */ /* 0x000fea0003800000 */
[----:B------:R-:W-:-:S13]  /*a360*/  ISETP.NE.AND P0, PT, R3, R0, PT ;  /* 0x000000000300720c */ /* 0x000fda0003f05270 */
[----:B------:R-:W-:Y:S05]  /*a370*/  @P0 BRA `(.L_x_446) ;  /* 0xfffffffc00ec0947 */ /* 0x000fea000383ffff */
.L_x_445:
        /* <DEDUP_REMOVED lines=24> */
.L_x_447:
        /* <DEDUP_REMOVED lines=25> */
.L_x_448:
        /* <DEDUP_REMOVED lines=15> */
.L_x_3285:


//--------------------- .text._Z35group_norm_nhwc_bwd_one_pass_kernelI11Bf16IOFp16WLi64ELi14ELi224EEv26Group_norm_nhwc_bwd_params --------------------------
	.section	.text._Z35group_norm_nhwc_bwd_one_pass_kernelI11Bf16IOFp16WLi64ELi14ELi224EEv26Group_norm_nhwc_bwd_params,"ax",@progbits
	.align	128
        .global         _Z35group_norm_nhwc_bwd_one_pass_kernelI11Bf16IOFp16WLi64ELi14ELi224EEv26Group_norm_nhwc_bwd_params
        .type           _Z35group_norm_nhwc_bwd_one_pass_kernelI11Bf16IOFp16WLi64ELi14ELi224EEv26Group_norm_nhwc_bwd_params,@function
        .size           _Z35group_norm_nhwc_bwd_one_pass_kernelI11Bf16IOFp16WLi64ELi14ELi224EEv26Group_norm_nhwc_bwd_params,(.L_x_3286 - _Z35group_norm_nhwc_bwd_one_pass_kernelI11Bf16IOFp16WLi64ELi14ELi224EEv26Group_norm_nhwc_bwd_params)
        .other          _Z35group_norm_nhwc_bwd_one_pass_kernelI11Bf16IOFp16WLi64ELi14ELi224EEv26Group_norm_nhwc_bwd_params,@"STO_CUDA_ENTRY STV_DEFAULT"
_Z35group_norm_nhwc_bwd_one_pass_kernelI11Bf16IOFp16WLi64ELi14ELi224EEv26Group_norm_nhwc_bwd_params:
.text._Z35group_norm_nhwc_bwd_one_pass_kernelI11Bf16IOFp16WLi64ELi14ELi224EEv26Group_norm_nhwc_bwd_params:
        /* <DEDUP_REMOVED lines=50> */
.L_x_476:
        /* <DEDUP_REMOVED lines=116> */
[----:B--2---:R-:W-:Y:S02]  /*0a60*/  HADD2.F32 R35, -RZ, R35.H0_H0 ;  /* 0x20000023ff237230 */ /* 0x004fe40000004100 */
[----:B---3--:R-:W-:Y:S02]  /*0a70*/  HADD2.F32 R32, -RZ, R32.H0_H0 ;  /* 0x20000020ff207230 */ /* 0x008fe40000004100 */
[----:B----4-:R-:W-:Y:S02]  /*0a80*/  @P0 HADD2.F32 R34, -RZ, R11.H0_H0 ;  /* 0x2000000bff220230 */ /* 0x010fe40000004100 */
[----:B------:R-:W-:-:S07]  /*0a90*/  @P0 HADD2.F32 R33, -RZ, R10.H0_H0 ;  /* 0x2000000aff210230 */ /* 0x000fce0000004100 */
.L_x_451:
[----:B------:R-:W-:Y:S05]  /*0aa0*/  BSYNC B0 ;  /* 0x0000000000007941 */ /* 0x000fea0003800000 */
.L_x_450:
        /* <DEDUP_REMOVED lines=37> */
.L_x_452:
        /* <DEDUP_REMOVED lines=26> */
.L_x_453:
        /* <DEDUP_REMOVED lines=72> */
.L_x_455:
[----:B------:R-:W-:Y:S05]  /*1320*/  BSYNC B0 ;  /* 0x0000000000007941 */ /* 0x000fea0003800000 */
.L_x_454:
        /* <DEDUP_REMOVED lines=158> */
.L_x_457:
[----:B------:R-:W-:Y:S05]  /*1d10*/  BSYNC B0 ;  /* 0x0000000000007941 */ /* 0x000fea0003800000 */
.L_x_456:
        /* <DEDUP_REMOVED lines=21> */
.L_x_459:
[----:B------:R-:W-:Y:S05]  /*1e70*/  BSYNC B0 ;  /* 0x0000000000007941 */ /* 0x000fea0003800000 */
.L_x_458:
        /* <DEDUP_REMOVED lines=37> */
.L_x_462:
[----:B------:R-:W2:Y:S04]  /*20d0*/  LDG.E.STRONG.GPU R12, desc[UR14][R10.64] ;  /* 0x0000000e0a0c7981 */ /* 0x000ea8000c1ef900 */
[----:B--2---:R-:W-:Y:S01]  /*20e0*/  CCTL.IVALL ;  /* 0x00000000ff00798f */ /* 0x004fe20002000000 */
[----:B------:R-:W-:Y:S05]  /*20f0*/  YIELD ;  /* 0x0000000000007946 */ /* 0x000fea0003800000 */
[----:B------:R-:W-:-:S13]  /*2100*/  ISETP.NE.AND P0, PT, R12, R15, PT ;  /* 0x0000000f0c00720c */ /* 0x000fda0003f05270 */
[----:B------:R-:W-:Y:S05]  /*2110*/  @P0 BRA `(.L_x_462) ;  /* 0xfffffffc00ec0947 */ /* 0x000fea000383ffff */
.L_x_461:
        /* <DEDUP_REMOVED lines=17> */
.L_x_466:
        /* <DEDUP_REMOVED lines=115> */
.L_x_465:
        /* <DEDUP_REMOVED lines=61> */
.L_x_467:
[----:B------:R-:W-:-:S13]  /*2d30*/  ISETP.NE.OR P0, PT, R19, RZ, P0 ;  /* 0x000000ff1300720c */ /* 0x000fda0000705670 */
[----:B------:R-:W-:Y:S05]  /*2d40*/  @!P0 BRA `(.L_x_463) ;  /* 0x00000000007c8947 */ /* 0x000fea0003800000 */
.L_x_464:
        /* <DEDUP_REMOVED lines=31> */
.L_x_463:
        /* <DEDUP_REMOVED lines=11> */
.L_x_469:
[----:B------:R-:W-:Y:S05]  /*2ff0*/  BSYNC B0 ;  /* 0x0000000000007941 */ /* 0x000fea0003800000 */
.L_x_468:
        /* <DEDUP_REMOVED lines=16> */
.L_x_460:
        /* <DEDUP_REMOVED lines=40> */
.L_x_470:
        /* <DEDUP_REMOVED lines=20> */
.L_x_472:
[----:B------:R-:W-:Y:S05]  /*34c0*/  BSYNC B0 ;  /* 0x0000000000007941 */ /* 0x000fea0003800000 */
.L_x_471:
        /* <DEDUP_REMOVED lines=23> */
.L_x_473:
        /* <DEDUP_REMOVED lines=23> */
.L_x_475:
[----:B------:R-:W-:Y:S05]  /*37b0*/  BSYNC B0 ;  /* 0x0000000000007941 */ /* 0x000fea0003800000 */
.L_x_474:
[----:B------:R-:W-:Y:S01]  /*37c0*/  ULDC UR8, c[0x0][0x10] ;  /* 0x0000040000087ab9 */ /* 0x000fe20000000800 */
[----:B------:R-:W-:Y:S02]  /*37d0*/  UIADD3 UR4, UR4, 0x1, URZ ;  /* 0x0000000104047890 */ /* 0x000fe4000fffe03f */
[----:B------:R-:W-:-:S04]  /*37e0*/  UIADD3 UR7, UR8, UR7, URZ ;  /* 0x0000000708077290 */ /* 0x000fc8000fffe03f */
[----:B------:R-:W-:-:S06]  /*37f0*/  UISETP.GE.AND UP0, UPT, UR7, UR5, UPT ;  /* 0x000000050700728c */ /* 0x000fcc000bf06270 */
[----:B------:R-:W-:-:S13]  /*3800*/  PLOP3.LUT P0, PT, PT, PT, UP0, 0x80, 0x0 ;  /* 0x000000000000781c */ /* 0x000fda0003f0f008 */
[----:B------:R-:W-:Y:S05]  /*3810*/  @!P0 BRA `(.L_x_476) ;  /* 0xffffffc800c08947 */ /* 0x000fea000383ffff */
.L_x_449:
        /* <DEDUP_REMOVED lines=19> */
.L_x_478:
[----:B------:R-:W-:Y:S05]  /*3950*/  BSYNC B0 ;  /* 0x0000000000007941 */ /* 0x000fea0003800000 */
.L_x_477:
        /* <DEDUP_REMOVED lines=11> */
.L_x_480:
[----:B------:R-:W2:Y:S04]  /*3a10*/  LDG.E.STRONG.GPU R5, desc[UR14][R2.64] ;  /* 0x0000000e02057981 */ /* 0x000ea8000c1ef900 */
[----:B--2---:R-:W-:Y:S01]  /*3a20*/  CCTL.IVALL ;  /* 0x00000000ff00798f */ /* 0x004fe20002000000 */
[----:B------:R-:W-:Y:S05]  /*3a30*/  YIELD ;  /* 0x0000000000007946 */ /* 0x000fea0003800000 */
[----:B------:R-:W-:-:S13]  /*3a40*/  ISETP.NE.AND P0, PT, R5, R0, PT ;  /* 0x000000000500720c */ /* 0x000fda0003f05270 */
[----:B------:R-:W-:Y:S05]  /*3a50*/  @P0 BRA `(.L_x_480) ;  /* 0xfffffffc00ec0947 */ /* 0x000fea000383ffff */
.L_x_479:
        /* <DEDUP_REMOVED lines=24> */
.L_x_481:
        /* <DEDUP_REMOVED lines=17> */
[----:B--2---:R-:W-:Y:S02]  /*3cf0*/  F2FP.F16.F32.PACK_AB R3, R15, R0 ;  /* 0x000000000f03723e */ /* 0x004fe400000000ff */
[----:B------:R-:W-:Y:S02]  /*3d00*/  SHF.R.S32.HI R0, RZ, 0x1f, R43 ;  /* 0x0000001fff007819 */ /* 0x000fe4000001142b */
[----:B---3--:R-:W-:Y:S01]  /*3d10*/  F2FP.F16.F32.PACK_AB R21, R19, R16 ;  /* 0x000000101315723e */ /* 0x008fe200000000ff */
[----:B------:R2:W-:Y:S04]  /*3d20*/  STG.E desc[UR14][R8.64], R3 ;  /* 0x0000000308007986 */ /* 0x0005e8000c10190e */
[----:B------:R2:W-:Y:S01]  /*3d30*/  STG.E desc[UR14][R10.64], R21 ;  /* 0x000000150a007986 */ /* 0x0005e2000c10190e */
[----:B------:R-:W-:-:S13]  /*3d40*/  ISETP.GT.AND.EX P0, PT, R25, R0, PT, P0 ;  /* 0x000000001900720c */ /* 0x000fda0003f04300 */
[----:B--2---:R-:W-:Y:S05]  /*3d50*/  @P0 BRA `(.L_x_481) ;  /* 0xfffffffc00a00947 */ /* 0x004fea000383ffff */
[----:B------:R-:W-:Y:S05]  /*3d60*/  EXIT ;  /* 0x000000000000794d */ /* 0x000fea0003800000 */
.L_x_482:
        /* <DEDUP_REMOVED lines=9> */
.L_x_3286:


//--------------------- .text._Z35group_norm_nhwc_bwd_one_pass_kernelI11Bf16IOFp16WLi128ELi14ELi224EEv26Group_norm_nhwc_bwd_params --------------------------
	.section	.text._Z35group_norm_nhwc_bwd_one_pass_kernelI11Bf16IOFp16WLi128ELi14ELi224EEv26Group_norm_nhwc_bwd_params,"ax",@progbits
	.align	128
        .global         _Z35group_norm_nhwc_bwd_one_pass_kernelI11Bf16IOFp16WLi128ELi14ELi224EEv26Group_norm_nhwc_bwd_params
        .type           _Z35group_norm_nhwc_bwd_one_pass_kernelI11Bf16IOFp16WLi128ELi14ELi224EEv26Group_norm_nhwc_bwd_params,@function
        .size           _Z35group_norm_nhwc_bwd_one_pass_kernelI11Bf16IOFp16WLi128ELi14ELi224EEv26Group_norm_nhwc_bwd_params,(.L_x_3287 - _Z35group_norm_nhwc_bwd_one_pass_kernelI11Bf16IOFp16WLi128ELi14ELi224EEv26Group_norm_nhwc_bwd_params)
        .other          _Z35group_norm_nhwc_bwd_one_pass_kernelI11Bf16IOFp16WLi128ELi14ELi224EEv26Group_norm_nhwc_bwd_params,@"STO_CUDA_ENTRY STV_DEFAULT"
_Z35group_norm_nhwc_bwd_one_pass_kernelI11Bf16IOFp16WLi128ELi14ELi224EEv26Group_norm_nhwc_bwd_params:
.text._Z35group_norm_nhwc_bwd_one_pass_kernelI11Bf16IOFp16WLi128ELi14ELi224EEv26Group_norm_nhwc_bwd_params:
        /* <DEDUP_REMOVED lines=59> */
.L_x_518:
        /* <DEDUP_REMOVED lines=168> */
[----:B--2---:R-:W-:-:S02]  /*0e30*/  HADD2.F32 R3, -RZ, R3.H0_H0 ;  /* 0x20000003ff037230 */ /* 0x004fc40000004100 */
[----:B---3--:R-:W-:Y:S02]  /*0e40*/  @P0 HADD2.F32 R34, -RZ, R14.H0_H0 ;  /* 0x2000000eff220230 */ /* 0x008fe40000004100 */
[----:B----4-:R-:W-:Y:S02]  /*0e50*/  @P0 HADD2.F32 R33, -RZ, R13.H0_H0 ;  /* 0x2000000dff210230 */ /* 0x010fe40000004100 */
[----:B------:R-:W-:-:S07]  /*0e60*/  HADD2.F32 R4, -RZ, R12.H0_H0 ;  /* 0x2000000cff047230 */ /* 0x000fce0000004100 */
.L_x_485:
[----:B------:R-:W-:Y:S05]  /*0e70*/  BSYNC B0 ;  /* 0x0000000000007941 */ /* 0x000fea0003800000 */
.L_x_484:
        /* <DEDUP_REMOVED lines=37> */
.L_x_486:
        /* <DEDUP_REMOVED lines=26> */
.L_x_487:
        /* <DEDUP_REMOVED lines=36> */
.L_x_488:
        /* <DEDUP_REMOVED lines=34> */
.L_x_489:
        /* <DEDUP_REMOVED lines=81> */
.L_x_491:
[----:B------:R-:W-:Y:S05]  /*1be0*/  BSYNC B0 ;  /* 0x0000000000007941 */ /* 0x000fea0003800000 */
.L_x_490:
        /* <DEDUP_REMOVED lines=158> */
.L_x_493:
[----:B------:R-:W-:Y:S05]  /*25d0*/  BSYNC B0 ;  /* 0x0000000000007941 */ /* 0x000fea0003800000 */
.L_x_492:
        /* <DEDUP_REMOVED lines=20> */
.L_x_495:
[----:B------:R-:W-:Y:S05]  /*2720*/  BSYNC B0 ;  /* 0x0000000000007941 */ /* 0x000fea0003800000 */
.L_x_494:
        /* <DEDUP_REMOVED lines=38> */
.L_x_498:
[----:B-1----:R-:W2:Y:S04]  /*2990*/  LDG.E.STRONG.GPU R5, desc[UR14][R14.64] ;  /* 0x0000000e0e057981 */ /* 0x002ea8000c1ef900 */
[----:B--2---:R-:W-:Y:S01]  /*29a0*/  CCTL.IVALL ;  /* 0x00000000ff00798f */ /* 0x004fe20002000000 */
[----:B------:R-:W-:Y:S05]  /*29b0*/  YIELD ;  /* 0x0000000000007946 */ /* 0x000fea0003800000 */
[----:B------:R-:W-:-:S13]  /*29c0*/  ISETP.NE.AND P0, PT, R5, R18, PT ;  /* 0x000000120500720c */ /* 0x000fda0003f05270 */
[----:B------:R-:W-:Y:S05]  /*29d0*/  @P0 BRA `(.L_x_498) ;  /* 0xfffffffc00ec0947 */ /* 0x000fea000383ffff */
.L_x_497:
        /* <DEDUP_REMOVED lines=17> */
.L_x_502:
        /* <DEDUP_REMOVED lines=115> */
.L_x_501:
        /* <DEDUP_REMOVED lines=61> */
.L_x_503:
[----:B------:R-:W-:-:S13]  /*35f0*/  ISETP.NE.OR P0, PT, R5, RZ, P0 ;  /* 0x000000ff0500720c */ /* 0x000fda0000705670 */
[----:B------:R-:W-:Y:S05]  /*3600*/  @!P0 BRA `(.L_x_499) ;  /* 0x00000000007c8947 */ /* 0x000fea0003800000 */
.L_x_500:
        /* <DEDUP_REMOVED lines=31> */
.L_x_499:
        /* <DEDUP_REMOVED lines=12> */
.L_x_505:
[----:B------:R-:W-:Y:S05]  /*38c0*/  BSYNC B0 ;  /* 0x0000000000007941 */ /* 0x000fea0003800000 */
.L_x_504:
        /* <DEDUP_REMOVED lines=16> */
.L_x_496:
        /* <DEDUP_REMOVED lines=53> */
.L_x_506:
        /* <DEDUP_REMOVED lines=21> */
.L_x_508:
[----:B------:R-:W-:Y:S05]  /*3e70*/  BSYNC B0 ;  /* 0x0000000000007941 */ /* 0x000fea0003800000 */
.L_x_507:
        /* <DEDUP_REMOVED lines=25> */
.L_x_509:
        /* <DEDUP_REMOVED lines=21> */
.L_x_511:
[----:B------:R-:W-:Y:S05]  /*4160*/  BSYNC B0 ;  /* 0x0000000000007941 */ /* 0x000fea0003800000 */
.L_x_510:
        /* <DEDUP_REMOVED lines=31> */
.L_x_512:
        /* <DEDUP_REMOVED lines=21> */
.L_x_514:
[----:B------:R-:W-:Y:S05]  /*44b0*/  BSYNC B0 ;  /* 0x0000000000007941 */ /* 0x000fea0003800000 */
.L_x_513:
        /* <DEDUP_REMOVED lines=25> */
.L_x_515:
        /* <DEDUP_REMOVED lines=20> */
.L_x_517:
[----:B------:R-:W-:Y:S05]  /*4790*/  BSYNC B0 ;  /* 0x0000000000007941 */ /* 0x000fea0003800000 */
.L_x_516:
[----:B------:R-:W-:Y:S02]  /*47a0*/  IADD3 R36, R2, R36, RZ ;  /* 0x0000002402247210 */ /* 0x000fe40007ffe0ff */
[----:B------:R-:W-:Y:S02]  /*47b0*/  IADD3 R47, R47, 0x1, RZ ;  /* 0x000000012f2f7810 */ /* 0x000fe40007ffe0ff */
[----:B------:R-:W-:-:S13]  /*47c0*/  ISETP.GE.AND P0, PT, R36, UR4, PT ;  /* 0x0000000424007c0c */ /* 0x000fda000bf06270 */
[----:B------:R-:W-:Y:S05]  /*47d0*/  @!P0 BRA `(.L_x_518) ;  /* 0xffffffb800f48947 */ /* 0x000fea000383ffff */
.L_x_483:
        /* <DEDUP_REMOVED lines=23> */
.L_x_520:
[----:B------:R-:W-:Y:S05]  /*4950*/  BSYNC B0 ;  /* 0x0000000000007941 */ /* 0x000fea0003800000 */
.L_x_519:
[----:B------:R-:W-:Y:S05]  /*4960*/  @P0 EXIT ;  /* 0x000000000000094d */ /* 0x000fea0003800000 */
[----:B------:R-:W-:Y:S05]  /*4970*/  @P2 BRA `(.L_x_521) ;  /* 0x0000000000202947 */ /* 0x000fea0003800000 */
[----:B------:R-:W-:-:S05]  /*4980*/  IMAD R4, R6, R7, RZ ;  /* 0x0000000706047224 */ /* 0x000fca00078e02ff */
[----:B------:R-:W-:-:S13]  /*4990*/  ISETP.NE.AND P0, PT, R4, -0x1, PT ;  /* 0xffffffff0400780c */ /* 0x000fda0003f05270 */
[----:B------:R-:W-:Y:S05]  /*49a0*/  @!P0 BRA `(.L_x_521) ;  /* 0x0000000000148947 */ /* 0x000fea0003800000 */
.L_x_522:
[----:B---3--:R-:W3:Y:S04]  /*49b0*/  LDG.E.STRONG.GPU R5, desc[UR14][R2.64] ;  /* 0x0000000e02057981 */ /* 0x008ee8000c1ef900 */
[----:B---3--:R-:W-:Y:S01]  /*49c0*/  CCTL.IVALL ;  /* 0x00000000ff00798f */ /* 0x008fe20002000000 */
[----:B------:R-:W-:Y:S05]  /*49d0*/  YIELD ;  /* 0x0000000000007946 */ /* 0x000fea0003800000 */
[----:B------:R-:W-:-:S13]  /*49e0*/  ISETP.NE.AND P0, PT, R5, R4, PT ;  /* 0x000000040500720c */ /* 0x000fda0003f05270 */
[----:B------:R-:W-:Y:S05]  /*49f0*/  @P0 BRA `(.L_x_522) ;  /* 0xfffffffc00ec0947 */ /* 0x000fea000383ffff */
.L_x_521:
        /* <DEDUP_REMOVED lines=25> */
.L_x_523:
        /* <DEDUP_REMOVED lines=19> */
[----:B--2---:R-:W-:Y:S02]  /*4cc0*/  F2FP.F16.F32.PACK_AB R3, R14, R3 ;  /* 0x000000030e03723e */ /* 0x004fe400000000ff */
[----:B----4-:R-:W-:-:S03]  /*4cd0*/  F2FP.F16.F32.PACK_AB R21, R19, R16 ;  /* 0x000000101315723e */ /* 0x010fc600000000ff */
[----:B------:R1:W-:Y:S04]  /*4ce0*/  STG.E desc[UR14][R8.64], R3 ;  /* 0x0000000308007986 */ /* 0x0003e8000c10190e */
[----:B------:R1:W-:Y:S02]  /*4cf0*/  STG.E desc[UR14][R10.64], R21 ;  /* 0x000000150a007986 */ /* 0x0003e4000c10190e */
[----:B------:R-:W-:Y:S05]  /*4d00*/  @P0 BRA `(.L_x_523) ;  /* 0xfffffffc00a00947 */ /* 0x000fea000383ffff */
[----:B------:R-:W-:Y:S05]  /*4d10*/  EXIT ;  /* 0x000000000000794d */ /* 0x000fea0003800000 */
.L_x_524:
        /* <DEDUP_REMOVED lines=14> */
.L_x_3287:


//--------------------- .text._Z35group_norm_nhwc_bwd_one_pass_kernelI11Bf16IOFp16WLi256ELi14ELi224EEv26Group_norm_nhwc_bwd_params --------------------------
	.section	.text._Z35group_norm_nhwc_bwd_one_pass_kernelI11Bf16IOFp16WLi256ELi14ELi224EEv26Group_norm_nhwc_bwd_params,"ax",@progbits
	.align	128
        .global         _Z35group_norm_nhwc_bwd_one_pass_kernelI11Bf16IOFp16WLi256ELi14ELi224EEv26Group_norm_nhwc_bwd_params
        .type           _Z35group_norm_nhwc_bwd_one_pass_kernelI11Bf16IOFp16WLi256ELi14ELi224EEv26Group_norm_nhwc_bwd_params,@function
        .size           _Z35group_norm_nhwc_bwd_one_pass_kernelI11Bf16IOFp16WLi256ELi14ELi224EEv26Group_norm_nhwc_bwd_params,(.L_x_3288 - _Z35group_norm_nhwc_bwd_one_pass_kernelI11Bf16IOFp16WLi256ELi14ELi224EEv26Group_norm_nhwc_bwd_params)
        .other          _Z35group_norm_nhwc_bwd_one_pass_kernelI11Bf16IOFp16WLi256ELi14ELi224EEv26Group_norm_nhwc_bwd_params,@"STO_CUDA_ENTRY STV_DEFAULT"
_Z35group_norm_nhwc_bwd_one_pass_kernelI11Bf16IOFp16WLi256ELi14ELi224EEv26Group_norm_nhwc_bwd_params:
.text._Z35group_norm_nhwc_bwd_one_pass_kernelI11Bf16IOFp16WLi256ELi14ELi224EEv26Group_norm_nhwc_bwd_params:
        /* <DEDUP_REMOVED lines=67> */
.L_x_576:
        /* <DEDUP_REMOVED lines=259> */
[----:B--2---:R-:W-:-:S02]  /*1460*/  HADD2.F32 R9, -RZ, R9.H0_H0 ;  /* 0x20000009ff097230 */ /* 0x004fc40000004100 */
[----:B---3--:R-:W-:Y:S02]  /*1470*/  HADD2.F32 R6, -RZ, R6.H0_H0 ;  /* 0x20000006ff067230 */ /* 0x008fe40000004100 */
[----:B----4-:R-:W-:Y:S02]  /*1480*/  @P0 HADD2.F32 R4, -RZ, R8.H0_H0 ;  /* 0x20000008ff040230 */ /* 0x010fe40000004100 */
[----:B------:R-:W-:-:S07]  /*1490*/  @P0 HADD2.F32 R5, -RZ, R7.H0_H0 ;  /* 0x20000007ff050230 */ /* 0x000fce0000004100 */
.L_x_527:
[----:B------:R-:W-:Y:S05]  /*14a0*/  BSYNC B0 ;  /* 0x0000000000007941 */ /* 0x000fea0003800000 */
.L_x_526:
        /* <DEDUP_REMOVED lines=38> */
.L_x_528:
        /* <DEDUP_REMOVED lines=26> */
.L_x_529:
        /* <DEDUP_REMOVED lines=36> */
.L_x_530:
        /* <DEDUP_REMOVED lines=34> */
.L_x_531:
        /* <DEDUP_REMOVED lines=36> */
.L_x_532:
        /* <DEDUP_REMOVED lines=34> */
.L_x_533:
        /* <DEDUP_REMOVED lines=37> */
.L_x_534:
        /* <DEDUP_REMOVED lines=35> */
.L_x_535:
        /* <DEDUP_REMOVED lines=94> */
.L_x_537:
[----:B------:R-:W-:Y:S05]  /*2bd0*/  BSYNC B0 ;  /* 0x0000000000007941 */ /* 0x000fea0003800000 */
.L_x_536:
        /* <DEDUP_REMOVED lines=160> */
.L_x_539:
[----:B------:R-:W-:Y:S05]  /*35e0*/  BSYNC B0 ;  /* 0x0000000000007941 */ /* 0x000fea0003800000 */
.L_x_538:
        /* <DEDUP_REMOVED lines=17> */
.L_x_541:
[----:B------:R-:W-:Y:S05]  /*3700*/  BSYNC B0 ;  /* 0x0000000000007941 */ /* 0x000fea0003800000 */
.L_x_540:
        /* <DEDUP_REMOVED lines=50> */
.L_x_544:
[----:B------:R-:W2:Y:S04]  /*3a30*/  LDG.E.STRONG.GPU R31, desc[UR14][R12.64] ;  /* 0x0000000e0c1f7981 */ /* 0x000ea8000c1ef900 */
[----:B--2---:R-:W-:Y:S01]  /*3a40*/  CCTL.IVALL ;  /* 0x00000000ff00798f */ /* 0x004fe20002000000 */
[----:B------:R-:W-:Y:S05]  /*3a50*/  YIELD ;  /* 0x0000000000007946 */ /* 0x000fea0003800000 */
[----:B------:R-:W-:-:S13]  /*3a60*/  ISETP.NE.AND P6, PT, R31, R36, PT ;  /* 0x000000241f00720c */ /* 0x000fda0003fc5270 */
[----:B------:R-:W-:Y:S05]  /*3a70*/  @P6 BRA `(.L_x_544) ;  /* 0xfffffffc00ec6947 */ /* 0x000fea000383ffff */
.L_x_543:
        /* <DEDUP_REMOVED lines=21> */
.L_x_548:
        /* <DEDUP_REMOVED lines=115> */
.L_x_547:
        /* <DEDUP_REMOVED lines=62> */
.L_x_549:
[----:B------:R-:W-:-:S04]  /*46e0*/  ISETP.NE.AND P6, PT, R33, RZ, PT ;  /* 0x000000ff2100720c */ /* 0x000fc80003fc5270 */
[----:B------:R-:W-:-:S13]  /*46f0*/  ISETP.NE.OR P6, PT, R31, RZ, P6 ;  /* 0x000000ff1f00720c */ /* 0x000fda00037c5670 */
[----:B------:R-:W-:Y:S05]  /*4700*/  @!P6 BRA `(.L_x_545) ;  /* 0x00000000007ce947 */ /* 0x000fea0003800000 */
.L_x_546:
        /* <DEDUP_REMOVED lines=31> */
.L_x_545:
        /* <DEDUP_REMOVED lines=10> */
.L_x_551:
[----:B------:R-:W-:Y:S05]  /*49a0*/  BSYNC B0 ;  /* 0x0000000000007941 */ /* 0x000fea0003800000 */
.L_x_550:
        /* <DEDUP_REMOVED lines=17> */
.L_x_542:
        /* <DEDUP_REMOVED lines=43> */
.L_x_552:
        /* <DEDUP_REMOVED lines=21> */
.L_x_554:
[----:B------:R-:W-:Y:S05]  /*4ec0*/  BSYNC B0 ;  /* 0x0000000000007941 */ /* 0x000fea0003800000 */
.L_x_553:
        /* <DEDUP_REMOVED lines=28> */
.L_x_555:
        /* <DEDUP_REMOVED lines=22> */
.L_x_557:
[----:B------:R-:W-:Y:S05]  /*51f0*/  BSYNC B0 ;  /* 0x0000000000007941 */ /* 0x000fea0003800000 */
.L_x_556:
        /* <DEDUP_REMOVED lines=27> */
.L_x_558:
        /* <DEDUP_REMOVED lines=22> */
.L_x_560:
[----:B------:R-:W-:Y:S05]  /*5510*/  BSYNC B0 ;  /* 0x0000000000007941 */ /* 0x000fea0003800000 */
.L_x_559:
        /* <DEDUP_REMOVED lines=26> */
.L_x_561:
        /* <DEDUP_REMOVED lines=22> */
.L_x_563:
[----:B------:R-:W-:Y:S05]  /*5820*/  BSYNC B0 ;  /* 0x0000000000007941 */ /* 0x000fea0003800000 */
.L_x_562:
        /* <DEDUP_REMOVED lines=29> */
.L_x_564:
        /* <DEDUP_REMOVED lines=22> */
.L_x_566:
[----:B------:R-:W-:Y:S05]  /*5b60*/  BSYNC B0 ;  /* 0x0000000000007941 */ /* 0x000fea0003800000 */
.L_x_565:
        /* <DEDUP_REMOVED lines=27> */
.L_x_567:
        /* <DEDUP_REMOVED lines=22> */
.L_x_569:
[----:B------:R-:W-:Y:S05]  /*5e80*/  BSYNC B0 ;  /* 0x0000000000007941 */ /* 0x000fea0003800000 */
.L_x_568:
        /* <DEDUP_REMOVED lines=29> */
.L_x_570:
        /* <DEDUP_REMOVED lines=27> */
.L_x_572:
[----:B------:R-:W-:Y:S05]  /*6210*/  BSYNC B0 ;  /* 0x0000000000007941 */ /* 0x000fea0003800000 */
.L_x_571:
        /* <DEDUP_REMOVED lines=30> */
.L_x_573:
        /* <DEDUP_REMOVED lines=19> */
.L_x_575:
[----:B------:R-:W-:Y:S05]  /*6530*/  BSYNC B0 ;  /* 0x0000000000007941 */ /* 0x000fea0003800000 */
.L_x_574:
        /* <DEDUP_REMOVED lines=9> */
.L_x_525:
        /* <DEDUP_REMOVED lines=19> */
.L_x_578:
[----:B------:R-:W-:Y:S05]  /*6700*/  BSYNC B0 ;  /* 0x0000000000007941 */ /* 0x000fea0003800000 */
.L_x_577:
        /* <DEDUP_REMOVED lines=11> */
.L_x_580:
[----:B------:R-:W2:Y:S04]  /*67c0*/  LDG.E.STRONG.GPU R5, desc[UR14][R2.64] ;  /* 0x0000000e02057981 */ /* 0x000ea8000c1ef900 */
[----:B--2---:R-:W-:Y:S01]  /*67d0*/  CCTL.IVALL ;  /* 0x00000000ff00798f */ /* 0x004fe20002000000 */
[----:B------:R-:W-:Y:S05]  /*67e0*/  YIELD ;  /* 0x0000000000007946 */ /* 0x000fea0003800000 */
[----:B------:R-:W-:-:S13]  /*67f0*/  ISETP.NE.AND P0, PT, R5, R0, PT ;  /* 0x000000000500720c */ /* 0x000fda0003f05270 */
[----:B------:R-:W-:Y:S05]  /*6800*/  @P0 BRA `(.L_x_580) ;  /* 0xfffffffc00ec0947 */ /* 0x000fea000383ffff */
.L_x_579:
        /* <DEDUP_REMOVED lines=24> */
.L_x_581:
        /* <DEDUP_REMOVED lines=25> */
.L_x_582:
        /* <DEDUP_REMOVED lines=14> */
.L_x_3288:


//--------------------- .text._Z35group_norm_nhwc_bwd_one_pass_kernelI11Bf16IOFp16WLi512ELi14ELi224EEv26Group_norm_nhwc_bwd_params --------------------------
	.section	.text._Z35group_norm_nhwc_bwd_one_pass_kernelI11Bf16IOFp16WLi512ELi14ELi224EEv26Group_norm_nhwc_bwd_params,"ax",@progbits
	.align	128
        .global         _Z35group_norm_nhwc_bwd_one_pass_kernelI11Bf16IOFp16WLi512ELi14ELi224EEv26Group_norm_nhwc_bwd_params
        .type           _Z35group_norm_nhwc_bwd_one_pass_kernelI11Bf16IOFp16WLi512ELi14ELi224EEv26Group_norm_nhwc_bwd_params,@function
        .size           _Z35group_norm_nhwc_bwd_one_pass_kernelI11Bf16IOFp16WLi512ELi14ELi224EEv26Group_norm_nhwc_bwd_params,(.L_x_3289 - _Z35group_norm_nhwc_bwd_one_pass_kernelI11Bf16IOFp16WLi512ELi14ELi224EEv26Group_norm_nhwc_bwd_params)
        .other          _Z35group_norm_nhwc_bwd_one_pass_kernelI11Bf16IOFp16WLi512ELi14ELi224EEv26Group_norm_nhwc_bwd_params,@"STO_CUDA_ENTRY STV_DEFAULT"
_Z35group_norm_nhwc_bwd_one_pass_kernelI11Bf16IOFp16WLi512ELi14ELi224EEv26Group_norm_nhwc_bwd_params:
.text._Z35group_norm_nhwc_bwd_one_pass_kernelI11Bf16IOFp16WLi512ELi14ELi224EEv26Group_norm_nhwc_bwd_params:
        /* <DEDUP_REMOVED lines=105> */
.L_x_666:
        /* <DEDUP_REMOVED lines=435> */
[----:B--2---:R-:W-:-:S03]  /*21c0*/  @P0 HADD2.F32 R14, -RZ, R12.H0_H0 ;  /* 0x2000000cff0e0230 */ /* 0x004fc60000004100 */
[----:B------:R-:W2:Y:S01]  /*21d0*/  LDG.E.U16 R12, desc[UR8][R24.64] ;  /* 0x00000008180c7981 */ /* 0x000ea2000c1e1500 */
[----:B---3--:R-:W-:Y:S02]  /*21e0*/  @P0 HADD2.F32 R13, -RZ, R16.H0_H0 ;  /* 0x20000010ff0d0230 */ /* 0x008fe40000004100 */
[----:B----4-:R-:W-:Y:S02]  /*21f0*/  HADD2.F32 R15, -RZ, R15.H0_H0 ;  /* 0x2000000fff0f7230 */ /* 0x010fe40000004100 */
[----:B--2---:R-:W-:-:S07]  /*2200*/  HADD2.F32 R12, -RZ, R12.H0_H0 ;  /* 0x2000000cff0c7230 */ /* 0x004fce0000004100 */
.L_x_585:
[----:B------:R-:W-:Y:S05]  /*2210*/  BSYNC B0 ;  /* 0x0000000000007941 */ /* 0x000fea0003800000 */
.L_x_584:
        /* <DEDUP_REMOVED lines=38> */
.L_x_586:
        /* <DEDUP_REMOVED lines=26> */
.L_x_587:
        /* <DEDUP_REMOVED lines=43> */
.L_x_588:
        /* <DEDUP_REMOVED lines=40> */
.L_x_589:
        /* <DEDUP_REMOVED lines=34> */
.L_x_590:
        /* <DEDUP_REMOVED lines=36> */
.L_x_591:
        /* <DEDUP_REMOVED lines=34> */
.L_x_592:
        /* <DEDUP_REMOVED lines=36> */
.L_x_593:
        /* <DEDUP_REMOVED lines=34> */
.L_x_594:
        /* <DEDUP_REMOVED lines=36> */
.L_x_595:
        /* <DEDUP_REMOVED lines=34> */
.L_x_596:
        /* <DEDUP_REMOVED lines=36> */
.L_x_597:
        /* <DEDUP_REMOVED lines=34> */
.L_x_598:
        /* <DEDUP_REMOVED lines=37> */
.L_x_599:
        /* <DEDUP_REMOVED lines=37> */
.L_x_600:
        /* <DEDUP_REMOVED lines=35> */
.L_x_601:
        /* <DEDUP_REMOVED lines=110> */
.L_x_603:
[----:B------:R-:W-:Y:S05]  /*4ca0*/  BSYNC B0 ;  /* 0x0000000000007941 */ /* 0x000fea0003800000 */
.L_x_602:
        /* <DEDUP_REMOVED lines=159> */
.L_x_605:
[----:B------:R-:W-:Y:S05]  /*56a0*/  BSYNC B0 ;  /* 0x0000000000007941 */ /* 0x000fea0003800000 */
.L_x_604:
        /* <DEDUP_REMOVED lines=16> */
.L_x_607:
[----:B------:R-:W-:Y:S05]  /*57b0*/  BSYNC B0 ;  /* 0x0000000000007941 */ /* 0x000fea0003800000 */
.L_x_606:
        /* <DEDUP_REMOVED lines=64> */
.L_x_610:
[----:B------:R-:W2:Y:S04]  /*5bc0*/  LDG.E.STRONG.GPU R38, desc[UR8][R36.64] ;  /* 0x0000000824267981 */ /* 0x000ea8000c1ef900 */
[----:B--2---:R-:W-:Y:S01]  /*5bd0*/  CCTL.IVALL ;  /* 0x00000000ff00798f */ /* 0x004fe20002000000 */
[----:B------:R-:W-:Y:S05]  /*5be0*/  YIELD ;  /* 0x0000000000007946 */ /* 0x000fea0003800000 */
[----:B------:R-:W-:-:S13]  /*5bf0*/  ISETP.NE.AND P6, PT, R38, R69, PT ;  /* 0x000000452600720c */ /* 0x000fda0003fc5270 */
[----:B------:R-:W-:Y:S05]  /*5c00*/  @P6 BRA `(.L_x_610) ;  /* 0xfffffffc00ec6947 */ /* 0x000fea000383ffff */
.L_x_609:
        /* <DEDUP_REMOVED lines=20> */
.L_x_614:
        /* <DEDUP_REMOVED lines=115> */
.L_x_613:
        /* <DEDUP_REMOVED lines=62> */
.L_x_615:
[----:B------:R-:W-:-:S04]  /*6860*/  ISETP.NE.AND P6, PT, R36, RZ, PT ;  /* 0x000000ff2400720c */ /* 0x000fc80003fc5270 */
[----:B------:R-:W-:-:S13]  /*6870*/  ISETP.NE.OR P6, PT, R38, RZ, P6 ;  /* 0x000000ff2600720c */ /* 0x000fda00037c5670 */
[----:B------:R-:W-:Y:S05]  /*6880*/  @!P6 BRA `(.L_x_611) ;  /* 0x00000000007ce947 */ /* 0x000fea0003800000 */
.L_x_612:
        /* <DEDUP_REMOVED lines=31> */
.L_x_611:
        /* <DEDUP_REMOVED lines=10> */
.L_x_617:
[----:B------:R-:W-:Y:S05]  /*6b20*/  BSYNC B0 ;  /* 0x0000000000007941 */ /* 0x000fea0003800000 */
.L_x_616:
        /* <DEDUP_REMOVED lines=17> */
.L_x_608:
        /* <DEDUP_REMOVED lines=43> */
.L_x_618:
        /* <DEDUP_REMOVED lines=22> */
.L_x_620:
[----:B------:R-:W-:Y:S05]  /*7050*/  BSYNC B0 ;  /* 0x0000000000007941 */ /* 0x000fea0003800000 */
.L_x_619:
        /* <DEDUP_REMOVED lines=28> */
.L_x_621:
        /* <DEDUP_REMOVED lines=21> */
.L_x_623:
[----:B------:R-:W-:Y:S05]  /*7370*/  BSYNC B0 ;  /* 0x0000000000007941 */ /* 0x000fea0003800000 */
.L_x_622:
        /* <DEDUP_REMOVED lines=27> */
.L_x_624:
        /* <DEDUP_REMOVED lines=21> */
.L_x_626:
[----:B------:R-:W-:Y:S05]  /*7680*/  BSYNC B0 ;  /* 0x0000000000007941 */ /* 0x000fea0003800000 */
.L_x_625:
        /* <DEDUP_REMOVED lines=27> */
.L_x_627:
        /* <DEDUP_REMOVED lines=23> */
.L_x_629:
[----:B------:R-:W-:Y:S05]  /*79b0*/  BSYNC B0 ;  /* 0x0000000000007941 */ /* 0x000fea0003800000 */
.L_x_628:
        /* <DEDUP_REMOVED lines=28> */
.L_x_630:
        /* <DEDUP_REMOVED lines=23> */
.L_x_632:
[----:B------:R-:W-:Y:S05]  /*7cf0*/  BSYNC B0 ;  /* 0x0000000000007941 */ /* 0x000fea0003800000 */
.L_x_631:
        /* <DEDUP_REMOVED lines=28> */
.L_x_633:
        /* <DEDUP_REMOVED lines=23> */
.L_x_635:
[----:B------:R-:W-:Y:S05]  /*8030*/  BSYNC B0 ;  /* 0x0000000000007941 */ /* 0x000fea0003800000 */
.L_x_634:
        /* <DEDUP_REMOVED lines=28> */
.L_x_636:
        /* <DEDUP_REMOVED lines=23> */
.L_x_638:
[----:B------:R-:W-:Y:S05]  /*8370*/  BSYNC B0 ;  /* 0x0000000000007941 */ /* 0x000fea0003800000 */
.L_x_637:
        /* <DEDUP_REMOVED lines=28> */
.L_x_639:
        /* <DEDUP_REMOVED lines=23> */
.L_x_641:
[----:B------:R-:W-:Y:S05]  /*86b0*/  BSYNC B0 ;  /* 0x0000000000007941 */ /* 0x000fea0003800000 */
.L_x_640:
        /* <DEDUP_REMOVED lines=28> */
.L_x_642:
        /* <DEDUP_REMOVED lines=23> */
.L_x_644:
[----:B------:R-:W-:Y:S05]  /*89f0*/  BSYNC B0 ;  /* 0x0000000000007941 */ /* 0x000fea0003800000 */
.L_x_643:
        /* <DEDUP_REMOVED lines=27> */
.L_x_645:
        /* <DEDUP_REMOVED lines=22> */
.L_x_647:
[----:B------:R-:W-:Y:S05]  /*8d10*/  BSYNC B0 ;  /* 0x0000000000007941 */ /* 0x000fea0003800000 */
.L_x_646:
        /* <DEDUP_REMOVED lines=29> */
.L_x_648:
        /* <DEDUP_REMOVED lines=22> */
.L_x_650:
[----:B------:R-:W-:Y:S05]  /*9050*/  BSYNC B0 ;  /* 0x0000000000007941 */ /* 0x000fea0003800000 */
.L_x_649:
        /* <DEDUP_REMOVED lines=27> */
.L_x_651:
        /* <DEDUP_REMOVED lines=22> */
.L_x_653:
[----:B------:R-:W-:Y:S05]  /*9370*/  BSYNC B0 ;  /* 0x0000000000007941 */ /* 0x000fea0003800000 */
.L_x_652:
        /* <DEDUP_REMOVED lines=29> */
.L_x_654:
        /* <DEDUP_REMOVED lines=27> */
.L_x_656:
[----:B------:R-:W-:Y:S05]  /*9700*/  BSYNC B0 ;  /* 0x0000000000007941 */ /* 0x000fea0003800000 */
.L_x_655:
        /* <DEDUP_REMOVED lines=27> */
.L_x_657:
        /* <DEDUP_REMOVED lines=27> */
.L_x_659:
[----:B------:R-:W-:Y:S05]  /*9a70*/  BSYNC B0 ;  /* 0x0000000000007941 */ /* 0x000fea0003800000 */
.L_x_658:
        /* <DEDUP_REMOVED lines=27> */
.L_x_660:
        /* <DEDUP_REMOVED lines=29> */
.L_x_662:
[----:B------:R-:W-:Y:S05]  /*9e00*/  BSYNC B0 ;  /* 0x0000000000007941 */ /* 0x000fea0003800000 */
.L_x_661:
        /* <DEDUP_REMOVED lines=25> */
.L_x_663:
        /* <DEDUP_REMOVED lines=23> */
.L_x_665:
[----:B------:R-:W-:Y:S05]  /*a110*/  BSYNC B0 ;  /* 0x0000000000007941 */ /* 0x000fea0003800000 */
.L_x_664:
[----:B------:R-:W-:Y:S02]  /*a120*/  IADD3 R6, R4, R6, RZ ;  /* 0x0000000604067210 */ /* 0x000fe40007ffe0ff */
[----:B------:R-:W-:Y:S02]  /*a130*/  IADD3 R96, R96, 0x1, RZ ;  /* 0x0000000160607810 */ /* 0x000fe40007ffe0ff */
[----:B------:R-:W-:-:S13]  /*a140*/  ISETP.GE.AND P0, PT, R6, UR4, PT ;  /* 0x0000000406007c0c */ /* 0x000fda000bf06270 */
[----:B------:R-:W-:Y:S05]  /*a150*/  @!P0 BRA `(.L_x_666) ;  /* 0xffffff64004c8947 */ /* 0x000fea000383ffff */
.L_x_583:
        /* <DEDUP_REMOVED lines=23> */
.L_x_668:
[----:B------:R-:W-:Y:S05]  /*a2d0*/  BSYNC B0 ;  /* 0x0000000000007941 */ /* 0x000fea0003800000 */
.L_x_667:
[----:B------:R-:W-:Y:S05]  /*a2e0*/  @P0 EXIT ;  /* 0x000000000000094d */ /* 0x000fea0003800000 */
[----:B------:R-:W-:Y:S05]  /*a2f0*/  @P2 BRA `(.L_x_669) ;  /* 0x0000000000202947 */ /* 0x000fea0003800000 */
[----:B------:R-:W-:-:S05]  /*a300*/  IMAD R0, R6, R9, RZ ;  /* 0x0000000906007224 */ /* 0x000fca00078e02ff */
[----:B------:R-:W-:-:S13]  /*a310*/  ISETP.NE.AND P0, PT, R0, -0x1, PT ;  /* 0xffffffff0000780c */ /* 0x000fda0003f05270 */
[----:B------:R-:W-:Y:S05]  /*a320*/  @!P0 BRA `(.L_x_669) ;  /* 0x0000000000148947 */ /* 0x000fea0003800000 */
.L_x_670:
[----:B0-----:R-:W2:Y:S04]  /*a330*/  LDG.E.STRONG.GPU R3, desc[UR8][R4.64] ;  /* 0x0000000804037981 */ /* 0x001ea8000c1ef900 */
[----:B--2---:R-:W-:Y:S01]  /*a340*/  CCTL.IVALL ;  /* 0x00000000ff00798f */ /* 0x004fe20002000000 */
[----:B------:R-:W-:Y:S05]  /*a350*/  YIELD ;  /* 0x0000000000007946 */ /* 0x000fea0003800000 */
[----:B------:R-:W-:-:S13]  /*a360*/  ISETP.NE.AND P0, PT, R3, R0, PT ;  /* 0x000000000300720c */ /* 0x000fda0003f05270 */
[----:B------:R-:W-:Y:S05]  /*a370*/  @P0 BRA `(.L_x_670) ;  /* 0xfffffffc00ec0947 */ /* 0x000fea000383ffff */
.L_x_669:
        /* <DEDUP_REMOVED lines=24> */
.L_x_671:
        /* <DEDUP_REMOVED lines=25> */
.L_x_672:
        /* <DEDUP_REMOVED lines=15> */
.L_x_3289:


//--------------------- .text._Z35group_norm_nhwc_bwd_one_pass_kernelI11Fp16IOFp32WLi64ELi14ELi224EEv26Group_norm_nhwc_bwd_params --------------------------
	.section	.text._Z35group_norm_nhwc_bwd_one_pass_kernelI11Fp16IOFp32WLi64ELi14ELi224EEv26Group_norm_nhwc_bwd_params,"ax",@progbits
	.align	128
        .global         _Z35group_norm_nhwc_bwd_one_pass_kernelI11Fp16IOFp32WLi64ELi14ELi224EEv26Group_norm_nhwc_bwd_params
        .type           _Z35group_norm_nhwc_bwd_one_pass_kernelI11Fp16IOFp32WLi64ELi14ELi224EEv26Group_norm_nhwc_bwd_params,@function
        .size           _Z35group_norm_nhwc_bwd_one_pass_kernelI11Fp16IOFp32WLi64ELi14ELi224EEv26Group_norm_nhwc_bwd_params,(.L_x_3290 - _Z35group_norm_nhwc_bwd_one_pass_kernelI11Fp16IOFp32WLi64ELi14ELi224EEv26Group_norm_nhwc_bwd_params)
        .other          _Z35group_norm_nhwc_bwd_one_pass_kernelI11Fp16IOFp32WLi64ELi14ELi224EEv26Group_norm_nhwc_bwd_params,@"STO_CUDA_ENTRY STV_DEFAULT"
_Z35group_norm_nhwc_bwd_one_pass_kernelI11Fp16IOFp32WLi64ELi14ELi224EEv26Group_norm_nhwc_bwd_params:
.text._Z35group_norm_nhwc_bwd_one_pass_kernelI11Fp16IOFp32WLi64ELi14ELi224EEv26Group_norm_nhwc_bwd_params:
        /* <DEDUP_REMOVED lines=50> */
.L_x_700:
[----:B0-----:R-:W0:Y:S01]  /*0320*/  LDC R9, c[0x0][0x2a0] ;  /* 0x0000a800ff097b82 */ /* 0x001e220000000800 */
[----:B------:R-:W-:Y:S01]  /*0330*/  IABS R6, UR7 ;  /* 0x0000000700067c13 */ /* 0x000fe20008000000 */
[----:B------:R-:W-:Y:S01]  /*0340*/  ULDC.64 UR8, c[0x0][0x248] ;  /* 0x0000920000087ab9 */ /* 0x000fe20000000a00 */
[----:B------:R-:W-:Y:S01]  /*0350*/  ISETP.LE.AND P5, PT, RZ, UR7, PT ;  /* 0x00000007ff007c0c */ /* 0x000fe2000bfa3270 */
[----:B------:R-:W-:-:S04]  /*0360*/  UIMAD.WIDE UR8, UR7, 0x8, UR8 ;  /* 0x00000008070878a5 */ /* 0x000fc8000f8e0208 */
[----:B------:R-:W1:Y:S02]  /*0370*/  @P1 LDC.64 R18, c[0x0][0x288] ;  /* 0x0000a200ff121b82 */ /* 0x000e640000000a00 */
[----:B------:R-:W-:-:S06]  /*0380*/  MOV R7, UR9 ;  /* 0x0000000900077c02 */ /* 0x000fcc0008000f00 */
[----:B------:R-:W2:Y:S01]  /*0390*/  @P1 LDC.64 R16, c[0x0][0x230] ;  /* 0x00008c00ff101b82 */ /* 0x000ea20000000a00 */
[----:B0-----:R-:W-:-:S04]  /*03a0*/  IABS R8, R9 ;  /* 0x0000000900087213 */ /* 0x001fc80000000000 */
[----:B------:R-:W0:Y:S08]  /*03b0*/  I2F.RP R4, R8 ;  /* 0x0000000800047306 */ /* 0x000e300000209400 */
[----:B0-----:R-:W0:Y:S02]  /*03c0*/  MUFU.RCP R4, R4 ;  /* 0x0000000400047308 */ /* 0x001e240000001000 */
[----:B0-----:R-:W-:-:S02]  /*03d0*/  IADD3 R2, R4, 0xffffffe, RZ ;  /* 0x0ffffffe04027810 */ /* 0x001fc40007ffe0ff */
[----:B------:R-:W-:-:S04]  /*03e0*/  LOP3.LUT R4, R9, UR7, RZ, 0x3c, !PT ;  /* 0x0000000709047c12 */ /* 0x000fc8000f8e3cff */
[----:B------:R0:W3:Y:S02]  /*03f0*/  F2I.FTZ.U32.TRUNC.NTZ R3, R2 ;  /* 0x0000000200037305 */ /* 0x0000e4000021f000 */
[----:B0-----:R-:W-:Y:S01]  /*0400*/  HFMA2.MMA R2, -RZ, RZ, 0, 0 ;  /* 0x00000000ff027435 */ /* 0x001fe200000001ff */
[----:B---3--:R-:W-:-:S05]  /*0410*/  IADD3 R5, RZ, -R3, RZ ;  /* 0x80000003ff057210 */ /* 0x008fca0007ffe0ff */
[----:B------:R-:W-:-:S04]  /*0420*/  IMAD R5, R5, R8, RZ ;  /* 0x0000000805057224 */ /* 0x000fc800078e02ff */
[----:B------:R-:W-:-:S06]  /*0430*/  IMAD.HI.U32 R3, R3, R5, R2 ;  /* 0x0000000503037227 */ /* 0x000fcc00078e0002 */
        /* <DEDUP_REMOVED lines=14> */
[----:B------:R-:W-:-:S02]  /*0520*/  SHF.R.S32.HI R3, RZ, 0x1f, R28 ;  /* 0x0000001fff037819 */ /* 0x000fc4000001141c */
[----:B------:R-:W-:Y:S02]  /*0530*/  ISETP.GE.U32.AND P0, PT, R28, UR8, PT ;  /* 0x000000081c007c0c */ /* 0x000fe4000bf06070 */
[----:B------:R-:W-:Y:S02]  /*0540*/  ISETP.NE.AND P3, PT, R9, RZ, PT ;  /* 0x000000ff0900720c */ /* 0x000fe40003f65270 */
[----:B------:R-:W-:Y:S02]  /*0550*/  LOP3.LUT R9, RZ, R9, RZ, 0x33, !PT ;  /* 0x00000009ff097212 */ /* 0x000fe400078e33ff */
[----:B------:R-:W-:Y:S02]  /*0560*/  @!P5 IADD3 R2, -R2, RZ, RZ ;  /* 0x000000ff0202d210 */ /* 0x000fe40007ffe1ff */
[----:B------:R-:W-:Y:S02]  /*0570*/  @P4 IADD3 R5, R5, 0x1, RZ ;  /* 0x0000000105054810 */ /* 0x000fe40007ffe0ff */
[----:B------:R-:W-:Y:S01]  /*0580*/  ISETP.GE.AND.EX P0, PT, R3, UR9, PT, P0 ;  /* 0x0000000903007c0c */ /* 0x000fe2000bf06300 */
[----:B------:R-:W-:Y:S01]  /*0590*/  ULDC.64 UR8, c[0x0][0x298] ;  /* 0x0000a60000087ab9 */ /* 0x000fe20000000a00 */
[----:B------:R-:W-:-:S02]  /*05a0*/  SEL R2, R9, R2, !P3 ;  /* 0x0000000209027207 */ /* 0x000fc40005800000 */
[----:B------:R-:W-:Y:S02]  /*05b0*/  @!P2 IADD3 R5, -R5, RZ, RZ ;  /* 0x000000ff0505a210 */ /* 0x000fe40007ffe1ff */
[----:B------:R-:W-:Y:S01]  /*05c0*/  ISETP.GT.U32.OR P0, PT, R31, 0xdf, P0 ;  /* 0x000000df1f00780c */ /* 0x000fe20000704470 */
[----:B------:R-:W-:Y:S01]  /*05d0*/  IMAD R15, R2, 0xe, RZ ;  /* 0x0000000e020f7824 */ /* 0x000fe200078e02ff */
[----:B------:R-:W-:Y:S02]  /*05e0*/  SEL R5, R9, R5, !P3 ;  /* 0x0000000509057207 */ /* 0x000fe40005800000 */
[----:B------:R-:W-:Y:S02]  /*05f0*/  SHF.R.S32.HI R8, RZ, 0x1f, R30 ;  /* 0x0000001fff087819 */ /* 0x000fe4000001141e */
[----:B------:R-:W-:Y:S02]  /*0600*/  IADD3 R34, P2, R30, R15, RZ ;  /* 0x0000000f1e227210 */ /* 0x000fe40007f5e0ff */
[----:B------:R-:W-:-:S02]  /*0610*/  SHF.R.S32.HI R4, RZ, 0x1f, R5 ;  /* 0x0000001fff047819 */ /* 0x000fc40000011405 */
[----:B------:R-:W-:Y:S02]  /*0620*/  LEA.HI.X.SX32 R35, R15, R8, 0x1, P2 ;  /* 0x000000080f237211 */ /* 0x000fe400010f0eff */
[----:B------:R-:W0:Y:S01]  /*0630*/  @P1 LDC.64 R8, c[0x0][0x228] ;  /* 0x00008a00ff081b82 */ /* 0x000e220000000a00 */
[----:B------:R-:W-:Y:S02]  /*0640*/  IMAD R4, R4, UR8, RZ ;  /* 0x0000000804047c24 */ /* 0x000fe4000f8e02ff */
[----:B------:R-:W-:-:S05]  /*0650*/  IMAD.WIDE.U32 R34, R5, UR8, R34 ;  /* 0x0000000805227c25 */ /* 0x000fca000f8e0022 */
[----:B------:R-:W4:Y:S01]  /*0660*/  @!P0 LDC.64 R12, c[0x0][0x288] ;  /* 0x0000a200ff0c8b82 */ /* 0x000f220000000a00 */
[----:B------:R-:W-:Y:S01]  /*0670*/  IMAD R37, R5, UR9, R4 ;  /* 0x0000000905257c24 */ /* 0x000fe2000f8e0204 */
[----:B------:R-:W-:Y:S01]  /*0680*/  @P1 MOV R36, R34 ;  /* 0x0000002200241202 */ /* 0x000fe20000000f00 */
[----:B-1----:R-:W-:-:S03]  /*0690*/  @P1 IMAD R4, R23, R18, RZ ;  /* 0x0000001217041224 */ /* 0x002fc600078e02ff */
[----:B------:R-:W-:Y:S01]  /*06a0*/  IADD3 R37, R35, R37, RZ ;  /* 0x0000002523257210 */ /* 0x000fe20007ffe0ff */
[C---:B------:R-:W-:Y:S01]  /*06b0*/  @P1 IMAD R21, R29.reuse, R19, R4 ;  /* 0x000000131d151224 */ /* 0x040fe200078e0204 */
[----:B------:R-:W1:Y:S01]  /*06c0*/  @!P0 LDC.64 R10, c[0x0][0x230] ;  /* 0x00008c00ff0a8b82 */ /* 0x000e620000000a00 */
[----:B------:R-:W-:-:S07]  /*06d0*/  @P1 IMAD.WIDE.U32 R18, R29, R18, R36 ;  /* 0x000000121d121225 */ /* 0x000fce00078e0024 */
[----:B------:R-:W1:Y:S01]  /*06e0*/  @!P0 LDC.64 R4, c[0x0][0x228] ;  /* 0x00008a00ff048b82 */ /* 0x000e620000000a00 */
[----:B------:R-:W-:Y:S02]  /*06f0*/  @P1 IADD3 R19, R19, R21, RZ ;  /* 0x0000001513131210 */ /* 0x000fe40007ffe0ff */
[C---:B------:R-:W-:Y:S02]  /*0700*/  @P1 SHF.L.U32 R21, R18.reuse, 0x1, RZ ;  /* 0x0000000112151819 */ /* 0x040fe400000006ff */
[----:B------:R-:W-:Y:S02]  /*0710*/  @P1 SHF.L.U64.HI R14, R18, 0x1, R19 ;  /* 0x00000001120e1819 */ /* 0x000fe40000010213 */
[----:B------:R-:W-:Y:S01]  /*0720*/  @!P0 MOV R18, R34 ;  /* 0x0000002200128202 */ /* 0x000fe20000000f00 */
[----:B----4-:R-:W-:Y:S01]  /*0730*/  @!P0 IMAD R20, R3, R12, RZ ;  /* 0x0000000c03148224 */ /* 0x010fe200078e02ff */
[----:B------:R-:W-:-:S03]  /*0740*/  @!P0 MOV R19, R37 ;  /* 0x0000002500138202 */ /* 0x000fc60000000f00 */
[C---:B------:R-:W-:Y:S02]  /*0750*/  @!P0 IMAD R13, R28.reuse, R13, R20 ;  /* 0x0000000d1c0d8224 */ /* 0x040fe400078e0214 */
[----:B------:R-:W-:Y:S01]  /*0760*/  @!P0 IMAD.WIDE.U32 R18, R28, R12, R18 ;  /* 0x0000000c1c128225 */ /* 0x000fe200078e0012 */
[----:B--2---:R-:W-:-:S04]  /*0770*/  @P1 IADD3 R16, P2, R21, R16, RZ ;  /* 0x0000001015101210 */ /* 0x004fc80007f5e0ff */
[----:B------:R-:W-:Y:S02]  /*0780*/  @!P0 IADD3 R19, R19, R13, RZ ;  /* 0x0000000d13138210 */ /* 0x000fe40007ffe0ff */
[----:B------:R-:W-:Y:S02]  /*0790*/  @P1 IADD3.X R17, R14, R17, RZ, P2, !PT ;  /* 0x000000110e111210 */ /* 0x000fe400017fe4ff */
[----:B------:R-:W-:Y:S02]  /*07a0*/  @!P0 SHF.L.U32 R13, R18, 0x1, RZ ;  /* 0x00000001120d8819 */ /* 0x000fe400000006ff */
[----:B0-----:R-:W-:Y:S02]  /*07b0*/  @P1 IADD3 R12, P2, R21, R8, RZ ;  /* 0x00000008150c1210 */ /* 0x001fe40007f5e0ff */
[----:B------:R-:W-:Y:S02]  /*07c0*/  CS2R R26, SRZ ;  /* 0x00000000001a7805 */ /* 0x000fe4000001ff00 */
[----:B-1----:R-:W-:-:S02]  /*07d0*/  @!P0 IADD3 R8, P3, R13, R10, RZ ;  /* 0x0000000a0d088210 */ /* 0x002fc40007f7e0ff */
[----:B------:R-:W-:Y:S02]  /*07e0*/  CS2R R24, SRZ ;  /* 0x0000000000187805 */ /* 0x000fe4000001ff00 */
[----:B------:R-:W-:Y:S02]  /*07f0*/  @!P0 IADD3 R4, P4, R13, R4, RZ ;  /* 0x000000040d048210 */ /* 0x000fe40007f9e0ff */
[----:B------:R-:W-:Y:S01]  /*0800*/  @P1 IADD3.X R13, R14, R9, RZ, P2, !PT ;  /* 0x000000090e0d1210 */ /* 0x000fe200017fe4ff */
[----:B------:R-:W5:Y:S04]  /*0810*/  @P1 LDG.E R26, desc[UR14][R16.64] ;  /* 0x0000000e101a1981 */ /* 0x000f68000c1e1900 */
[----:B------:R-:W5:Y:S01]  /*0820*/  @P1 LDG.E R25, desc[UR14][R12.64] ;  /* 0x0000000e0c191981 */ /* 0x000f62000c1e1900 */
[----:B------:R-:W-:-:S04]  /*0830*/  @!P0 SHF.L.U64.HI R18, R18, 0x1, R19 ;  /* 0x0000000112128819 */ /* 0x000fc80000010213 */
[C---:B------:R-:W-:Y:S02]  /*0840*/  @!P0 IADD3.X R9, R18.reuse, R11, RZ, P3, !PT ;  /* 0x0000000b12098210 */ /* 0x040fe40001ffe4ff */
[----:B------:R-:W-:-:S03]  /*0850*/  @!P0 IADD3.X R5, R18, R5, RZ, P4, !PT ;  /* 0x0000000512058210 */ /* 0x000fc600027fe4ff */
[----:B------:R-:W5:Y:S04]  /*0860*/  @!P0 LDG.E R27, desc[UR14][R8.64] ;  /* 0x0000000e081b8981 */ /* 0x000f68000c1e1900 */
[----:B------:R0:W5:Y:S01]  /*0870*/  @!P0 LDG.E R24, desc[UR14][R4.64] ;  /* 0x0000000e04188981 */ /* 0x000162000c1e1900 */
[----:B------:R-:W-:Y:S01]  /*0880*/  UMOV UR13, 0x3f800000 ;  /* 0x3f800000000d7882 */ /* 0x000fe20000000000 */
[----:B------:R-:W-:Y:S01]  /*0890*/  BSSY B0, `(.L_x_674) ;  /* 0x000001a000007945 */ /* 0x000fe20003800000 */
        /* <DEDUP_REMOVED lines=23> */
[----:B------:R0:W5:Y:S04]  /*0a10*/  LDG.E.64 R4, desc[UR14][R8.64] ;  /* 0x0000000e08047981 */ /* 0x000168000c1e1b00 */
[----:B------:R0:W5:Y:S03]  /*0a20*/  @P0 LDG.E.64 R6, desc[UR14][R10.64] ;  /* 0x0000000e0a060981 */ /* 0x000166000c1e1b00 */
.L_x_675:
[----:B------:R-:W-:Y:S05]  /*0a30*/  BSYNC B0 ;  /* 0x0000000000007941 */ /* 0x000fea0003800000 */
.L_x_674:
[----:B------:R-:W-:Y:S01]  /*0a40*/  ISETP.NE.AND P2, PT, RZ, UR18, PT ;  /* 0x00000012ff007c0c */ /* 0x000fe2000bf45270 */
[--C-:B0----5:R-:W-:Y:S02]  /*0a50*/  HADD2.F32 R9, -RZ, R26.reuse.H0_H0 ;  /* 0x2000001aff097230 */ /* 0x121fe40000004100 */
[----:B------:R-:W-:Y:S02]  /*0a60*/  HADD2.F32 R10, -RZ, R26.H1_H1 ;  /* 0x3000001aff0a7230 */ /* 0x000fe40000004100 */
[----:B------:R-:W-:Y:S02]  /*0a70*/  HADD2.F32 R15, -RZ, R27.H0_H0 ;  /* 0x2000001bff0f7230 */ /* 0x000fe40000004100 */
[----:B------:R-:W-:Y:S01]  /*0a80*/  FADD.FTZ R9, R9, -UR19 ;  /* 0x8000001309097e21 */ /* 0x000fe20008010000 */
[--C-:B------:R-:W-:Y:S02]  /*0a90*/  HADD2.F32 R14, -RZ, R25.reuse.H0_H0 ;  /* 0x20000019ff0e7230 */ /* 0x100fe40000004100 */
[----:B------:R-:W-:Y:S01]  /*0aa0*/  FADD.FTZ R10, R10, -UR19 ;  /* 0x800000130a0a7e21 */ /* 0x000fe20008010000 */
[----:B------:R-:W-:-:S02]  /*0ab0*/  HADD2.F32 R13, -RZ, R25.H1_H1 ;  /* 0x30000019ff0d7230 */ /* 0x000fc40000004100 */
[----:B------:R-:W-:Y:S01]  /*0ac0*/  FADD.FTZ R15, R15, -UR19 ;  /* 0x800000130f0f7e21 */ /* 0x000fe20008010000 */
[----:B------:R-:W-:Y:S02]  /*0ad0*/  HADD2.F32 R8, -RZ, R27.H1_H1 ;  /* 0x3000001bff087230 */ /* 0x000fe40000004100 */
[----:B------:R-:W-:Y:S01]  /*0ae0*/  FMUL.FTZ R9, R9, UR13 ;  /* 0x0000000d09097c20 */ /* 0x000fe20008410000 */
[--C-:B------:R-:W-:Y:S02]  /*0af0*/  HADD2.F32 R11, -RZ, R24.reuse.H0_H0 ;  /* 0x20000018ff0b7230 */ /* 0x100fe40000004100 */
[----:B------:R-:W-:Y:S01]  /*0b00*/  FMUL.FTZ R10, R10, UR13 ;  /* 0x0000000d0a0a7c20 */ /* 0x000fe20008410000 */
[----:B------:R-:W-:Y:S01]  /*0b10*/  HADD2.F32 R12, -RZ, R24.H1_H1 ;  /* 0x30000018ff0c7230 */ /* 0x000fe20000004100 */
        /* <DEDUP_REMOVED lines=19> */
.L_x_676:
        /* <DEDUP_REMOVED lines=10> */
[----:B------:R-:W-:-:S06]  /*0cf0*/  FMUL.FTZ R21, R18, -1.4426950216293334961 ;  /* 0xbfb8aa3b12157820 */ /* 0x000fcc0000410000 */
[----:B------:R-:W0:Y:S02]  /*0d00*/  MUFU.EX2 R21, R21 ;  /* 0x0000001500157308 */ /* 0x000e240000000800 */
[----:B0-----:R-:W-:-:S06]  /*0d10*/  FADD.FTZ R32, R21, 1 ;  /* 0x3f80000015207421 */ /* 0x001fcc0000010000 */
[----:B------:R-:W0:Y:S02]  /*0d20*/  MUFU.RCP R32, R32 ;  /* 0x0000002000207308 */ /* 0x000e240000001000 */
[----:B0-----:R-:W-:Y:S01]  /*0d30*/  FADD.FTZ R33, -R32, 1 ;  /* 0x3f80000020217421 */ /* 0x001fe20000010100 */
[----:B------:R-:W-:-:S03]  /*0d40*/  FMUL.FTZ R11, R11, R32 ;  /* 0x000000200b0b7220 */ /* 0x000fc60000410000 */
[----:B------:R-:W-:Y:S01]  /*0d50*/  FFMA.FTZ R18, R18, R33, 1 ;  /* 0x3f80000012127423 */ /* 0x000fe20000010021 */
[----:B------:R-:W-:-:S03]  /*0d60*/  FMUL.FTZ R33, R20, -1.4426950216293334961 ;  /* 0xbfb8aa3b14217820 */ /* 0x000fc60000410000 */
[----:B------:R-:W-:-:S03]  /*0d70*/  FMUL.FTZ R11, R11, R18 ;  /* 0x000000120b0b7220 */ /* 0x000fc60000410000 */
[----:B------:R-:W0:Y:S02]  /*0d80*/  MUFU.EX2 R33, R33 ;  /* 0x0000002100217308 */ /* 0x000e240000000800 */
[----:B0-----:R-:W-:-:S06]  /*0d90*/  FADD.FTZ R33, R33, 1 ;  /* 0x3f80000021217421 */ /* 0x001fcc0000010000 */
[----:B------:R-:W0:Y:S02]  /*0da0*/  MUFU.RCP R33, R33 ;  /* 0x0000002100217308 */ /* 0x000e240000001000 */
[----:B0-----:R-:W-:Y:S01]  /*0db0*/  FADD.FTZ R21, -R33, 1 ;  /* 0x3f80000021157421 */ /* 0x001fe20000010100 */
[----:B------:R-:W-:-:S03]  /*0dc0*/  FMUL.FTZ R12, R12, R33 ;  /* 0x000000210c0c7220 */ /* 0x000fc60000410000 */
[----:B------:R-:W-:-:S04]  /*0dd0*/  FFMA.FTZ R21, R20, R21, 1 ;  /* 0x3f80000014157423 */ /* 0x000fc80000010015 */
[----:B------:R-:W-:-:S07]  /*0de0*/  FMUL.FTZ R12, R12, R21 ;  /* 0x000000150c0c7220 */ /* 0x000fce0000410000 */
.L_x_677:
[----:B------:R-:W-:Y:S01]  /*0df0*/  FFMA.FTZ R18, R10, R8, R17 ;  /* 0x000000080a127223 */ /* 0x000fe20000010011 */
[----:B------:R-:W-:Y:S01]  /*0e00*/  FADD.FTZ R19, R8, R19 ;  /* 0x0000001308137221 */ /* 0x000fe20000010000 */
[----:B------:R-:W-:Y:S01]  /*0e10*/  FMUL.FTZ R8, R11, R4 ;  /* 0x000000040b087220 */ /* 0x000fe20000410000 */
[----:B------:R-:W-:Y:S01]  /*0e20*/  FMUL.FTZ R21, R12, R5 ;  /* 0x000000050c157220 */ /* 0x000fe20000410000 */
[----:B------:R-:W-:Y:S01]  /*0e30*/  ISETP.GT.AND P0, PT, R22, 0x1e, PT ;  /* 0x0000001e1600780c */ /* 0x000fe20003f04270 */
[----:B------:R-:W0:Y:S01]  /*0e40*/  S2UR UR17, SR_CgaCtaId ;  /* 0x00000000001179c3 */ /* 0x000e220000008800 */
[----:B------:R-:W-:Y:S01]  /*0e50*/  FFMA.FTZ R17, R15, R8, R18 ;  /* 0x000000080f117223 */ /* 0x000fe20000010012 */
[----:B------:R-:W-:Y:S01]  /*0e60*/  FADD.FTZ R8, R19, R8 ;  /* 0x0000000813087221 */ /* 0x000fe20000010000 */
[----:B------:R-:W-:Y:S01]  /*0e70*/  UMOV UR9, 0x400 ;  /* 0x0000040000097882 */ /* 0x000fe20000000000 */
[----:B------:R-:W-:Y:S01]  /*0e80*/  FFMA.FTZ R18, R9, R14, RZ ;  /* 0x0000000e09127223 */ /* 0x000fe200000100ff */
[----:B------:R-:W-:Y:S01]  /*0e90*/  FFMA.FTZ R20, R16, R21, R17 ;  /* 0x0000001510147223 */ /* 0x000fe20000010011 */
[----:B------:R-:W-:Y:S01]  /*0ea0*/  FADD.FTZ R21, R21, R8 ;  /* 0x0000000815157221 */ /* 0x000fe20000010000 */
[----:B------:R-:W-:Y:S01]  /*0eb0*/  UIADD3 UR8, UR9, 0x50, URZ ;  /* 0x0000005009087890 */ /* 0x000fe2000fffe03f */
[----:B------:R-:W-:Y:S01]  /*0ec0*/  FFMA.FTZ R9, R10, R13, RZ ;  /* 0x0000000d0a097223 */ /* 0x000fe200000100ff */
[----:B------:R-:W-:Y:S01]  /*0ed0*/  FADD.FTZ R10, RZ, R14 ;  /* 0x0000000eff0a7221 */ /* 0x000fe20000010000 */
[----:B------:R-:W1:Y:S01]  /*0ee0*/  SHFL.DOWN PT, R17, R20, 0x1, 0x1f ;  /* 0x08201f0014117f89 */ /* 0x000e6200000e0000 */
[C---:B------:R-:W-:Y:S01]  /*0ef0*/  ISETP.NE.AND P3, PT, R31.reuse, RZ, PT ;  /* 0x000000ff1f00720c */ /* 0x040fe20003f65270 */
[----:B------:R-:W-:Y:S01]  /*0f00*/  FADD.FTZ R13, RZ, R13 ;  /* 0x0000000dff0d7221 */ /* 0x000fe20000010000 */
[----:B------:R-:W-:Y:S01]  /*0f10*/  FADD.FTZ R10, R10, R11 ;  /* 0x0000000b0a0a7221 */ /* 0x000fe20000010000 */
[----:B------:R-:W2:Y:S01]  /*0f20*/  SHFL.DOWN PT, R8, R21, 0x1, 0x1f ;  /* 0x08201f0015087f89 */ /* 0x000ea200000e0000 */
[----:B------:R-:W-:Y:S01]  /*0f30*/  FFMA.FTZ R9, R16, R12, R9 ;  /* 0x0000000c10097223 */ /* 0x000fe20000010009 */
        /* <DEDUP_REMOVED lines=26> */
[----:B------:R-:W-:Y:S01]  /*10e0*/  ISETP.NE.AND P0, PT, R22, RZ, PT ;  /* 0x000000ff1600720c */ /* 0x000fe20003f05270 */
[----:B------:R-:W-:Y:S01]  /*10f0*/  FFMA.FTZ R8, R15, R11, R18 ;  /* 0x0000000b0f087223 */ /* 0x000fe20000010012 */
[----:B------:R-:W-:-:S05]  /*1100*/  FADD.FTZ R11, R13, R12 ;  /* 0x0000000c0d0b7221 */ /* 0x000fca0000010000 */
[----:B------:R0:W-:Y:S06]  /*1110*/  STS.128 [R32], R8 ;  /* 0x0000000820007388 */ /* 0x0001ec0000000c00 */
[----:B------:R0:W-:Y:S01]  /*1120*/  @!P0 STS.64 [R0+0x8], R20 ;  /* 0x0000081400008388 */ /* 0x0001e20000000a00 */
[----:B------:R-:W-:Y:S06]  /*1130*/  BAR.SYNC.DEFER_BLOCKING 0x0 ;  /* 0x0000000000007b1d */ /* 0x000fec0000010000 */
[----:B------:R-:W-:Y:S05]  /*1140*/  @P3 BRA `(.L_x_679) ;  /* 0x0000000000403947 */ /* 0x000fea0003800000 */
[----:B------:R-:W-:-:S09]  /*1150*/  ULEA UR8, UR17, UR9, 0x18 ;  /* 0x0000000911087291 */ /* 0x000fd2000f8ec03f */
[----:B------:R-:W1:Y:S04]  /*1160*/  LDS.128 R16, [UR8+0x10] ;  /* 0x00001008ff107984 */ /* 0x000e680008000c00 */
[----:B------:R-:W2:Y:S01]  /*1170*/  LDS.128 R12, [UR8+0x20] ;  /* 0x00002008ff0c7984 */ /* 0x000ea20008000c00 */
[----:B-1----:R-:W-:Y:S01]  /*1180*/  FADD.FTZ R33, R20, R16 ;  /* 0x0000001014217221 */ /* 0x002fe20000010000 */
[----:B------:R-:W-:-:S03]  /*1190*/  FADD.FTZ R16, R21, R17 ;  /* 0x0000001115107221 */ /* 0x000fc60000010000 */
[----:B------:R-:W-:Y:S01]  /*11a0*/  FADD.FTZ R33, R33, R18 ;  /* 0x0000001221217221 */ /* 0x000fe20000010000 */
[----:B0-----:R-:W-:Y:S02]  /*11b0*/  FADD.FTZ R20, R16, R19 ;  /* 0x0000001310147221 */ /* 0x001fe40000010000 */
[----:B------:R-:W0:Y:S01]  /*11c0*/  LDS.128 R16, [UR8+0x30] ;  /* 0x00003008ff107984 */ /* 0x000e220008000c00 */
[----:B--2---:R-:W-:Y:S01]  /*11d0*/  FADD.FTZ R33, R33, R12 ;  /* 0x0000000c21217221 */ /* 0x004fe20000010000 */
[----:B------:R-:W-:-:S03]  /*11e0*/  FADD.FTZ R20, R20, R13 ;  /* 0x0000000d14147221 */ /* 0x000fc60000010000 */
[----:B------:R-:W-:Y:S01]  /*11f0*/  FADD.FTZ R33, R33, R14 ;  /* 0x0000000e21217221 */ /* 0x000fe20000010000 */
[----:B------:R-:W-:-:S03]  /*1200*/  FADD.FTZ R20, R20, R15 ;  /* 0x0000000f14147221 */ /* 0x000fc60000010000 */
[----:B0-----:R-:W-:Y:S01]  /*1210*/  FADD.FTZ R33, R33, R16 ;  /* 0x0000001021217221 */ /* 0x001fe20000010000 */
[----:B------:R-:W-:-:S03]  /*1220*/  FADD.FTZ R12, R20, R17 ;  /* 0x00000011140c7221 */ /* 0x000fc60000010000 */
[----:B------:R-:W-:Y:S01]  /*1230*/  FADD.FTZ R20, R33, R18 ;  /* 0x0000001221147221 */ /* 0x000fe20000010000 */
[----:B------:R-:W-:-:S07]  /*1240*/  FADD.FTZ R21, R12, R19 ;  /* 0x000000130c157221 */ /* 0x000fce0000010000 */
.L_x_679:
[----:B------:R-:W-:Y:S05]  /*1250*/  BSYNC B0 ;  /* 0x0000000000007941 */ /* 0x000fea0003800000 */
.L_x_678:
[----:B------:R-:W-:Y:S06]  /*1260*/  BAR.SYNC.DEFER_BLOCKING 0x0 ;  /* 0x0000000000007b1d */ /* 0x000fec0000010000 */
[----:B------:R-:W-:Y:S04]  /*1270*/  BSSY B0, `(.L_x_680) ;  /* 0x000009d000007945 */ /* 0x000fe80003800000 */
[----:B------:R-:W-:Y:S05]  /*1280*/  @P4 BRA `(.L_x_681) ;  /* 0x00000008006c4947 */ /* 0x000fea0003800000 */
[----:B------:R-:W1:Y:S04]  /*1290*/  LDS.128 R12, [R32+0x70] ;  /* 0x00007000200c7984 */ /* 0x000e680000000c00 */
[----:B------:R-:W2:Y:S01]  /*12a0*/  LDS.128 R16, [R32+0xe0] ;  /* 0x0000e00020107984 */ /* 0x000ea20000000c00 */
[----:B-1----:R-:W-:Y:S01]  /*12b0*/  FADD.FTZ R33, R8, R12 ;  /* 0x0000000c08217221 */ /* 0x002fe20000010000 */
[----:B------:R-:W-:Y:S01]  /*12c0*/  FADD.FTZ R12, R9, R13 ;  /* 0x0000000d090c7221 */ /* 0x000fe20000010000 */
[----:B------:R-:W-:Y:S01]  /*12d0*/  FADD.FTZ R13, R10, R14 ;  /* 0x0000000e0a0d7221 */ /* 0x000fe20000010000 */
[----:B------:R-:W-:Y:S01]  /*12e0*/  FADD.FTZ R14, R11, R15 ;  /* 0x0000000f0b0e7221 */ /* 0x000fe20000010000 */
[----:B--2---:R-:W-:Y:S01]  /*12f0*/  FADD.FTZ R33, R33, R16 ;  /* 0x0000001021217221 */ /* 0x004fe20000010000 */
[----:B0-----:R-:W0:Y:S01]  /*1300*/  LDS.128 R8, [R32+0x150] ;  /* 0x0001500020087984 */ /* 0x001e220000000c00 */
[----:B------:R-:W-:Y:S01]  /*1310*/  FADD.FTZ R16, R12, R17 ;  /* 0x000000110c107221 */ /* 0x000fe20000010000 */
[----:B------:R-:W-:Y:S01]  /*1320*/  FADD.FTZ R17, R13, R18 ;  /* 0x000000120d117221 */ /* 0x000fe20000010000 */
[----:B------:R-:W-:-:S02]  /*1330*/  FADD.FTZ R18, R14, R19 ;  /* 0x000000130e127221 */ /* 0x000fc40000010000 */
[----:B------:R-:W1:Y:S01]  /*1340*/  LDS.128 R12, [R32+0x1c0] ;  /* 0x0001c000200c7984 */ /* 0x000e620000000c00 */
[----:B0-----:R-:W-:Y:S01]  /*1350*/  FADD.FTZ R33, R33, R8 ;  /* 0x0000000821217221 */ /* 0x001fe20000010000 */
[----:B------:R-:W-:Y:S01]  /*1360*/  FADD.FTZ R16, R16, R9 ;  /* 0x0000000910107221 */ /* 0x000fe20000010000 */
[----:B------:R-:W-:Y:S01]  /*1370*/  FADD.FTZ R17, R17, R10 ;  /* 0x0000000a11117221 */ /* 0x000fe20000010000 */
[----:B------:R-:W-:Y:S02]  /*1380*/  FADD.FTZ R18, R18, R11 ;  /* 0x0000000b12127221 */ /* 0x000fe40000010000 */
[----:B------:R-:W0:Y:S01]  /*1390*/  LDS.128 R8, [R32+0x230] ;  /* 0x0002300020087984 */ /* 0x000e220000000c00 */
[----:B-1----:R-:W-:Y:S01]  /*13a0*/  FADD.FTZ R33, R33, R12 ;  /* 0x0000000c21217221 */ /* 0x002fe20000010000 */
        /* <DEDUP_REMOVED lines=132> */
[----:B------:R-:W-:Y:S01]  /*1bf0*/  FADD.FTZ R18, R18, R15 ;  /* 0x0000000f12127221 */ /* 0x000fe20000010000 */
[----:B0-----:R-:W-:Y:S01]  /*1c00*/  FADD.FTZ R8, R17, R8 ;  /* 0x0000000811087221 */ /* 0x001fe20000010000 */
[----:B------:R-:W-:Y:S01]  /*1c10*/  FADD.FTZ R9, R16, R9 ;  /* 0x0000000910097221 */ /* 0x000fe20000010000 */
[----:B------:R-:W-:Y:S01]  /*1c20*/  FADD.FTZ R10, R19, R10 ;  /* 0x0000000a130a7221 */ /* 0x000fe20000010000 */
[----:B------:R-:W-:-:S07]  /*1c30*/  FADD.FTZ R11, R18, R11 ;  /* 0x0000000b120b7221 */ /* 0x000fce0000010000 */
.L_x_681:
[----:B------:R-:W-:Y:S05]  /*1c40*/  BSYNC B0 ;  /* 0x0000000000007941 */ /* 0x000fea0003800000 */
.L_x_680:
[----:B------:R-:W1:Y:S01]  /*1c50*/  LDC R14, c[0x0][0xc] ;  /* 0x00000300ff0e7b82 */ /* 0x000e620000000800 */
[----:B------:R-:W-:Y:S01]  /*1c60*/  IMAD R13, R2, 0x7, R31 ;  /* 0x00000007020d7824 */ /* 0x000fe200078e021f */
[----:B------:R-:W-:Y:S06]  /*1c70*/  BSSY B0, `(.L_x_682) ;  /* 0x0000012000007945 */ /* 0x000fec0003800000 */
        /* <DEDUP_REMOVED lines=8> */
[----:B0-----:R-:W-:-:S04]  /*1d00*/  LEA R32, P4, R33, R16, 0x2 ;  /* 0x0000001021207211 */ /* 0x001fc800078810ff */
[----:B------:R-:W-:-:S05]  /*1d10*/  IADD3.X R33, R17, UR11, RZ, P4, !PT ;  /* 0x0000000b11217c10 */ /* 0x000fca000a7fe4ff */
[----:B------:R3:W-:Y:S01]  /*1d20*/  REDG.E.ADD.F32.FTZ.RN.STRONG.GPU desc[UR14][R32.64], R9 ;  /* 0x00000009200079a6 */ /* 0x0007e2000c10f38e */
[CC--:B-1----:R-:W-:Y:S02]  /*1d30*/  LEA R18, P5, R12.reuse, R16.reuse, 0x2 ;  /* 0x000000100c127211 */ /* 0x0c2fe400078a10ff */
[----:B--2---:R-:W-:Y:S02]  /*1d40*/  LEA R16, P6, R15, R16, 0x2 ;  /* 0x000000100f107211 */ /* 0x004fe400078c10ff */
[----:B------:R-:W-:Y:S02]  /*1d50*/  LEA.HI.X R19, R12, R17, R13, 0x2, P5 ;  /* 0x000000110c137211 */ /* 0x000fe400028f140d */
[----:B------:R-:W-:-:S03]  /*1d60*/  IADD3.X R17, R17, UR10, RZ, P6, !PT ;  /* 0x0000000a11117c10 */ /* 0x000fc6000b7fe4ff */
[----:B------:R3:W-:Y:S04]  /*1d70*/  REDG.E.ADD.F32.FTZ.RN.STRONG.GPU desc[UR14][R18.64], R10 ;  /* 0x0000000a120079a6 */ /* 0x0007e8000c10f38e */
[----:B------:R3:W-:Y:S02]  /*1d80*/  REDG.E.ADD.F32.FTZ.RN.STRONG.GPU desc[UR14][R16.64], R11 ;  /* 0x0000000b100079a6 */ /* 0x0007e4000c10f38e */
.L_x_683:
[----:B------:R-:W-:Y:S05]  /*1d90*/  BSYNC B0 ;  /* 0x0000000000007941 */ /* 0x000fea0003800000 */
.L_x_682:
[----:B------:R-:W-:Y:S05]  /*1da0*/  @!P0 BRA `(.L_x_684) ;  /* 0x0000001000908947 */ /* 0x000fea0003800000 */
[----:B------:R-:W1:Y:S01]  /*1db0*/  LDC R15, c[0x0][0x10] ;  /* 0x00000400ff0f7b82 */ /* 0x000e620000000800 */
[----:B------:R-:W2:Y:S01]  /*1dc0*/  S2R R2, SR_CTAID.Y ;  /* 0x0000000000027919 */ /* 0x000ea20000002600 */
[----:B------:R-:W-:-:S06]  /*1dd0*/  ULOP3.LUT UR8, UR4, 0x1, URZ, 0xc0, !UPT ;  /* 0x0000000104087892 */ /* 0x000fcc000f8ec03f */
[----:B0--3--:R-:W0:Y:S08]  /*1de0*/  LDC.64 R8, c[0x0][0x258] ;  /* 0x00009600ff087b82 */ /* 0x009e300000000a00 */
[----:B------:R-:W3:Y:S01]  /*1df0*/  LDC.64 R18, c[0x0][0x260] ;  /* 0x00009800ff127b82 */ /* 0x000ee20000000a00 */
[----:B-1----:R-:W-:-:S04]  /*1e00*/  IMAD R11, R15, UR8, RZ ;  /* 0x000000080f0b7c24 */ /* 0x002fc8000f8e02ff */
[C---:B------:R-:W-:Y:S01]  /*1e10*/  IMAD R10, R11.reuse, R14, RZ ;  /* 0x0000000e0b0a7224 */ /* 0x040fe200078e02ff */
[----:B--2---:R-:W-:-:S04]  /*1e20*/  IADD3 R11, R11, R2, RZ ;  /* 0x000000020b0b7210 */ /* 0x004fc80007ffe0ff */
[----:B------:R-:W-:Y:S01]  /*1e30*/  SHF.L.U32 R13, R10, 0x1, RZ ;  /* 0x000000010a0d7819 */ /* 0x000fe200000006ff */
[----:B0-----:R-:W-:-:S04]  /*1e40*/  IMAD.WIDE.U32 R8, R11, 0x4, R8 ;  /* 0x000000040b087825 */ /* 0x001fc800078e0008 */
[----:B---3--:R-:W-:Y:S01]  /*1e50*/  IMAD.WIDE R18, R13, 0x4, R18 ;  /* 0x000000040d127825 */ /* 0x008fe200078e0212 */
[----:B------:R-:W-:Y:S06]  /*1e60*/  @P3 BRA `(.L_x_685) ;  /* 0x0000000000683947 */ /* 0x000fec0003800000 */
[----:B------:R-:W0:Y:S01]  /*1e70*/  S2R R22, SR_LANEID ;  /* 0x0000000000167919 */ /* 0x000e220000000000 */
        /* <DEDUP_REMOVED lines=11> */
[----:B0-----:R-:W-:-:S13]  /*1f30*/  ISETP.EQ.U32.AND P0, PT, R22, UR17, PT ;  /* 0x0000001116007c0c */ /* 0x001fda000bf02070 */
[----:B------:R-:W-:Y:S06]  /*1f40*/  @P0 MEMBAR.ALL.GPU ;  /* 0x0000000000000992 */ /* 0x000fec000000a000 */
[----:B------:R-:W-:-:S00]  /*1f50*/  @P0 ERRBAR ;  /* 0x00000000000009ab */ /* 0x000fc00000000000 */
[----:B------:R-:W-:Y:S06]  /*1f60*/  @P0 CGAERRBAR ;  /* 0x00000000000005ab */ /* 0x000fec0000000000 */
[----:B------:R1:W-:Y:S01]  /*1f70*/  @P0 REDG.E.ADD.S32.STRONG.GPU desc[UR14][R8.64], R17 ;  /* 0x000000110800098e */ /* 0x0003e2000c10e38e */
[----:B------:R-:W-:-:S04]  /*1f80*/  PLOP3.LUT P0, PT, PT, PT, UP0, 0x80, 0x0 ;  /* 0x000000000000781c */ /* 0x000fc80003f0f008 */
[----:B------:R-:W-:-:S04]  /*1f90*/  SEL R13, R14, RZ, !P0 ;  /* 0x000000ff0e0d7207 */ /* 0x000fc80004000000 */
[----:B------:R-:W-:-:S13]  /*1fa0*/  ISETP.NE.AND P0, PT, R13, -0x1, PT ;  /* 0xffffffff0d00780c */ /* 0x000fda0003f05270 */
[----:B-1----:R-:W-:Y:S05]  /*1fb0*/  @!P0 BRA `(.L_x_685) ;  /* 0x0000000000148947 */ /* 0x002fea0003800000 */
.L_x_686:
[----:B------:R-:W2:Y:S04]  /*1fc0*/  LDG.E.STRONG.GPU R10, desc[UR14][R8.64] ;  /* 0x0000000e080a7981 */ /* 0x000ea8000c1ef900 */
[----:B--2---:R-:W-:Y:S01]  /*1fd0*/  CCTL.IVALL ;  /* 0x00000000ff00798f */ /* 0x004fe20002000000 */
[----:B------:R-:W-:Y:S05]  /*1fe0*/  YIELD ;  /* 0x0000000000007946 */ /* 0x000fea0003800000 */
[----:B------:R-:W-:-:S13]  /*1ff0*/  ISETP.NE.AND P0, PT, R10, R13, PT ;  /* 0x0000000d0a00720c */ /* 0x000fda0003f05270 */
[----:B------:R-:W-:Y:S05]  /*2000*/  @P0 BRA `(.L_x_686) ;  /* 0xfffffffc00ec0947 */ /* 0x000fea000383ffff */
.L_x_685:
        /* <DEDUP_REMOVED lines=17> */
.L_x_690:
[----:B------:R-:W-:-:S13]  /*2120*/  ISETP.EQ.OR P6, PT, R17, UR16, P3 ;  /* 0x0000001011007c0c */ /* 0x000fda0009fc2670 */
[----:B------:R-:W-:-:S04]  /*2130*/  @!P6 IMAD R11, R15, R17, R2 ;  /* 0x000000110f0be224 */ /* 0x000fc800078e0202 */
[----:B------:R-:W-:-:S05]  /*2140*/  @!P6 IMAD.WIDE.U32 R10, R11, 0x8, R18 ;  /* 0x000000080b0ae825 */ /* 0x000fca00078e0012 */
[----:B------:R-:W2:Y:S01]  /*2150*/  @!P6 LDG.E.64 R8, desc[UR14][R10.64] ;  /* 0x0000000e0a08e981 */ /* 0x000ea2000c1e1b00 */
[C---:B------:R-:W-:Y:S02]  /*2160*/  IADD3 R13, R17.reuse, 0x1, RZ ;  /* 0x00000001110d7810 */ /* 0x040fe40007ffe0ff */
[----:B------:R-:W-:Y:S02]  /*2170*/  IADD3 R32, R17, 0x2, RZ ;  /* 0x0000000211207810 */ /* 0x000fe40007ffe0ff */
[----:B------:R-:W-:Y:S02]  /*2180*/  ISETP.EQ.OR P4, PT, R13, UR16, P3 ;  /* 0x000000100d007c0c */ /* 0x000fe40009f82670 */
[----:B------:R-:W-:Y:S02]  /*2190*/  ISETP.EQ.OR P5, PT, R32, UR16, P3 ;  /* 0x0000001020007c0c */ /* 0x000fe40009fa2670 */
[----:B------:R-:W-:-:S09]  /*21a0*/  IADD3 R12, R17, 0x3, RZ ;  /* 0x00000003110c7810 */ /* 0x000fd20007ffe0ff */
[----:B------:R-:W-:Y:S02]  /*21b0*/  @!P4 IMAD R13, R15, R13, R2 ;  /* 0x0000000d0f0dc224 */ /* 0x000fe400078e0202 */
[----:B--2---:R-:W-:Y:S01]  /*21c0*/  @!P6 FADD.FTZ R20, R20, R8 ;  /* 0x000000081414e221 */ /* 0x004fe20000010000 */
        /* <DEDUP_REMOVED lines=20> */
[----:B------:R-:W-:Y:S01]  /*2310*/  IADD3 R12, R17, 0x6, RZ ;  /* 0x00000006110c7810 */ /* 0x000fe20007ffe0ff */
[----:B------:R-:W-:Y:S01]  /*2320*/  @!P6 FADD.FTZ R21, R21, R13 ;  /* 0x0000000d1515e221 */ /* 0x000fe20000010000 */
[----:B------:R-:W-:Y:S02]  /*2330*/  @!P4 IMAD.WIDE.U32 R8, R9, 0x8, R18 ;  /* 0x000000080908c825 */ /* 0x000fe400078e0012 */
[----:B------:R-:W-:Y:S02]  /*2340*/  ISETP.EQ.OR P6, PT, R12, UR16, P3 ;  /* 0x000000100c007c0c */ /* 0x000fe40009fc2670 */
[----:B------:R-:W-:Y:S02]  /*2350*/  @!P5 IMAD R11, R15, R33, R2 ;  /* 0x000000210f0bd224 */ /* 0x000fe400078e0202 */
[----:B------:R-:W2:Y:S02]  /*2360*/  @!P4 LDG.E.64 R8, desc[UR14][R8.64] ;  /* 0x0000000e0808c981 */ /* 0x000ea4000c1e1b00 */
[----:B------:R-:W-:-:S06]  /*2370*/  @!P5 IMAD.WIDE.U32 R10, R11, 0x8, R18 ;  /* 0x000000080b0ad825 */ /* 0x000fcc00078e0012 */
[----:B------:R-:W3:Y:S01]  /*2380*/  @!P5 LDG.E.64 R10, desc[UR14][R10.64] ;  /* 0x0000000e0a0ad981 */ /* 0x000ee2000c1e1b00 */
[----:B------:R-:W-:-:S04]  /*2390*/  @!P6 IMAD R13, R15, R12, R2 ;  /* 0x0000000c0f0de224 */ /* 0x000fc800078e0202 */
        /* <DEDUP_REMOVED lines=13> */
[----:B------:R-:W-:-:S04]  /*2470*/  @!P4 IMAD.WIDE.U32 R8, R9, 0x8, R18 ;  /* 0x000000080908c825 */ /* 0x000fc800078e0012 */
[----:B------:R-:W-:Y:S01]  /*2480*/  @!P6 FADD.FTZ R21, R21, R13 ;  /* 0x0000000d1515e221 */ /* 0x000fe20000010000 */
[----:B------:R-:W-:Y:S01]  /*2490*/  ISETP.EQ.OR P6, PT, R12, UR16, P3 ;  /* 0x000000100c007c0c */ /* 0x000fe20009fc2670 */
[----:B------:R-:W-:Y:S01]  /*24a0*/  @!P5 IMAD R11, R15, R33, R2 ;  /* 0x000000210f0bd224 */ /* 0x000fe200078e0202 */
[----:B------:R-:W2:Y:S03]  /*24b0*/  @!P4 LDG.E.64 R8, desc[UR14][R8.64] ;  /* 0x0000000e0808c981 */ /* 0x000ea6000c1e1b00 */
[----:B------:R-:W-:-:S06]  /*24c0*/  @!P5 IMAD.WIDE.U32 R10, R11, 0x8, R18 ;  /* 0x000000080b0ad825 */ /* 0x000fcc00078e0012 */
[----:B------:R-:W3:Y:S02]  /*24d0*/  @!P5 LDG.E.64 R10, desc[UR14][R10.64] ;  /* 0x0000000e0a0ad981 */ /* 0x000ee4000c1e1b00 */
[----:B------:R-:W-:-:S04]  /*24e0*/  @!P6 IMAD R13, R15, R12, R2 ;  /* 0x0000000c0f0de224 */ /* 0x000fc800078e0202 */
[----:B------:R-:W-:-:S06]  /*24f0*/  @!P6 IMAD.WIDE.U32 R12, R13, 0x8, R18 ;  /* 0x000000080d0ce825 */ /* 0x000fcc00078e0012 */
[----:B------:R-:W4:Y:S01]  /*2500*/  @!P6 LDG.E.64 R12, desc[UR14][R12.64] ;  /* 0x0000000e0c0ce981 */ /* 0x000f22000c1e1b00 */
[C---:B------:R-:W-:Y:S02]  /*2510*/  IADD3 R33, R17.reuse, 0xa, RZ ;  /* 0x0000000a11217810 */ /* 0x040fe40007ffe0ff */
[----:B------:R-:W-:Y:S01]  /*2520*/  IADD3 R32, R17, 0xc, RZ ;  /* 0x0000000c11207810 */ /* 0x000fe20007ffe0ff */
[----:B--2---:R-:W-:Y:S01]  /*2530*/  @!P4 FADD.FTZ R20, R20, R8 ;  /* 0x000000081414c221 */ /* 0x004fe20000010000 */
[----:B------:R-:W-:-:S03]  /*2540*/  @!P4 FADD.FTZ R21, R21, R9 ;  /* 0x000000091515c221 */ /* 0x000fc60000010000 */
[----:B---3--:R-:W-:Y:S01]  /*2550*/  @!P5 FADD.FTZ R20, R20, R10 ;  /* 0x0000000a1414d221 */ /* 0x008fe20000010000 */
[----:B------:R-:W-:Y:S01]  /*2560*/  @!P5 FADD.FTZ R21, R21, R11 ;  /* 0x0000000b1515d221 */ /* 0x000fe20000010000 */
[----:B------:R-:W-:Y:S02]  /*2570*/  ISETP.EQ.OR P5, PT, R33, UR16, P3 ;  /* 0x0000001021007c0c */ /* 0x000fe40009fa2670 */
[----:B------:R-:W-:-:S04]  /*2580*/  IADD3 R11, R17, 0xb, RZ ;  /* 0x0000000b110b7810 */ /* 0x000fc80007ffe0ff */
[----:B------:R-:W-:Y:S01]  /*2590*/  ISETP.EQ.OR P4, PT, R11, UR16, P3 ;  /* 0x000000100b007c0c */ /* 0x000fe20009f82670 */
[----:B----4-:R-:W-:Y:S01]  /*25a0*/  @!P6 FADD.FTZ R20, R20, R12 ;  /* 0x0000000c1414e221 */ /* 0x010fe20000010000 */
[----:B------:R-:W-:Y:S01]  /*25b0*/  @!P6 FADD.FTZ R21, R21, R13 ;  /* 0x0000000d1515e221 */ /* 0x000fe20000010000 */
[----:B------:R-:W-:-:S04]  /*25c0*/  ISETP.EQ.OR P6, PT, R32, UR16, P3 ;  /* 0x0000001020007c0c */ /* 0x000fc80009fc2670 */
[----:B------:R-:W-:-:S04]  /*25d0*/  @!P5 IMAD R9, R15, R33, R2 ;  /* 0x000000210f09d224 */ /* 0x000fc800078e0202 */
        /* <DEDUP_REMOVED lines=12> */
[----:B------:R-:W-:-:S03]  /*26a0*/  ISETP.EQ.OR P5, PT, R33, UR16, P3 ;  /* 0x0000001021007c0c */ /* 0x000fc60009fa2670 */
[----:B---3--:R-:W-:Y:S01]  /*26b0*/  @!P4 FADD.FTZ R21, R21, R11 ;  /* 0x0000000b1515c221 */ /* 0x008fe20000010000 */
[----:B------:R-:W-:Y:S01]  /*26c0*/  IADD3 R11, R17, 0xe, RZ ;  /* 0x0000000e110b7810 */ /* 0x000fe20007ffe0ff */
[----:B------:R-:W-:-:S03]  /*26d0*/  @!P4 FADD.FTZ R20, R20, R10 ;  /* 0x0000000a1414c221 */ /* 0x000fc60000010000 */
[----:B------:R-:W-:-:S05]  /*26e0*/  ISETP.EQ.OR P4, PT, R11, UR16, P3 ;  /* 0x000000100b007c0c */ /* 0x000fca0009f82670 */
[----:B------:R-:W-:Y:S02]  /*26f0*/  @!P5 IMAD R9, R15, R33, R2 ;  /* 0x000000210f09d224 */ /* 0x000fe400078e0202 */
[----:B----4-:R-:W-:Y:S01]  /*2700*/  @!P6 FADD.FTZ R20, R20, R12 ;  /* 0x0000000c1414e221 */ /* 0x010fe20000010000 */
[----:B------:R-:W-:Y:S01]  /*2710*/  @!P6 FADD.FTZ R21, R21, R13 ;  /* 0x0000000d1515e221 */ /* 0x000fe20000010000 */
[----:B------:R-:W-:Y:S01]  /*2720*/  ISETP.EQ.OR P6, PT, R32, UR16, P3 ;  /* 0x0000001020007c0c */ /* 0x000fe20009fc2670 */
[----:B------:R-:W-:-:S06]  /*2730*/  @!P5 IMAD.WIDE.U32 R8, R9, 0x8, R18 ;  /* 0x000000080908d825 */ /* 0x000fcc00078e0012 */
[----:B------:R-:W2:Y:S01]  /*2740*/  @!P5 LDG.E.64 R8, desc[UR14][R8.64] ;  /* 0x0000000e0808d981 */ /* 0x000ea2000c1e1b00 */
[----:B------:R-:W-:-:S04]  /*2750*/  @!P4 IMAD R11, R15, R11, R2 ;  /* 0x0000000b0f0bc224 */ /* 0x000fc800078e0202 */
        /* <DEDUP_REMOVED lines=15> */
.L_x_689:
[----:B------:R-:W-:-:S13]  /*2850*/  ISETP.GT.AND P4, PT, R16, 0x4, PT ;  /* 0x000000041000780c */ /* 0x000fda0003f84270 */
[----:B------:R-:W-:Y:S05]  /*2860*/  @!P4 BRA `(.L_x_691) ;  /* 0x0000000000ecc947 */ /* 0x000fea0003800000 */
[C---:B------:R-:W-:Y:S02]  /*2870*/  ISETP.EQ.OR P0, PT, R17.reuse, UR16, P3 ;  /* 0x0000001011007c0c */ /* 0x040fe40009f02670 */
[----:B------:R-:W-:-:S11]  /*2880*/  IADD3 R13, R17, 0x1, RZ ;  /* 0x00000001110d7810 */ /* 0x000fd60007ffe0ff */
[----:B------:R-:W-:-:S04]  /*2890*/  @!P0 IMAD R9, R17, R15, R2 ;  /* 0x0000000f11098224 */ /* 0x000fc800078e0202 */
[----:B------:R-:W-:Y:S01]  /*28a0*/  @!P0 IMAD.WIDE.U32 R8, R9, 0x8, R18 ;  /* 0x0000000809088825 */ /* 0x000fe200078e0012 */
[----:B------:R-:W-:-:S05]  /*28b0*/  ISETP.EQ.OR P4, PT, R13, UR16, P3 ;  /* 0x000000100d007c0c */ /* 0x000fca0009f82670 */
[----:B------:R-:W2:Y:S08]  /*28c0*/  @!P0 LDG.E.64 R8, desc[UR14][R8.64] ;  /* 0x0000000e08088981 */ /* 0x000eb0000c1e1b00 */
[----:B------:R-:W-:-:S04]  /*28d0*/  @!P4 IMAD R13, R15, R13, R2 ;  /* 0x0000000d0f0dc224 */ /* 0x000fc800078e0202 */
[----:B------:R-:W-:-:S06]  /*28e0*/  @!P4 IMAD.WIDE.U32 R12, R13, 0x8, R18 ;  /* 0x000000080d0cc825 */ /* 0x000fcc00078e0012 */
[----:B------:R-:W3:Y:S01]  /*28f0*/  @!P4 LDG.E.64 R12, desc[UR14][R12.64] ;  /* 0x0000000e0c0cc981 */ /* 0x000ee2000c1e1b00 */
[C---:B------:R-:W-:Y:S02]  /*2900*/  IADD3 R11, R17.reuse, 0x2, RZ ;  /* 0x00000002110b7810 */ /* 0x040fe40007ffe0ff */
[----:B------:R-:W-:Y:S02]  /*2910*/  IADD3 R32, R17, 0x3, RZ ;  /* 0x0000000311207810 */ /* 0x000fe40007ffe0ff */
[----:B------:R-:W-:Y:S02]  /*2920*/  ISETP.EQ.OR P5, PT, R11, UR16, P3 ;  /* 0x000000100b007c0c */ /* 0x000fe40009fa2670 */
[----:B------:R-:W-:Y:S02]  /*2930*/  ISETP.EQ.OR P6, PT, R32, UR16, P3 ;  /* 0x0000001020007c0c */ /* 0x000fe40009fc2670 */
[----:B------:R-:W-:-:S09]  /*2940*/  IADD3 R17, R17, 0x4, RZ ;  /* 0x0000000411117810 */ /* 0x000fd20007ffe0ff */
[----:B------:R-:W-:-:S04]  /*2950*/  @!P5 IMAD R11, R15, R11, R2 ;  /* 0x0000000b0f0bd224 */ /* 0x000fc800078e0202 */
[----:B------:R-:W-:-:S06]  /*2960*/  @!P5 IMAD.WIDE.U32 R10, R11, 0x8, R18 ;  /* 0x000000080b0ad825 */ /* 0x000fcc00078e0012 */
[----:B------:R-:W4:Y:S01]  /*2970*/  @!P5 LDG.E.64 R10, desc[UR14][R10.64] ;  /* 0x0000000e0a0ad981 */ /* 0x000f22000c1e1b00 */
[----:B--2---:R-:W-:Y:S01]  /*2980*/  @!P0 FADD.FTZ R21, R21, R9 ;  /* 0x0000000915158221 */ /* 0x004fe20000010000 */
[----:B------:R-:W-:Y:S02]  /*2990*/  @!P6 IMAD R9, R15, R32, R2 ;  /* 0x000000200f09e224 */ /* 0x000fe400078e0202 */
[----:B------:R-:W-:Y:S01]  /*29a0*/  @!P0 FADD.FTZ R20, R20, R8 ;  /* 0x0000000814148221 */ /* 0x000fe20000010000 */
[----:B------:R-:W-:Y:S01]  /*29b0*/  ISETP.EQ.OR P0, PT, R17, UR16, P3 ;  /* 0x0000001011007c0c */ /* 0x000fe20009f02670 */
[----:B------:R-:W-:-:S06]  /*29c0*/  @!P6 IMAD.WIDE.U32 R8, R9, 0x8, R18 ;  /* 0x000000080908e825 */ /* 0x000fcc00078e0012 */
[----:B------:R-:W2:Y:S01]  /*29d0*/  @!P6 LDG.E.64 R8, desc[UR14][R8.64] ;  /* 0x0000000e0808e981 */ /* 0x000ea2000c1e1b00 */
[----:B---3--:R-:W-:-:S05]  /*29e0*/  @!P4 FADD.FTZ R21, R21, R13 ;  /* 0x0000000d1515c221 */ /* 0x008fca0000010000 */
[----:B------:R-:W-:Y:S02]  /*29f0*/  @!P0 IMAD R13, R15, R17, R2 ;  /* 0x000000110f0d8224 */ /* 0x000fe400078e0202 */
[----:B------:R-:W-:Y:S02]  /*2a00*/  @!P4 FADD.FTZ R20, R20, R12 ;  /* 0x0000000c1414c221 */ /* 0x000fe40000010000 */
[----:B------:R-:W-:-:S06]  /*2a10*/  @!P0 IMAD.WIDE.U32 R12, R13, 0x8, R18 ;  /* 0x000000080d0c8825 */ /* 0x000fcc00078e0012 */
[----:B------:R-:W3:Y:S01]  /*2a20*/  @!P0 LDG.E.64 R12, desc[UR14][R12.64] ;  /* 0x0000000e0c0c8981 */ /* 0x000ee2000c1e1b00 */
[----:B----4-:R-:W-:Y:S01]  /*2a30*/  @!P5 FADD.FTZ R20, R20, R10 ;  /* 0x0000000a1414d221 */ /* 0x010fe20000010000 */
[----:B------:R-:W-:Y:S01]  /*2a40*/  @!P5 FADD.FTZ R21, R21, R11 ;  /* 0x0000000b1515d221 */ /* 0x000fe20000010000 */
[----:B------:R-:W-:-:S04]  /*2a50*/  IADD3 R11, R17, 0x1, RZ ;  /* 0x00000001110b7810 */ /* 0x000fc80007ffe0ff */
[----:B------:R-:W-:Y:S02]  /*2a60*/  ISETP.EQ.OR P5, PT, R11, UR16, P3 ;  /* 0x000000100b007c0c */ /* 0x000fe40009fa2670 */
[----:B------:R-:W-:-:S04]  /*2a70*/  IADD3 R10, R17, 0x3, RZ ;  /* 0x00000003110a7810 */ /* 0x000fc80007ffe0ff */
[----:B------:R-:W-:Y:S01]  /*2a80*/  ISETP.EQ.OR P4, PT, R10, UR16, P3 ;  /* 0x000000100a007c0c */ /* 0x000fe20009f82670 */
[----:B--2---:R-:W-:Y:S01]  /*2a90*/  @!P6 FADD.FTZ R20, R20, R8 ;  /* 0x000000081414e221 */ /* 0x004fe20000010000 */
[----:B------:R-:W-:Y:S01]  /*2aa0*/  IADD3 R8, R17, 0x2, RZ ;  /* 0x0000000211087810 */ /* 0x000fe20007ffe0ff */
[----:B------:R-:W-:-:S03]  /*2ab0*/  @!P6 FADD.FTZ R21, R21, R9 ;  /* 0x000000091515e221 */ /* 0x000fc60000010000 */
[----:B------:R-:W-:Y:S01]  /*2ac0*/  ISETP.EQ.OR P6, PT, R8, UR16, P3 ;  /* 0x0000001008007c0c */ /* 0x000fe20009fc2670 */
[----:B------:R-:W-:-:S12]  /*2ad0*/  @!P5 IMAD R9, R15, R11, R2 ;  /* 0x0000000b0f09d224 */ /* 0x000fd800078e0202 */
[----:B------:R-:W-:Y:S02]  /*2ae0*/  @!P6 IMAD R11, R15, R8, R2 ;  /* 0x000000080f0be224 */ /* 0x000fe400078e0202 */
[----:B------:R-:W-:-:S04]  /*2af0*/  @!P5 IMAD.WIDE.U32 R8, R9, 0x8, R18 ;  /* 0x000000080908d825 */ /* 0x000fc800078e0012 */
[----:B---3--:R-:W-:Y:S01]  /*2b00*/  @!P0 FADD.FTZ R21, R21, R13 ;  /* 0x0000000d15158221 */ /* 0x008fe20000010000 */
[----:B------:R-:W-:Y:S02]  /*2b10*/  @!P4 IMAD R13, R15, R10, R2 ;  /* 0x0000000a0f0dc224 */ /* 0x000fe400078e0202 */
[----:B------:R-:W-:Y:S01]  /*2b20*/  @!P6 IMAD.WIDE.U32 R10, R11, 0x8, R18 ;  /* 0x000000080b0ae825 */ /* 0x000fe200078e0012 */
[----:B------:R-:W2:Y:S03]  /*2b30*/  @!P5 LDG.E.64 R8, desc[UR14][R8.64] ;  /* 0x0000000e0808d981 */ /* 0x000ea6000c1e1b00 */
[----:B------:R-:W-:Y:S01]  /*2b40*/  @!P0 FADD.FTZ R20, R20, R12 ;  /* 0x0000000c14148221 */ /* 0x000fe20000010000 */
[----:B------:R-:W-:Y:S01]  /*2b50*/  @!P4 IMAD.WIDE.U32 R12, R13, 0x8, R18 ;  /* 0x000000080d0cc825 */ /* 0x000fe200078e0012 */
[----:B------:R-:W3:Y:S05]  /*2b60*/  @!P6 LDG.E.64 R10, desc[UR14][R10.64] ;  /* 0x0000000e0a0ae981 */ /* 0x000eea000c1e1b00 */
[----:B------:R-:W4:Y:S01]  /*2b70*/  @!P4 LDG.E.64 R12, desc[UR14][R12.64] ;  /* 0x0000000e0c0cc981 */ /* 0x000f22000c1e1b00 */
[----:B------:R-:W-:-:S02]  /*2b80*/  IADD3 R16, R16, -0x4, RZ ;  /* 0xfffffffc10107810 */ /* 0x000fc40007ffe0ff */
[----:B------:R-:W-:Y:S02]  /*2b90*/  PLOP3.LUT P0, PT, PT, PT, PT, 0x8, 0x0 ;  /* 0x000000000000781c */ /* 0x000fe40003f0e170 */
[----:B------:R-:W-:Y:S02]  /*2ba0*/  IADD3 R16, R16, -0x4, RZ ;  /* 0xfffffffc10107810 */ /* 0x000fe40007ffe0ff */
[----:B------:R-:W-:Y:S01]  /*2bb0*/  IADD3 R17, R17, 0x4, RZ ;  /* 0x0000000411117810 */ /* 0x000fe20007ffe0ff */
[----:B--2---:R-:W-:Y:S01]  /*2bc0*/  @!P5 FADD.FTZ R20, R20, R8 ;  /* 0x000000081414d221 */ /* 0x004fe20000010000 */
[----:B------:R-:W-:-:S03]  /*2bd0*/  @!P5 FADD.FTZ R21, R21, R9 ;  /* 0x000000091515d221 */ /* 0x000fc60000010000 */
[----:B---3--:R-:W-:Y:S01]  /*2be0*/  @!P6 FADD.FTZ R20, R20, R10 ;  /* 0x0000000a1414e221 */ /* 0x008fe20000010000 */
[----:B------:R-:W-:-:S03]  /*2bf0*/  @!P6 FADD.FTZ R21, R21, R11 ;  /* 0x0000000b1515e221 */ /* 0x000fc60000010000 */
[----:B----4-:R-:W-:Y:S01]  /*2c00*/  @!P4 FADD.FTZ R20, R20, R12 ;  /* 0x0000000c1414c221 */ /* 0x010fe20000010000 */
[----:B------:R-:W-:-:S07]  /*2c10*/  @!P4 FADD.FTZ R21, R21, R13 ;  /* 0x0000000d1515c221 */ /* 0x000fce0000010000 */
.L_x_691:
[----:B------:R-:W-:-:S13]  /*2c20*/  ISETP.NE.OR P0, PT, R16, RZ, P0 ;  /* 0x000000ff1000720c */ /* 0x000fda0000705670 */
[----:B------:R-:W-:Y:S05]  /*2c30*/  @!P0 BRA `(.L_x_687) ;  /* 0x00000000007c8947 */ /* 0x000fea0003800000 */
.L_x_688:
[----:B------:R-:W-:-:S13]  /*2c40*/  ISETP.EQ.OR P5, PT, R17, UR16, P3 ;  /* 0x0000001011007c0c */ /* 0x000fda0009fa2670 */
[----:B------:R-:W-:-:S04]  /*2c50*/  @!P5 IMAD R11, R15, R17, R2 ;  /* 0x000000110f0bd224 */ /* 0x000fc800078e0202 */
[----:B------:R-:W-:-:S05]  /*2c60*/  @!P5 IMAD.WIDE.U32 R10, R11, 0x8, R18 ;  /* 0x000000080b0ad825 */ /* 0x000fca00078e0012 */
[----:B------:R0:W2:Y:S01]  /*2c70*/  @!P5 LDG.E.64 R8, desc[UR14][R10.64] ;  /* 0x0000000e0a08d981 */ /* 0x0000a2000c1e1b00 */
[C---:B------:R-:W-:Y:S02]  /*2c80*/  IADD3 R13, R17.reuse, 0x1, RZ ;  /* 0x00000001110d7810 */ /* 0x040fe40007ffe0ff */
[----:B------:R-:W-:Y:S02]  /*2c90*/  IADD3 R32, R17, 0x2, RZ ;  /* 0x0000000211207810 */ /* 0x000fe40007ffe0ff */
[----:B------:R-:W-:Y:S02]  /*2ca0*/  ISETP.EQ.OR P6, PT, R13, UR16, P3 ;  /* 0x000000100d007c0c */ /* 0x000fe40009fc2670 */
[----:B------:R-:W-:Y:S02]  /*2cb0*/  ISETP.EQ.OR P4, PT, R32, UR16, P3 ;  /* 0x0000001020007c0c */ /* 0x000fe40009f82670 */
[----:B------:R-:W-:-:S04]  /*2cc0*/  IADD3 R12, R17, 0x3, RZ ;  /* 0x00000003110c7810 */ /* 0x000fc80007ffe0ff */
[----:B------:R-:W-:-:S05]  /*2cd0*/  ISETP.EQ.OR P0, PT, R12, UR16, P3 ;  /* 0x000000100c007c0c */ /* 0x000fca0009f02670 */
[C-C-:B------:R-:W-:Y:S02]  /*2ce0*/  @!P6 IMAD R13, R15.reuse, R13, R2.reuse ;  /* 0x0000000d0f0de224 */ /* 0x140fe400078e0202 */
[----:B0-----:R-:W-:-:S04]  /*2cf0*/  @!P4 IMAD R11, R15, R32, R2 ;  /* 0x000000200f0bc224 */ /* 0x001fc800078e0202 */
[----:B------:R-:W-:-:S06]  /*2d00*/  @!P4 IMAD.WIDE.U32 R10, R11, 0x8, R18 ;  /* 0x000000080b0ac825 */ /* 0x000fcc00078e0012 */
[----:B------:R-:W3:Y:S01]  /*2d10*/  @!P4 LDG.E.64 R10, desc[UR14][R10.64] ;  /* 0x0000000e0a0ac981 */ /* 0x000ee2000c1e1b00 */
[----:B--2---:R-:W-:Y:S01]  /*2d20*/  @!P5 FADD.FTZ R20, R20, R8 ;  /* 0x000000081414d221 */ /* 0x004fe20000010000 */
[----:B------:R-:W-:Y:S01]  /*2d30*/  @!P5 FADD.FTZ R21, R21, R9 ;  /* 0x000000091515d221 */ /* 0x000fe20000010000 */
[----:B------:R-:W-:-:S04]  /*2d40*/  @!P6 IMAD.WIDE.U32 R8, R13, 0x8, R18 ;  /* 0x000000080d08e825 */ /* 0x000fc800078e0012 */
[----:B------:R-:W-:Y:S02]  /*2d50*/  @!P0 IMAD R13, R15, R12, R2 ;  /* 0x0000000c0f0d8224 */ /* 0x000fe400078e0202 */
[----:B------:R-:W2:Y:S02]  /*2d60*/  @!P6 LDG.E.64 R8, desc[UR14][R8.64] ;  /* 0x0000000e0808e981 */ /* 0x000ea4000c1e1b00 */
[----:B------:R-:W-:-:S06]  /*2d70*/  @!P0 IMAD.WIDE.U32 R12, R13, 0x8, R18 ;  /* 0x000000080d0c8825 */ /* 0x000fcc00078e0012 */
[----:B------:R-:W4:Y:S01]  /*2d80*/  @!P0 LDG.E.64 R12, desc[UR14][R12.64] ;  /* 0x0000000e0c0c8981 */ /* 0x000f22000c1e1b00 */
[----:B------:R-:W-:-:S04]  /*2d90*/  IADD3 R16, R16, -0x4, RZ ;  /* 0xfffffffc10107810 */ /* 0x000fc80007ffe0ff */
[----:B------:R-:W-:Y:S02]  /*2da0*/  ISETP.NE.AND P5, PT, R16, RZ, PT ;  /* 0x000000ff1000720c */ /* 0x000fe40003fa5270 */
[----:B------:R-:W-:Y:S01]  /*2db0*/  IADD3 R17, R17, 0x4, RZ ;  /* 0x0000000411117810 */ /* 0x000fe20007ffe0ff */
[----:B--2---:R-:W-:Y:S01]  /*2dc0*/  @!P6 FADD.FTZ R20, R20, R8 ;  /* 0x000000081414e221 */ /* 0x004fe20000010000 */
[----:B------:R-:W-:-:S03]  /*2dd0*/  @!P6 FADD.FTZ R21, R21, R9 ;  /* 0x000000091515e221 */ /* 0x000fc60000010000 */
[----:B---3--:R-:W-:Y:S01]  /*2de0*/  @!P4 FADD.FTZ R20, R20, R10 ;  /* 0x0000000a1414c221 */ /* 0x008fe20000010000 */
[----:B------:R-:W-:-:S03]  /*2df0*/  @!P4 FADD.FTZ R21, R21, R11 ;  /* 0x0000000b1515c221 */ /* 0x000fc60000010000 */
[----:B----4-:R-:W-:Y:S01]  /*2e00*/  @!P0 FADD.FTZ R20, R20, R12 ;  /* 0x0000000c14148221 */ /* 0x010fe20000010000 */
[----:B------:R-:W-:Y:S01]  /*2e10*/  @!P0 FADD.FTZ R21, R21, R13 ;  /* 0x0000000d15158221 */ /* 0x000fe20000010000 */
[----:B------:R-:W-:Y:S06]  /*2e20*/  @P5 BRA `(.L_x_688) ;  /* 0xfffffffc00845947 */ /* 0x000fec000383ffff */
.L_x_687:
        /* <DEDUP_REMOVED lines=8> */
[----:B------:R-:W2:Y:S02]  /*2eb0*/  LDG.E.64 R8, desc[UR14][R8.64] ;  /* 0x0000000e08087981 */ /* 0x000ea4000c1e1b00 */
[----:B--2---:R-:W-:Y:S01]  /*2ec0*/  FADD.FTZ R20, R20, R8 ;  /* 0x0000000814147221 */ /* 0x004fe20000010000 */
[----:B------:R-:W-:-:S07]  /*2ed0*/  FADD.FTZ R21, R21, R9 ;  /* 0x0000000915157221 */ /* 0x000fce0000010000 */
.L_x_693:
[----:B------:R-:W-:Y:S05]  /*2ee0*/  BSYNC B0 ;  /* 0x0000000000007941 */ /* 0x000fea0003800000 */
.L_x_692:
        /* <DEDUP_REMOVED lines=10> */
[----:B------:R-:W2:Y:S04]  /*2f90*/  @!P4 LDG.E.64 R8, desc[UR14][R8.64] ;  /* 0x0000000e0808c981 */ /* 0x000ea8000c1e1b00 */
[----:B------:R-:W3:Y:S01]  /*2fa0*/  @!P0 LDG.E.64 R10, desc[UR14][R10.64] ;  /* 0x0000000e0a0a8981 */ /* 0x000ee2000c1e1b00 */
[----:B--2---:R-:W-:Y:S01]  /*2fb0*/  @!P4 FADD.FTZ R20, R20, R8 ;  /* 0x000000081414c221 */ /* 0x004fe20000010000 */
[----:B------:R-:W-:-:S03]  /*2fc0*/  @!P4 FADD.FTZ R21, R21, R9 ;  /* 0x000000091515c221 */ /* 0x000fc60000010000 */
[----:B---3--:R-:W-:Y:S01]  /*2fd0*/  @!P0 FADD.FTZ R20, R20, R10 ;  /* 0x0000000a14148221 */ /* 0x008fe20000010000 */
[----:B------:R-:W-:-:S07]  /*2fe0*/  @!P0 FADD.FTZ R21, R21, R11 ;  /* 0x0000000b15158221 */ /* 0x000fce0000010000 */
.L_x_684:
[----:B------:R-:W1:Y:S01]  /*2ff0*/  S2UR UR9, SR_CgaCtaId ;  /* 0x00000000000979c3 */ /* 0x000e620000008800 */
[----:B------:R-:W-:Y:S01]  /*3000*/  UMOV UR8, 0x400 ;  /* 0x0000040000087882 */ /* 0x000fe20000000000 */
[--C-:B0--3--:R-:W-:Y:S02]  /*3010*/  HADD2.F32 R10, -RZ, R26.reuse.H0_H0 ;  /* 0x2000001aff0a7230 */ /* 0x109fe40000004100 */
[----:B------:R-:W-:Y:S02]  /*3020*/  HADD2.F32 R26, -RZ, R26.H1_H1 ;  /* 0x3000001aff1a7230 */ /* 0x000fe40000004100 */
[--C-:B------:R-:W-:Y:S02]  /*3030*/  HADD2.F32 R14, -RZ, R27.reuse.H0_H0 ;  /* 0x2000001bff0e7230 */ /* 0x100fe40000004100 */
[----:B------:R-:W-:Y:S02]  /*3040*/  HADD2.F32 R12, -RZ, R27.H1_H1 ;  /* 0x3000001bff0c7230 */ /* 0x000fe40000004100 */
[----:B------:R-:W-:-:S02]  /*3050*/  HADD2.F32 R11, -RZ, R25.H0_H0 ;  /* 0x20000019ff0b7230 */ /* 0x000fc40000004100 */
[----:B------:R-:W-:Y:S01]  /*3060*/  FADD.FTZ R14, R14, -UR19 ;  /* 0x800000130e0e7e21 */ /* 0x000fe20008010000 */
[----:B------:R-:W-:Y:S02]  /*3070*/  HADD2.F32 R16, -RZ, R25.H1_H1 ;  /* 0x30000019ff107230 */ /* 0x000fe40000004100 */
[----:B------:R-:W-:Y:S01]  /*3080*/  FADD.FTZ R12, R12, -UR19 ;  /* 0x800000130c0c7e21 */ /* 0x000fe20008010000 */
[----:B-1----:R-:W-:-:S09]  /*3090*/  ULEA UR8, UR9, UR8, 0x18 ;  /* 0x0000000809087291 */ /* 0x002fd2000f8ec03f */
[----:B------:R-:W-:Y:S01]  /*30a0*/  @!P3 STS.64 [UR8+0x48], R20 ;  /* 0x00004814ff00b988 */ /* 0x000fe20008000a08 */
[----:B------:R-:W-:Y:S06]  /*30b0*/  BAR.SYNC.DEFER_BLOCKING 0x0 ;  /* 0x0000000000007b1d */ /* 0x000fec0000010000 */
[----:B------:R-:W0:Y:S01]  /*30c0*/  LDS.64 R8, [UR8+0x48] ;  /* 0x00004808ff087984 */ /* 0x000e220008000a00 */
[----:B------:R-:W-:Y:S02]  /*30d0*/  ULDC UR8, c[0x0][0x2bc] ;  /* 0x0000af0000087ab9 */ /* 0x000fe40000000800 */
[----:B0-----:R-:W-:Y:S01]  /*30e0*/  FMUL.FTZ R13, R8, UR8 ;  /* 0x00000008080d7c20 */ /* 0x001fe20008410000 */
[----:B------:R-:W-:Y:S01]  /*30f0*/  FMUL.FTZ R2, R9, UR8 ;  /* 0x0000000809027c20 */ /* 0x000fe20008410000 */
[----:B------:R-:W-:Y:S01]  /*3100*/  FADD.FTZ R9, R10, -UR19 ;  /* 0x800000130a097e21 */ /* 0x000fe20008010000 */
[----:B------:R-:W-:-:S03]  /*3110*/  FADD.FTZ R8, R26, -UR19 ;  /* 0x800000131a087e21 */ /* 0x000fc60008010000 */
        /* <DEDUP_REMOVED lines=21> */
.L_x_694:
[----:B------:R-:W-:Y:S04]  /*3270*/  BSSY B0, `(.L_x_695) ;  /* 0x0000014000007945 */ /* 0x000fe80003800000 */
[----:B------:R-:W-:Y:S05]  /*3280*/  @!P1 BRA `(.L_x_696) ;  /* 0x0000000000489947 */ /* 0x000fea0003800000 */
[C-C-:B------:R-:W-:Y:S01]  /*3290*/  FFMA.FTZ R10, R13.reuse, R9, R2.reuse ;  /* 0x000000090d0a7223 */ /* 0x140fe20000010002 */
[----:B------:R-:W-:Y:S01]  /*32a0*/  FFMA.FTZ R9, R13, R8, R2 ;  /* 0x000000080d097223 */ /* 0x000fe20000010002 */
[----:B------:R-:W-:Y:S01]  /*32b0*/  ULDC.64 UR8, c[0x0][0x288] ;  /* 0x0000a20000087ab9 */ /* 0x000fe20000000a00 */
[----:B------:R-:W-:Y:S01]  /*32c0*/  MOV R8, R34 ;  /* 0x0000002200087202 */ /* 0x000fe20000000f00 */
[----:B------:R-:W-:Y:S02]  /*32d0*/  IMAD R18, R23, UR8, RZ ;  /* 0x0000000817127c24 */ /* 0x000fe4000f8e02ff */
[----:B------:R-:W-:Y:S01]  /*32e0*/  FFMA.FTZ R15, R16, R5, -R9 ;  /* 0x00000005100f7223 */ /* 0x000fe20000010809 */
[----:B------:R-:W-:Y:S01]  /*32f0*/  MOV R9, R37 ;  /* 0x0000002500097202 */ /* 0x000fe20000000f00 */
[----:B------:R-:W-:Y:S01]  /*3300*/  FFMA.FTZ R10, R11, R4, -R10 ;  /* 0x000000040b0a7223 */ /* 0x000fe2000001080a */
[----:B------:R-:W-:Y:S02]  /*3310*/  IMAD R11, R29, UR9, R18 ;  /* 0x000000091d0b7c24 */ /* 0x000fe4000f8e0212 */
[----:B------:R-:W-:Y:S01]  /*3320*/  FMUL.FTZ R15, R15, UR13 ;  /* 0x0000000d0f0f7c20 */ /* 0x000fe20008410000 */
[----:B------:R-:W-:Y:S01]  /*3330*/  IMAD.WIDE.U32 R8, R29, UR8, R8 ;  /* 0x000000081d087c25 */ /* 0x000fe2000f8e0008 */
[----:B------:R-:W-:-:S03]  /*3340*/  ULDC.64 UR8, c[0x0][0x210] ;  /* 0x0000840000087ab9 */ /* 0x000fc60000000a00 */
[----:B------:R-:W-:Y:S01]  /*3350*/  FMUL.FTZ R16, R10, UR13 ;  /* 0x0000000d0a107c20 */ /* 0x000fe20008410000 */
[C---:B------:R-:W-:Y:S02]  /*3360*/  LEA R10, P0, R8.reuse, UR8, 0x1 ;  /* 0x00000008080a7c11 */ /* 0x040fe4000f8008ff */
[----:B------:R-:W-:Y:S02]  /*3370*/  IADD3 R11, R9, R11, RZ ;  /* 0x0000000b090b7210 */ /* 0x000fe40007ffe0ff */
[----:B------:R-:W-:Y:S02]  /*3380*/  F2FP.F16.F32.PACK_AB R15, R15, R16 ;  /* 0x000000100f0f723e */ /* 0x000fe400000000ff */
[----:B------:R-:W-:-:S05]  /*3390*/  LEA.HI.X R11, R8, UR9, R11, 0x1, P0 ;  /* 0x00000009080b7c11 */ /* 0x000fca00080f0c0b */
[----:B------:R0:W-:Y:S02]  /*33a0*/  STG.E desc[UR14][R10.64], R15 ;  /* 0x0000000f0a007986 */ /* 0x0001e4000c10190e */
.L_x_696:
[----:B------:R-:W-:Y:S05]  /*33b0*/  BSYNC B0 ;  /* 0x0000000000007941 */ /* 0x000fea0003800000 */
.L_x_695:
[--C-:B------:R-:W-:Y:S02]  /*33c0*/  HADD2.F32 R9, -RZ, R24.reuse.H0_H0 ;  /* 0x20000018ff097230 */ /* 0x100fe40000004100 */
[----:B0-----:R-:W-:Y:S01]  /*33d0*/  FMUL.FTZ R11, R14, UR13 ;  /* 0x0000000d0e0b7c20 */ /* 0x001fe20008410000 */
[----:B------:R-:W-:Y:S02]  /*33e0*/  HADD2.F32 R24, -RZ, R24.H1_H1 ;  /* 0x30000018ff187230 */ /* 0x000fe40000004100 */
        /* <DEDUP_REMOVED lines=20> */
.L_x_697:
        /* <DEDUP_REMOVED lines=20> */
[----:B------:R-:W-:Y:S02]  /*3670*/  F2FP.F16.F32.PACK_AB R5, R4, R5 ;  /* 0x000000050405723e */ /* 0x000fe400000000ff */
[----:B------:R-:W-:-:S05]  /*3680*/  LEA.HI.X R3, R34, UR9, R3, 0x1, P0 ;  /* 0x0000000922037c11 */ /* 0x000fca00080f0c03 */
[----:B------:R0:W-:Y:S02]  /*3690*/  STG.E desc[UR14][R2.64], R5 ;  /* 0x0000000502007986 */ /* 0x0001e4000c10190e */
.L_x_699:
[----:B------:R-:W-:Y:S05]  /*36a0*/  BSYNC B0 ;  /* 0x0000000000007941 */ /* 0x000fea0003800000 */
.L_x_698:
[----:B------:R-:W-:Y:S01]  /*36b0*/  ULDC UR8, c[0x0][0x10] ;  /* 0x0000040000087ab9 */ /* 0x000fe20000000800 */
[----:B------:R-:W-:Y:S02]  /*36c0*/  UIADD3 UR4, UR4, 0x1, URZ ;  /* 0x0000000104047890 */ /* 0x000fe4000fffe03f */
[----:B------:R-:W-:-:S04]  /*36d0*/  UIADD3 UR7, UR8, UR7, URZ ;  /* 0x0000000708077290 */ /* 0x000fc8000fffe03f */
[----:B------:R-:W-:-:S06]  /*36e0*/  UISETP.GE.AND UP0, UPT, UR7, UR5, UPT ;  /* 0x000000050700728c */ /* 0x000fcc000bf06270 */
[----:B------:R-:W-:-:S13]  /*36f0*/  PLOP3.LUT P0, PT, PT, PT, UP0, 0x80, 0x0 ;  /* 0x000000000000781c */ /* 0x000fda0003f0f008 */
[----:B------:R-:W-:Y:S05]  /*3700*/  @!P0 BRA `(.L_x_700) ;  /* 0xffffffcc00048947 */ /* 0x000fea000383ffff */
.L_x_673:
        /* <DEDUP_REMOVED lines=19> */
.L_x_702:
[----:B------:R-:W-:Y:S05]  /*3840*/  BSYNC B0 ;  /* 0x0000000000007941 */ /* 0x000fea0003800000 */
.L_x_701:
        /* <DEDUP_REMOVED lines=11> */
.L_x_704:
[----:B------:R-:W2:Y:S04]  /*3900*/  LDG.E.STRONG.GPU R5, desc[UR14][R2.64] ;  /* 0x0000000e02057981 */ /* 0x000ea8000c1ef900 */
[----:B--2---:R-:W-:Y:S01]  /*3910*/  CCTL.IVALL ;  /* 0x00000000ff00798f */ /* 0x004fe20002000000 */
[----:B------:R-:W-:Y:S05]  /*3920*/  YIELD ;  /* 0x0000000000007946 */ /* 0x000fea0003800000 */
[----:B------:R-:W-:-:S13]  /*3930*/  ISETP.NE.AND P0, PT, R5, R0, PT ;  /* 0x000000000500720c */ /* 0x000fda0003f05270 */
[----:B------:R-:W-:Y:S05]  /*3940*/  @P0 BRA `(.L_x_704) ;  /* 0xfffffffc00ec0947 */ /* 0x000fea000383ffff */
.L_x_703:
[----:B------:R-:W-:Y:S05]  /*3950*/  WARPSYNC.ALL ;  /* 0x0000000000007948 */ /* 0x000fea0003800000 */
[----:B------:R-:W0:Y:S01]  /*3960*/  LDC.64 R6, c[0x0][0x288] ;  /* 0x0000a200ff067b82 */ /* 0x000e220000000a00 */
[----:B------:R-:W-:-:S07]  /*3970*/  SHF.R.S32.HI R8, RZ, 0x1f, R31 ;  /* 0x0000001fff087819 */ /* 0x000fce000001141f */
[----:B------:R-:W-:Y:S01]  /*3980*/  BAR.SYNC.DEFER_BLOCKING 0x0 ;  /* 0x0000000000007b1d */ /* 0x000fe20000010000 */
[----:B0-----:R-:W-:-:S04]  /*3990*/  LEA.HI R0, P0, R7, R6, RZ, 0x1 ;  /* 0x0000000607007211 */ /* 0x001fc800078108ff */
        /* <DEDUP_REMOVED lines=19> */
.L_x_705:
        /* <DEDUP_REMOVED lines=23> */
.L_x_706:
        /* <DEDUP_REMOVED lines=12> */
.L_x_3290:


//--------------------- .text._Z35group_norm_nhwc_bwd_one_pass_kernelI11Fp16IOFp32WLi128ELi14ELi224EEv26Group_norm_nhwc_bwd_params --------------------------
	.section	.text._Z35group_norm_nhwc_bwd_one_pass_kernelI11Fp16IOFp32WLi128ELi14ELi224EEv26Group_norm_nhwc_bwd_params,"ax",@progbits
	.align	128
        .global         _Z35group_norm_nhwc_bwd_one_pass_kernelI11Fp16IOFp32WLi128ELi14ELi224EEv26Group_norm_nhwc_bwd_params
        .type           _Z35group_norm_nhwc_bwd_one_pass_kernelI11Fp16IOFp32WLi128ELi14ELi224EEv26Group_norm_nhwc_bwd_params,@function
        .size           _Z35group_norm_nhwc_bwd_one_pass_kernelI11Fp16IOFp32WLi128ELi14ELi224EEv26Group_norm_nhwc_bwd_params,(.L_x_3291 - _Z35group_norm_nhwc_bwd_one_pass_kernelI11Fp16IOFp32WLi128ELi14ELi224EEv26Group_norm_nhwc_bwd_params)
        .other          _Z35group_norm_nhwc_bwd_one_pass_kernelI11Fp16IOFp32WLi128ELi14ELi224EEv26Group_norm_nhwc_bwd_params,@"STO_CUDA_ENTRY STV_DEFAULT"
_Z35group_norm_nhwc_bwd_one_pass_kernelI11Fp16IOFp32WLi128ELi14ELi224EEv26Group_norm_nhwc_bwd_params:
.text._Z35group_norm_nhwc_bwd_one_pass_kernelI11Fp16IOFp32WLi128ELi14ELi224EEv26Group_norm_nhwc_bwd_params:
        /* <DEDUP_REMOVED lines=16> */
[----:B------:R-:W1:Y:S01]  /*0100*/  S2R R3, SR_LANEID ;  /* 0x0000000000037919 */ /* 0x000e620000000000 */
[----:B------:R-:W-:Y:S01]  /*0110*/  ULEA.HI UR9, UP0, UR13, UR12, URZ, 0x1 ;  /* 0x0000000c0d097291 */ /* 0x000fe2000f81083f */
[----:B------:R-:W-:Y:S01]  /*0120*/  ISETP.GE.U32.AND P2, PT, R46, 0xe0, PT ;  /* 0x000000e02e00780c */ /* 0x000fe20003f46070 */
[----:B------:R-:W-:Y:S01]  /*0130*/  IMAD R47, R2, -0x7, R46 ;  /* 0xfffffff9022f7824 */ /* 0x000fe200078e022e */
[----:B------:R-:W-:Y:S01]  /*0140*/  UIMAD.WIDE.U32 UR6, UR12, 0x3, URZ ;  /* 0x000000030c0678a5 */ /* 0x000fe2000f8e003f */
[----:B------:R-:W2:Y:S01]  /*0150*/  S2UR UR8, SR_CgaCtaId ;  /* 0x00000000000879c3 */ /* 0x000ea20000008800 */
[----:B------:R-:W-:Y:S01]  /*0160*/  UIMAD UR11, UR13, 0x3, URZ ;  /* 0x000000030d0b78a4 */ /* 0x000fe2000f8e023f */
[----:B------:R-:W-:Y:S01]  /*0170*/  HFMA2.MMA R42, -RZ, RZ, 0, 0 ;  /* 0x00000000ff2a7435 */ /* 0x000fe200000001ff */
[----:B------:R-:W-:Y:S01]  /*0180*/  UIADD3.X UR10, URZ, UR13, URZ, UP0, !UPT ;  /* 0x0000000d3f0a7290 */ /* 0x000fe200087fe43f */
[----:B------:R-:W-:Y:S01]  /*0190*/  MOV R41, R33 ;  /* 0x0000002100297202 */ /* 0x000fe20000000f00 */
[----:B------:R-:W-:Y:S01]  /*01a0*/  UIADD3 UR7, UR7, UR11, URZ ;  /* 0x0000000b07077290 */ /* 0x000fe2000fffe03f */
[----:B------:R-:W-:Y:S01]  /*01b0*/  SHF.L.U32 R47, R47, 0x1, RZ ;  /* 0x000000012f2f7819 */ /* 0x000fe200000006ff */
[----:B------:R-:W-:Y:S01]  /*01c0*/  ULDC.64 UR12, c[0x0][0x290] ;  /* 0x0000a400000c7ab9 */ /* 0x000fe20000000a00 */
[----:B------:R-:W3:Y:S01]  /*01d0*/  LDC R0, c[0x0][0x10] ;  /* 0x00000400ff007b82 */ /* 0x000ee20000000800 */
[----:B------:R-:W-:Y:S01]  /*01e0*/  UMOV UR5, 0x400 ;  /* 0x0000040000057882 */ /* 0x000fe20000000000 */
[----:B------:R-:W-:Y:S01]  /*01f0*/  USHF.R.S64 UR9, UR9, 0x1, UR10 ;  /* 0x0000000109097899 */ /* 0x000fe2000800100a */
[----:B0-----:R-:W-:-:S05]  /*0200*/  IMAD R45, R45, UR16, R2 ;  /* 0x000000102d2d7c24 */ /* 0x001fca000f8e0202 */
[----:B------:R-:W0:Y:S01]  /*0210*/  LDC R2, c[0x0][0xc] ;  /* 0x00000300ff027b82 */ /* 0x000e220000000800 */
[C---:B------:R-:W-:Y:S02]  /*0220*/  ISETP.LT.U32.AND P1, PT, R45.reuse, UR12, PT ;  /* 0x0000000c2d007c0c */ /* 0x040fe4000bf21070 */
[----:B------:R-:W-:Y:S01]  /*0230*/  SHF.R.S32.HI R5, RZ, 0x1f, R45 ;  /* 0x0000001fff057819 */ /* 0x000fe2000001142d */
[----:B--2---:R-:W-:Y:S01]  /*0240*/  ULEA UR5, UR8, UR5, 0x18 ;  /* 0x0000000508057291 */ /* 0x004fe2000f8ec03f */
[----:B------:R-:W-:Y:S01]  /*0250*/  IADD3 R4, R45, 0x20, RZ ;  /* 0x000000202d047810 */ /* 0x000fe20007ffe0ff */
[----:B------:R-:W-:Y:S01]  /*0260*/  ULEA.HI UR8, UP0, UR7, UR6, URZ, 0x1 ;  /* 0x0000000607087291 */ /* 0x000fe2000f81083f */
[----:B------:R-:W-:Y:S02]  /*0270*/  ISETP.LT.AND.EX P1, PT, R5, UR13, !P2, P1 ;  /* 0x0000000d05007c0c */ /* 0x000fe4000d721310 */
[----:B------:R-:W-:Y:S01]  /*0280*/  SHF.R.S32.HI R5, RZ, 0x1f, R46 ;  /* 0x0000001fff057819 */ /* 0x000fe2000001142e */
[----:B------:R-:W-:Y:S01]  /*0290*/  UIADD3.X UR6, URZ, UR7, URZ, UP0, !UPT ;  /* 0x000000073f067290 */ /* 0x000fe200087fe43f */
[----:B------:R-:W-:Y:S01]  /*02a0*/  ISETP.LT.U32.AND P0, PT, R4, UR12, PT ;  /* 0x0000000c04007c0c */ /* 0x000fe2000bf01070 */
[----:B------:R-:W-:Y:S01]  /*02b0*/  USHF.R.S32.HI UR7, URZ, 0x1, UR10 ;  /* 0x000000013f077899 */ /* 0x000fe2000801140a */
[----:B------:R-:W-:Y:S01]  /*02c0*/  SHF.R.S32.HI R4, RZ, 0x1f, R4 ;  /* 0x0000001fff047819 */ /* 0x000fe20000011404 */
[----:B------:R-:W-:Y:S01]  /*02d0*/  USHF.R.S64 UR8, UR8, 0x1, UR6 ;  /* 0x0000000108087899 */ /* 0x000fe20008001006 */
[----:B------:R-:W-:Y:S01]  /*02e0*/  LEA.HI R5, R5, R46, RZ, 0x5 ;  /* 0x0000002e05057211 */ /* 0x000fe200078f28ff */
[----:B------:R-:W-:Y:S01]  /*02f0*/  USHF.R.S32.HI UR6, URZ, 0x1, UR6 ;  /* 0x000000013f067899 */ /* 0x000fe20008011406 */
[----:B------:R-:W-:Y:S01]  /*0300*/  ISETP.LT.AND.EX P2, PT, R4, UR13, !P2, P0 ;  /* 0x0000000d04007c0c */ /* 0x000fe2000d741300 */
[----:B------:R-:W-:Y:S01]  /*0310*/  USHF.L.U64.HI UR7, UR9, 0x2, UR7 ;  /* 0x0000000209077899 */ /* 0x000fe20008010207 */
[----:B------:R-:W-:Y:S01]  /*0320*/  SHF.R.S32.HI R4, RZ, 0x5, R5 ;  /* 0x00000005ff047819 */ /* 0x000fe20000011405 */
[----:B------:R-:W-:Y:S01]  /*0330*/  USHF.L.U64.HI UR6, UR8, 0x2, UR6 ;  /* 0x0000000208067899 */ /* 0x000fe20008010206 */
[----:B------:R-:W-:Y:S01]  /*0340*/  IADD3 R44, R45, 0x60, RZ ;  /* 0x000000602d2c7810 */ /* 0x000fe20007ffe0ff */
[----:B------:R-:W-:Y:S01]  /*0350*/  ULDC.U8 UR12, c[0x0][0x2a4] ;  /* 0x0000a900000c7ab9 */ /* 0x000fe20000000000 */
[----:B0-----:R-:W-:-:S02]  /*0360*/  LOP3.LUT R43, R2, 0x3, RZ, 0xc0, !PT ;  /* 0x00000003022b7812 */ /* 0x001fc400078ec0ff */
[----:B-1-3--:R-:W-:-:S07]  /*0370*/  LEA R4, R4, UR5, 0x3 ;  /* 0x0000000504047c11 */ /* 0x00afce000f8e18ff */
.L_x_742:
[----:B0-----:R-:W0:Y:S01]  /*0380*/  LDC R12, c[0x0][0x2a0] ;  /* 0x0000a800ff0c7b82 */ /* 0x001e220000000800 */
[----:B------:R-:W-:Y:S01]  /*0390*/  IABS R10, R41 ;  /* 0x00000029000a7213 */ /* 0x000fe20000000000 */
[----:B------:R-:W-:Y:S01]  /*03a0*/  ULDC.64 UR10, c[0x0][0x298] ;  /* 0x0000a600000a7ab9 */ /* 0x000fe20000000a00 */
[----:B------:R-:W-:Y:S02]  /*03b0*/  ISETP.GE.AND P3, PT, R41, RZ, PT ;  /* 0x000000ff2900720c */ /* 0x000fe40003f66270 */
[----:B------:R-:W-:-:S03]  /*03c0*/  SHF.R.S32.HI R15, RZ, 0x1f, R47 ;  /* 0x0000001fff0f7819 */ /* 0x000fc6000001142f */
[----:B------:R-:W1:Y:S08]  /*03d0*/  LDC R17, c[0x0][0x2ac] ;  /* 0x0000ab00ff117b82 */ /* 0x000e700000000800 */
[----:B------:R-:W2:Y:S01]  /*03e0*/  @P1 LDC.64 R26, c[0x0][0x228] ;  /* 0x00008a00ff1a1b82 */ /* 0x000ea20000000a00 */
[----:B0-----:R-:W-:-:S07]  /*03f0*/  IABS R8, R12 ;  /* 0x0000000c00087213 */ /* 0x001fce0000000000 */
[----:B------:R-:W0:Y:S01]  /*0400*/  @P2 LDC.64 R18, c[0x0][0x228] ;  /* 0x00008a00ff122b82 */ /* 0x000e220000000a00 */
[----:B------:R-:W3:Y:S08]  /*0410*/  I2F.RP R5, R8 ;  /* 0x0000000800057306 */ /* 0x000ef00000209400 */
[----:B---3--:R-:W3:Y:S02]  /*0420*/  MUFU.RCP R5, R5 ;  /* 0x0000000500057308 */ /* 0x008ee40000001000 */
[----:B---3--:R-:W-:-:S06]  /*0430*/  IADD3 R6, R5, 0xffffffe, RZ ;  /* 0x0ffffffe05067810 */ /* 0x008fcc0007ffe0ff */
[----:B------:R3:W4:Y:S02]  /*0440*/  F2I.FTZ.U32.TRUNC.NTZ R7, R6 ;  /* 0x0000000600077305 */ /* 0x000724000021f000 */
[----:B---3--:R-:W-:Y:S02]  /*0450*/  MOV R6, RZ ;  /* 0x000000ff00067202 */ /* 0x008fe40000000f00 */
[----:B----4-:R-:W-:-:S05]  /*0460*/  IADD3 R9, RZ, -R7, RZ ;  /* 0x80000007ff097210 */ /* 0x010fca0007ffe0ff */
[----:B------:R-:W-:-:S04]  /*0470*/  IMAD R9, R9, R8, RZ ;  /* 0x0000000809097224 */ /* 0x000fc800078e02ff */
[----:B------:R-:W-:Y:S01]  /*0480*/  IMAD.HI.U32 R7, R7, R9, R6 ;  /* 0x0000000907077227 */ /* 0x000fe200078e0006 */
[----:B------:R-:W-:-:S03]  /*0490*/  MOV R9, R10 ;  /* 0x0000000a00097202 */ /* 0x000fc60000000f00 */
[----:B------:R-:W-:-:S04]  /*04a0*/  IMAD.WIDE.U32 R10, R46, 0x24924925, RZ ;  /* 0x249249252e0a7825 */ /* 0x000fc800078e00ff */
[----:B------:R-:W-:Y:S01]  /*04b0*/  IMAD.HI.U32 R7, R7, R9, RZ ;  /* 0x0000000907077227 */ /* 0x000fe200078e00ff */
[----:B------:R-:W-:-:S04]  /*04c0*/  IADD3 R10, R46, -R11, RZ ;  /* 0x8000000b2e0a7210 */ /* 0x000fc80007ffe0ff */
[----:B------:R-:W-:Y:S02]  /*04d0*/  IADD3 R5, -R7, RZ, RZ ;  /* 0x000000ff07057210 */ /* 0x000fe40007ffe1ff */
[----:B------:R-:W-:Y:S02]  /*04e0*/  LEA.HI R10, R10, R11, RZ, 0x1f ;  /* 0x0000000b0a0a7211 */ /* 0x000fe400078ff8ff */
[----:B------:R-:W-:Y:S01]  /*04f0*/  SHF.R.S32.HI R11, RZ, 0x1f, R45 ;  /* 0x0000001fff0b7819 */ /* 0x000fe2000001142d */
[C---:B------:R-:W-:Y:S01]  /*0500*/  IMAD R5, R8.reuse, R5, R9 ;  /* 0x0000000508057224 */ /* 0x040fe200078e0209 */
[----:B------:R-:W-:Y:S02]  /*0510*/  LOP3.LUT R9, R41, R12, RZ, 0x3c, !PT ;  /* 0x0000000c29097212 */ /* 0x000fe400078e3cff */
[----:B------:R-:W-:Y:S02]  /*0520*/  SHF.R.U32.HI R10, RZ, 0x2, R10 ;  /* 0x00000002ff0a7819 */ /* 0x000fe4000001160a */
[----:B------:R-:W-:-:S02]  /*0530*/  ISETP.GT.U32.AND P5, PT, R8, R5, PT ;  /* 0x000000050800720c */ /* 0x000fc40003fa4070 */
[----:B------:R-:W-:Y:S01]  /*0540*/  ISETP.GE.AND P4, PT, R9, RZ, PT ;  /* 0x000000ff0900720c */ /* 0x000fe20003f86270 */
[----:B-1----:R-:W-:-:S05]  /*0550*/  IMAD R14, R17, UR16, R10 ;  /* 0x00000010110e7c24 */ /* 0x002fca000f8e020a */
[----:B------:R-:W-:-:S05]  /*0560*/  IADD3 R10, R14, 0x40, RZ ;  /* 0x000000400e0a7810 */ /* 0x000fca0007ffe0ff */
[-C--:B------:R-:W-:Y:S02]  /*0570*/  @!P5 IADD3 R5, R5, -R8.reuse, RZ ;  /* 0x800000080505d210 */ /* 0x080fe40007ffe0ff */
[----:B------:R-:W-:Y:S02]  /*0580*/  @!P5 IADD3 R7, R7, 0x1, RZ ;  /* 0x000000010707d810 */ /* 0x000fe40007ffe0ff */
[CC--:B------:R-:W-:Y:S02]  /*0590*/  ISETP.GE.U32.AND P0, PT, R5.reuse, R8.reuse, PT ;  /* 0x000000080500720c */ /* 0x0c0fe40003f06070 */
[----:B------:R-:W-:Y:S02]  /*05a0*/  ISETP.GT.U32.AND P6, PT, R8, R5, PT ;  /* 0x000000050800720c */ /* 0x000fe40003fc4070 */
[----:B------:R-:W-:Y:S02]  /*05b0*/  IADD3 R6, R5, -R8, RZ ;  /* 0x8000000805067210 */ /* 0x000fe40007ffe0ff */
[----:B------:R-:W1:Y:S01]  /*05c0*/  LDC.64 R8, c[0x0][0x248] ;  /* 0x00009200ff087b82 */ /* 0x000e620000000a00 */
[----:B------:R-:W-:-:S02]  /*05d0*/  ISETP.NE.AND P5, PT, R12, RZ, PT ;  /* 0x000000ff0c00720c */ /* 0x000fc40003fa5270 */
[----:B------:R-:W-:Y:S02]  /*05e0*/  SEL R5, R6, R5, !P6 ;  /* 0x0000000506057207 */ /* 0x000fe40007000000 */
[----:B------:R-:W-:Y:S02]  /*05f0*/  LOP3.LUT R12, RZ, R12, RZ, 0x33, !PT ;  /* 0x0000000cff0c7212 */ /* 0x000fe400078e33ff */
[----:B------:R-:W-:Y:S02]  /*0600*/  @P0 IADD3 R7, R7, 0x1, RZ ;  /* 0x0000000107070810 */ /* 0x000fe40007ffe0ff */
[----:B------:R-:W-:Y:S02]  /*0610*/  @!P3 IADD3 R5, -R5, RZ, RZ ;  /* 0x000000ff0505b210 */ /* 0x000fe40007ffe1ff */
[----:B------:R-:W-:Y:S02]  /*0620*/  MOV R13, R7 ;  /* 0x00000007000d7202 */ /* 0x000fe40000000f00 */
[----:B------:R-:W-:Y:S01]  /*0630*/  SEL R5, R12, R5, !P5 ;  /* 0x000000050c057207 */ /* 0x000fe20006800000 */
[----:B------:R-:W3:Y:S01]  /*0640*/  @P1 LDC.64 R6, c[0x0][0x288] ;  /* 0x0000a200ff061b82 */ /* 0x000ee20000000a00 */
[----:B------:R-:W-:-:S03]  /*0650*/  @!P4 IADD3 R13, -R13, RZ, RZ ;  /* 0x000000ff0d0dc210 */ /* 0x000fc60007ffe1ff */
[----:B------:R-:W-:Y:S01]  /*0660*/  IMAD R20, R5, 0xe, RZ ;  /* 0x0000000e05147824 */ /* 0x000fe200078e02ff */
[----:B------:R-:W-:-:S04]  /*0670*/  SEL R13, R12, R13, !P5 ;  /* 0x0000000d0c0d7207 */ /* 0x000fc80006800000 */
[----:B------:R-:W-:Y:S01]  /*0680*/  SHF.R.S32.HI R12, RZ, 0x1f, R13 ;  /* 0x0000001fff0c7819 */ /* 0x000fe2000001140d */
[----:B-1----:R-:W-:Y:S01]  /*0690*/  IMAD.WIDE R8, R41, 0x8, R8 ;  /* 0x0000000829087825 */ /* 0x002fe200078e0208 */
[----:B------:R-:W-:-:S03]  /*06a0*/  IADD3 R50, P0, R47, R20, RZ ;  /* 0x000000142f327210 */ /* 0x000fc60007f1e0ff */
[----:B------:R-:W-:Y:S01]  /*06b0*/  IMAD R12, R12, UR10, RZ ;  /* 0x0000000a0c0c7c24 */ /* 0x000fe2000f8e02ff */
[----:B------:R-:W-:Y:S01]  /*06c0*/  LEA.HI.X.SX32 R51, R20, R15, 0x1, P0 ;  /* 0x0000000f14337211 */ /* 0x000fe200000f0eff */
[----:B------:R-:W4:Y:S02]  /*06d0*/  LDG.E.64 R8, desc[UR14][R8.64] ;  /* 0x0000000e08087981 */ /* 0x000f24000c1e1b00 */
[C---:B------:R-:W-:Y:S02]  /*06e0*/  IMAD R53, R13.reuse, UR11, R12 ;  /* 0x0000000b0d357c24 */ /* 0x040fe4000f8e020c */
[----:B------:R-:W-:Y:S01]  /*06f0*/  IMAD.WIDE.U32 R50, R13, UR10, R50 ;  /* 0x0000000a0d327c25 */ /* 0x000fe2000f8e0032 */
[----:B------:R-:W-:Y:S01]  /*0700*/  ULDC.64 UR10, c[0x0][0x290] ;  /* 0x0000a400000a7ab9 */ /* 0x000fe20000000a00 */
[----:B------:R-:W1:Y:S01]  /*0710*/  @P1 LDC.64 R12, c[0x0][0x230] ;  /* 0x00008c00ff0c1b82 */ /* 0x000e620000000a00 */
[----:B------:R-:W-:Y:S01]  /*0720*/  ISETP.GE.U32.AND P0, PT, R10, UR10, PT ;  /* 0x0000000a0a007c0c */ /* 0x000fe2000bf06070 */
[----:B---3--:R-:W-:Y:S01]  /*0730*/  @P1 IMAD R16, R11, R6, RZ ;  /* 0x000000060b101224 */ /* 0x008fe200078e02ff */
[----:B------:R-:W-:-:S02]  /*0740*/  SHF.R.S32.HI R10, RZ, 0x1f, R10 ;  /* 0x0000001fff0a7819 */ /* 0x000fc4000001140a */
[----:B------:R-:W-:Y:S01]  /*0750*/  IADD3 R53, R51, R53, RZ ;  /* 0x0000003533357210 */ /* 0x000fe20007ffe0ff */
[C---:B------:R-:W-:Y:S01]  /*0760*/  @P1 IMAD R15, R45.reuse, R7, R16 ;  /* 0x000000072d0f1224 */ /* 0x040fe200078e0210 */
[----:B------:R-:W-:Y:S02]  /*0770*/  @P1 MOV R52, R50 ;  /* 0x0000003200341202 */ /* 0x000fe40000000f00 */
[----:B------:R-:W-:Y:S02]  /*0780*/  ISETP.GE.AND.EX P0, PT, R10, UR11, PT, P0 ;  /* 0x0000000b0a007c0c */ /* 0x000fe4000bf06300 */
[----:B------:R-:W3:Y:S01]  /*0790*/  @P2 LDC.64 R10, c[0x0][0x288] ;  /* 0x0000a200ff0a2b82 */ /* 0x000ee20000000a00 */
[----:B------:R-:W-:Y:S01]  /*07a0*/  @P1 IMAD.WIDE.U32 R6, R45, R6, R52 ;  /* 0x000000062d061225 */ /* 0x000fe200078e0034 */
[----:B------:R-:W-:Y:S02]  /*07b0*/  ISETP.LT.U32.AND P0, PT, R46, 0xe0, !P0 ;  /* 0x000000e02e00780c */ /* 0x000fe40004701070 */
[----:B------:R-:W-:-:S02]  /*07c0*/  IADD3 R14, R14, 0x60, RZ ;  /* 0x000000600e0e7810 */ /* 0x000fc40007ffe0ff */
[----:B------:R-:W-:Y:S02]  /*07d0*/  @P1 IADD3 R7, R7, R15, RZ ;  /* 0x0000000f07071210 */ /* 0x000fe40007ffe0ff */
[----:B------:R-:W-:Y:S02]  /*07e0*/  ISETP.GE.U32.AND P3, PT, R14, UR10, PT ;  /* 0x0000000a0e007c0c */ /* 0x000fe4000bf66070 */
[----:B------:R-:W-:Y:S02]  /*07f0*/  SHF.R.S32.HI R14, RZ, 0x1f, R14 ;  /* 0x0000001fff0e7819 */ /* 0x000fe4000001140e */
[----:B------:R-:W-:Y:S02]  /*0800*/  @P1 SHF.L.U32 R15, R6, 0x1, RZ ;  /* 0x00000001060f1819 */ /* 0x000fe400000006ff */
[----:B------:R-:W-:Y:S01]  /*0810*/  ISETP.GE.AND.EX P3, PT, R14, UR11, PT, P3 ;  /* 0x0000000b0e007c0c */ /* 0x000fe2000bf66330 */
[----:B------:R-:W0:Y:S01]  /*0820*/  @P0 LDC.64 R24, c[0x0][0x288] ;  /* 0x0000a200ff180b82 */ /* 0x000e220000000a00 */
[----:B------:R-:W-:-:S02]  /*0830*/  @P1 SHF.L.U64.HI R16, R6, 0x1, R7 ;  /* 0x0000000106101819 */ /* 0x000fc40000010207 */
[----:B-1----:R-:W-:Y:S02]  /*0840*/  @P1 IADD3 R12, P4, R15, R12, RZ ;  /* 0x0000000c0f0c1210 */ /* 0x002fe40007f9e0ff */
[----:B------:R-:W-:Y:S02]  /*0850*/  IADD3 R17, R45, 0x20, RZ ;  /* 0x000000202d117810 */ /* 0x000fe40007ffe0ff */
[----:B------:R-:W-:Y:S01]  /*0860*/  CS2R R38, SRZ ;  /* 0x0000000000267805 */ /* 0x000fe2000001ff00 */
[----:B------:R-:W1:Y:S01]  /*0870*/  @P2 LDC.64 R6, c[0x0][0x230] ;  /* 0x00008c00ff062b82 */ /* 0x000e620000000a00 */
[----:B------:R-:W-:Y:S02]  /*0880*/  ISETP.LT.U32.AND P3, PT, R46, 0xe0, !P3 ;  /* 0x000000e02e00780c */ /* 0x000fe40005f61070 */
[----:B------:R-:W-:Y:S02]  /*0890*/  @P1 IADD3.X R13, R16, R13, RZ, P4, !PT ;  /* 0x0000000d100d1210 */ /* 0x000fe400027fe4ff */
[----:B------:R-:W-:-:S03]  /*08a0*/  SHF.R.S32.HI R21, RZ, 0x1f, R17 ;  /* 0x0000001fff157819 */ /* 0x000fc60000011411 */
[----:B------:R0:W4:Y:S02]  /*08b0*/  @P1 LDG.E R39, desc[UR14][R12.64] ;  /* 0x0000000e0c271981 */ /* 0x000124000c1e1900 */
[----:B---3--:R-:W-:Y:S01]  /*08c0*/  @P2 IMAD R14, R21, R10, RZ ;  /* 0x0000000a150e2224 */ /* 0x008fe200078e02ff */
[----:B--2---:R-:W-:-:S03]  /*08d0*/  @P1 IADD3 R26, P4, R15, R26, RZ ;  /* 0x0000001a0f1a1210 */ /* 0x004fc60007f9e0ff */
[----:B------:R-:W-:Y:S01]  /*08e0*/  @P2 IMAD R23, R17, R11, R14 ;  /* 0x0000000b11172224 */ /* 0x000fe200078e020e */
[----:B0-----:R-:W-:Y:S01]  /*08f0*/  @P2 MOV R12, R50 ;  /* 0x00000032000c2202 */ /* 0x001fe20000000f00 */
[----:B------:R-:W0:Y:S01]  /*0900*/  @P3 LDC.64 R14, c[0x0][0x288] ;  /* 0x0000a200ff0e3b82 */ /* 0x000e220000000a00 */
[----:B------:R-:W-:Y:S02]  /*0910*/  @P2 MOV R13, R53 ;  /* 0x00000035000d2202 */ /* 0x000fe40000000f00 */
[----:B------:R-:W-:Y:S01]  /*0920*/  IADD3 R21, R45, 0x40, RZ ;  /* 0x000000402d157810 */ /* 0x000fe20007ffe0ff */
[----:B------:R-:W-:-:S03]  /*0930*/  @P2 IMAD.WIDE.U32 R10, R17, R10, R12 ;  /* 0x0000000a110a2225 */ /* 0x000fc600078e000c */
[----:B------:R-:W-:Y:S02]  /*0940*/  SHF.R.S32.HI R29, RZ, 0x1f, R21 ;  /* 0x0000001fff1d7819 */ /* 0x000fe40000011415 */
[----:B------:R-:W-:Y:S02]  /*0950*/  @P2 IADD3 R13, R11, R23, RZ ;  /* 0x000000170b0d2210 */ /* 0x000fe40007ffe0ff */
[----:B------:R-:W-:Y:S02]  /*0960*/  @P2 SHF.L.U32 R11, R10, 0x1, RZ ;  /* 0x000000010a0b2819 */ /* 0x000fe400000006ff */
[----:B------:R-:W-:Y:S01]  /*0970*/  @P1 IADD3.X R27, R16, R27, RZ, P4, !PT ;  /* 0x0000001b101b1210 */ /* 0x000fe200027fe4ff */
[----:B------:R-:W-:Y:S01]  /*0980*/  @P0 IMAD R12, R29, R24, RZ ;  /* 0x000000181d0c0224 */ /* 0x000fe200078e02ff */
[----:B------:R-:W-:Y:S01]  /*0990*/  @P2 SHF.L.U64.HI R28, R10, 0x1, R13 ;  /* 0x000000010a1c2819 */ /* 0x000fe2000001020d */
[----:B------:R-:W2:Y:S01]  /*09a0*/  @P0 LDC.64 R16, c[0x0][0x230] ;  /* 0x00008c00ff100b82 */ /* 0x000ea20000000a00 */
[C---:B-1----:R-:W-:Y:S01]  /*09b0*/  @P2 IADD3 R22, P4, R11.reuse, R6, RZ ;  /* 0x000000060b162210 */ /* 0x042fe20007f9e0ff */
[----:B------:R0:W5:Y:S01]  /*09c0*/  @P1 LDG.E R38, desc[UR14][R26.64] ;  /* 0x0000000e1a261981 */ /* 0x000162000c1e1900 */
[----:B------:R-:W-:-:S02]  /*09d0*/  @P2 IADD3 R18, P5, R11, R18, RZ ;  /* 0x000000120b122210 */ /* 0x000fc40007fbe0ff */
[----:B------:R-:W-:Y:S02]  /*09e0*/  @P0 MOV R10, R50 ;  /* 0x00000032000a0202 */ /* 0x000fe40000000f00 */
[----:B------:R-:W-:Y:S01]  /*09f0*/  @P0 MOV R11, R53 ;  /* 0x00000035000b0202 */ /* 0x000fe20000000f00 */
[C---:B------:R-:W-:Y:S01]  /*0a00*/  @P0 IMAD R29, R21.reuse, R25, R12 ;  /* 0x00000019151d0224 */ /* 0x040fe200078e020c */
[----:B------:R-:W-:Y:S01]  /*0a10*/  @P2 IADD3.X R23, R28, R7, RZ, P4, !PT ;  /* 0x000000071c172210 */ /* 0x000fe200027fe4ff */
[----:B------:R-:W1:Y:S01]  /*0a20*/  @P3 LDC.64 R12, c[0x0][0x230] ;  /* 0x00008c00ff0c3b82 */ /* 0x000e620000000a00 */
[----:B------:R-:W-:Y:S01]  /*0a30*/  @P0 IMAD.WIDE.U32 R24, R21, R24, R10 ;  /* 0x0000001815180225 */ /* 0x000fe200078e000a */
[----:B------:R-:W-:-:S06]  /*0a40*/  SHF.R.S32.HI R21, RZ, 0x1f, R44 ;  /* 0x0000001fff157819 */ /* 0x000fcc000001142c */
[----:B------:R-:W3:Y:S01]  /*0a50*/  @P0 LDC.64 R10, c[0x0][0x228] ;  /* 0x00008a00ff0a0b82 */ /* 0x000ee20000000a00 */
[----:B------:R-:W-:Y:S01]  /*0a60*/  @P0 IADD3 R25, R25, R29, RZ ;  /* 0x0000001d19190210 */ /* 0x000fe20007ffe0ff */
[----:B0-----:R-:W-:-:S06]  /*0a70*/  @P3 IMAD R27, R21, R14, RZ ;  /* 0x0000000e151b3224 */ /* 0x001fcc00078e02ff */
[----:B------:R-:W0:Y:S01]  /*0a80*/  @P3 LDC.64 R6, c[0x0][0x228] ;  /* 0x00008a00ff063b82 */ /* 0x000e220000000a00 */
[C---:B------:R-:W-:Y:S02]  /*0a90*/  @P0 SHF.L.U32 R21, R24.reuse, 0x1, RZ ;  /* 0x0000000118150819 */ /* 0x040fe400000006ff */
[----:B------:R-:W-:Y:S02]  /*0aa0*/  @P0 SHF.L.U64.HI R26, R24, 0x1, R25 ;  /* 0x00000001181a0819 */ /* 0x000fe40000010219 */
[----:B------:R-:W-:Y:S02]  /*0ab0*/  @P3 MOV R24, R50 ;  /* 0x0000003200183202 */ /* 0x000fe40000000f00 */
[----:B------:R-:W-:Y:S01]  /*0ac0*/  @P3 MOV R25, R53 ;  /* 0x0000003500193202 */ /* 0x000fe20000000f00 */
[C---:B------:R-:W-:Y:S02]  /*0ad0*/  @P3 IMAD R15, R44.reuse, R15, R27 ;  /* 0x0000000f2c0f3224 */ /* 0x040fe400078e021b */
[----:B------:R-:W-:Y:S01]  /*0ae0*/  @P3 IMAD.WIDE.U32 R24, R44, R14, R24 ;  /* 0x0000000e2c183225 */ /* 0x000fe200078e0018 */
[----:B--2---:R-:W-:-:S04]  /*0af0*/  @P0 IADD3 R16, P4, R21, R16, RZ ;  /* 0x0000001015100210 */ /* 0x004fc80007f9e0ff */
[----:B------:R-:W-:Y:S02]  /*0b00*/  @P3 IADD3 R25, R25, R15, RZ ;  /* 0x0000000f19193210 */ /* 0x000fe40007ffe0ff */
[----:B------:R-:W-:Y:S02]  /*0b10*/  @P3 SHF.L.U32 R15, R24, 0x1, RZ ;  /* 0x00000001180f3819 */ /* 0x000fe400000006ff */
[----:B------:R-:W-:Y:S02]  /*0b20*/  @P0 IADD3.X R17, R26, R17, RZ, P4, !PT ;  /* 0x000000111a110210 */ /* 0x000fe400027fe4ff */
[----:B------:R-:W-:Y:S02]  /*0b30*/  @P2 IADD3.X R19, R28, R19, RZ, P5, !PT ;  /* 0x000000131c132210 */ /* 0x000fe40002ffe4ff */
[----:B---3--:R-:W-:Y:S02]  /*0b40*/  @P0 IADD3 R14, P4, R21, R10, RZ ;  /* 0x0000000a150e0210 */ /* 0x008fe40007f9e0ff */
[----:B------:R-:W-:-:S02]  /*0b50*/  @P3 SHF.L.U64.HI R24, R24, 0x1, R25 ;  /* 0x0000000118183819 */ /* 0x000fc40000010219 */
[C---:B-1----:R-:W-:Y:S02]  /*0b60*/  @P3 IADD3 R10, P5, R15.reuse, R12, RZ ;  /* 0x0000000c0f0a3210 */ /* 0x042fe40007fbe0ff */
[----:B------:R-:W-:Y:S02]  /*0b70*/  CS2R R36, SRZ ;  /* 0x0000000000247805 */ /* 0x000fe4000001ff00 */
[----:B0-----:R-:W-:Y:S02]  /*0b80*/  @P3 IADD3 R6, P6, R15, R6, RZ ;  /* 0x000000060f063210 */ /* 0x001fe40007fde0ff */
[----:B------:R-:W-:Y:S02]  /*0b90*/  MOV R40, RZ ;  /* 0x000000ff00287202 */ /* 0x000fe40000000f00 */
[----:B------:R-:W-:Y:S01]  /*0ba0*/  @P0 IADD3.X R15, R26, R11, RZ, P4, !PT ;  /* 0x0000000b1a0f0210 */ /* 0x000fe200027fe4ff */
[----:B------:R-:W5:Y:S01]  /*0bb0*/  @P2 LDG.E R37, desc[UR14][R18.64] ;  /* 0x0000000e12252981 */ /* 0x000f62000c1e1900 */
[----:B------:R-:W-:-:S03]  /*0bc0*/  @P3 IADD3.X R11, R24, R13, RZ, P5, !PT ;  /* 0x0000000d180b3210 */ /* 0x000fc60002ffe4ff */
[----:B------:R-:W5:Y:S04]  /*0bd0*/  @P2 LDG.E R40, desc[UR14][R22.64] ;  /* 0x0000000e16282981 */ /* 0x000f68000c1e1900 */
[----:B------:R-:W5:Y:S01]  /*0be0*/  @P3 LDG.E R36, desc[UR14][R10.64] ;  /* 0x0000000e0a243981 */ /* 0x000f62000c1e1900 */
[----:B------:R-:W-:-:S06]  /*0bf0*/  CS2R R34, SRZ ;  /* 0x0000000000227805 */ /* 0x000fcc000001ff00 */
[----:B------:R-:W5:Y:S04]  /*0c00*/  @P0 LDG.E R35, desc[UR14][R16.64] ;  /* 0x0000000e10230981 */ /* 0x000f68000c1e1900 */
[----:B------:R-:W5:Y:S01]  /*0c10*/  @P0 LDG.E R34, desc[UR14][R14.64] ;  /* 0x0000000e0e220981 */ /* 0x000f62000c1e1900 */
[----:B------:R-:W-:Y:S02]  /*0c20*/  MOV R32, RZ ;  /* 0x000000ff00207202 */ /* 0x000fe40000000f00 */
[----:B------:R-:W-:Y:S01]  /*0c30*/  @P3 IADD3.X R7, R24, R7, RZ, P6, !PT ;  /* 0x0000000718073210 */ /* 0x000fe200037fe4ff */
[----:B------:R-:W-:Y:S01]  /*0c40*/  UMOV UR11, 0x3f800000 ;  /* 0x3f800000000b7882 */ /* 0x000fe20000000000 */
[----:B------:R-:W-:Y:S01]  /*0c50*/  BSSY B0, `(.L_x_708) ;  /* 0x000001e000007945 */ /* 0x000fe20003800000 */
[----:B------:R-:W-:-:S02]  /*0c60*/  ISETP.NE.AND P4, PT, RZ, UR12, PT ;  /* 0x0000000cff007c0c */ /* 0x000fc4000bf85270 */
[----:B------:R0:W5:Y:S02]  /*0c70*/  @P3 LDG.E R32, desc[UR14][R6.64] ;  /* 0x0000000e06203981 */ /* 0x000164000c1e1900 */
[----:B0-----:R-:W-:Y:S02]  /*0c80*/  CS2R R6, SRZ ;  /* 0x0000000000067805 */ /* 0x001fe4000001ff00 */
[----:B----4-:R-:W-:-:S13]  /*0c90*/  R2UR UR13, R8 ;  /* 0x00000000080d72ca */ /* 0x010fda00000e0000 */
        /* <DEDUP_REMOVED lines=10> */
[----:B------:R-:W-:Y:S01]  /*0d40*/  ISETP.GT.U32.AND P0, PT, R46, 0xdf, PT ;  /* 0x000000df2e00780c */ /* 0x000fe20003f04070 */
[--C-:B------:R-:W-:Y:S02]  /*0d50*/  HADD2.F32 R14, -RZ, R39.reuse.H0_H0 ;  /* 0x20000027ff0e7230 */ /* 0x100fe40000004100 */
[----:B------:R-:W-:-:S08]  /*0d60*/  HADD2.F32 R15, -RZ, R39.H1_H1 ;  /* 0x30000027ff0f7230 */ /* 0x000fd00000004100 */
        /* <DEDUP_REMOVED lines=12> */
.L_x_709:
[----:B------:R-:W-:Y:S05]  /*0e30*/  BSYNC B0 ;  /* 0x0000000000007941 */ /* 0x000fea0003800000 */
.L_x_708:
[----:B0-----:R-:W-:Y:S01]  /*0e40*/  FADD.FTZ R11, R14, -UR13 ;  /* 0x8000000d0e0b7e21 */ /* 0x001fe20008010000 */
[----:B------:R-:W-:Y:S01]  /*0e50*/  FADD.FTZ R10, R15, -UR13 ;  /* 0x8000000d0f0a7e21 */ /* 0x000fe20008010000 */
[--C-:B-----5:R-:W-:Y:S02]  /*0e60*/  HADD2.F32 R12, -RZ, R38.reuse.H0_H0 ;  /* 0x20000026ff0c7230 */ /* 0x120fe40000004100 */
[----:B------:R-:W-:Y:S02]  /*0e70*/  HADD2.F32 R13, -RZ, R38.H1_H1 ;  /* 0x30000026ff0d7230 */ /* 0x000fe40000004100 */
        /* <DEDUP_REMOVED lines=21> */
.L_x_710:
[----:B------:R-:W-:Y:S01]  /*0fd0*/  FMUL.FTZ R14, R12, R6 ;  /* 0x000000060c0e7220 */ /* 0x000fe20000410000 */
[--C-:B------:R-:W-:Y:S02]  /*0fe0*/  HADD2.F32 R16, -RZ, R40.reuse.H0_H0 ;  /* 0x20000028ff107230 */ /* 0x100fe40000004100 */
[----:B------:R-:W-:Y:S01]  /*0ff0*/  FMUL.FTZ R19, R13, R7 ;  /* 0x000000070d137220 */ /* 0x000fe20000410000 */
[----:B------:R-:W-:Y:S02]  /*1000*/  HADD2.F32 R17, -RZ, R40.H1_H1 ;  /* 0x30000028ff117230 */ /* 0x000fe40000004100 */
[----:B------:R-:W-:Y:S01]  /*1010*/  FFMA.FTZ R15, R11, R14, RZ ;  /* 0x0000000e0b0f7223 */ /* 0x000fe200000100ff */
[----:B------:R-:W-:Y:S01]  /*1020*/  FADD.FTZ R14, RZ, R14 ;  /* 0x0000000eff0e7221 */ /* 0x000fe20000010000 */
[----:B------:R-:W-:Y:S01]  /*1030*/  FADD.FTZ R16, R16, -UR13 ;  /* 0x8000000d10107e21 */ /* 0x000fe20008010000 */
[----:B------:R-:W-:Y:S01]  /*1040*/  FADD.FTZ R20, R17, -UR13 ;  /* 0x8000000d11147e21 */ /* 0x000fe20008010000 */
[----:B------:R-:W-:Y:S01]  /*1050*/  FFMA.FTZ R18, R10, R19, R15 ;  /* 0x000000130a127223 */ /* 0x000fe2000001000f */
[----:B------:R-:W-:Y:S01]  /*1060*/  FADD.FTZ R19, R19, R14 ;  /* 0x0000000e13137221 */ /* 0x000fe20000010000 */
[----:B------:R-:W-:Y:S01]  /*1070*/  FMUL.FTZ R17, R16, UR11 ;  /* 0x0000000b10117c20 */ /* 0x000fe20008410000 */
[----:B------:R-:W-:-:S02]  /*1080*/  HADD2.F32 R15, -RZ, R37.H0_H0 ;  /* 0x20000025ff0f7230 */ /* 0x000fc40000004100 */
        /* <DEDUP_REMOVED lines=21> */
.L_x_711:
[----:B------:R-:W-:Y:S01]  /*11e0*/  FMUL.FTZ R22, R15, R6 ;  /* 0x000000060f167220 */ /* 0x000fe20000410000 */
[--C-:B------:R-:W-:Y:S02]  /*11f0*/  HADD2.F32 R20, -RZ, R35.reuse.H0_H0 ;  /* 0x20000023ff147230 */ /* 0x100fe40000004100 */
[----:B------:R-:W-:Y:S01]  /*1200*/  FMUL.FTZ R25, R14, R7 ;  /* 0x000000070e197220 */ /* 0x000fe20000410000 */
[----:B------:R-:W-:Y:S02]  /*1210*/  HADD2.F32 R24, -RZ, R35.H1_H1 ;  /* 0x30000023ff187230 */ /* 0x000fe40000004100 */
[----:B------:R-:W-:Y:S01]  /*1220*/  FFMA.FTZ R23, R17, R22, R18 ;  /* 0x0000001611177223 */ /* 0x000fe20000010012 */
[----:B------:R-:W-:Y:S01]  /*1230*/  FADD.FTZ R22, R19, R22 ;  /* 0x0000001613167221 */ /* 0x000fe20000010000 */
[----:B------:R-:W-:Y:S01]  /*1240*/  FADD.FTZ R19, R20, -UR13 ;  /* 0x8000000d14137e21 */ /* 0x000fe20008010000 */
[--C-:B------:R-:W-:Y:S02]  /*1250*/  HADD2.F32 R21, -RZ, R34.reuse.H0_H0 ;  /* 0x20000022ff157230 */ /* 0x100fe40000004100 */
[----:B------:R-:W-:Y:S01]  /*1260*/  FADD.FTZ R18, R24, -UR13 ;  /* 0x8000000d18127e21 */ /* 0x000fe20008010000 */
[----:B------:R-:W-:-:S02]  /*1270*/  HADD2.F32 R20, -RZ, R34.H1_H1 ;  /* 0x30000022ff147230 */ /* 0x000fc40000004100 */
        /* <DEDUP_REMOVED lines=21> */
.L_x_712:
[----:B------:R-:W-:Y:S01]  /*13d0*/  FFMA.FTZ R26, R16, R25, R23 ;  /* 0x00000019101a7223 */ /* 0x000fe20000010017 */
[----:B------:R-:W-:Y:S01]  /*13e0*/  FMUL.FTZ R24, R21, R6 ;  /* 0x0000000615187220 */ /* 0x000fe20000410000 */
[----:B------:R-:W-:Y:S01]  /*13f0*/  FADD.FTZ R25, R25, R22 ;  /* 0x0000001619197221 */ /* 0x000fe20000010000 */
[----:B------:R-:W-:Y:S01]  /*1400*/  FMUL.FTZ R27, R20, R7 ;  /* 0x00000007141b7220 */ /* 0x000fe20000410000 */
[--C-:B------:R-:W-:Y:S02]  /*1410*/  HADD2.F32 R22, -RZ, R36.reuse.H0_H0 ;  /* 0x20000024ff167230 */ /* 0x100fe40000004100 */
[----:B------:R-:W-:Y:S01]  /*1420*/  FFMA.FTZ R23, R19, R24, R26 ;  /* 0x0000001813177223 */ /* 0x000fe2000001001a */
[----:B------:R-:W-:Y:S01]  /*1430*/  FADD.FTZ R24, R25, R24 ;  /* 0x0000001819187221 */ /* 0x000fe20000010000 */
[----:B------:R-:W-:Y:S02]  /*1440*/  HADD2.F32 R25, -RZ, R36.H1_H1 ;  /* 0x30000024ff197230 */ /* 0x000fe40000004100 */
[----:B------:R-:W-:Y:S01]  /*1450*/  FFMA.FTZ R26, R18, R27, R23 ;  /* 0x0000001b121a7223 */ /* 0x000fe20000010017 */
[----:B------:R-:W-:Y:S01]  /*1460*/  FADD.FTZ R27, R27, R24 ;  /* 0x000000181b1b7221 */ /* 0x000fe20000010000 */
[----:B------:R-:W-:Y:S01]  /*1470*/  FADD.FTZ R24, R22, -UR13 ;  /* 0x8000000d16187e21 */ /* 0x000fe20008010000 */
[----:B------:R-:W-:Y:S01]  /*1480*/  FADD.FTZ R28, R25, -UR13 ;  /* 0x8000000d191c7e21 */ /* 0x000fe20008010000 */
[----:B------:R-:W-:-:S02]  /*1490*/  HADD2.F32 R23, -RZ, R32.H0_H0 ;  /* 0x20000020ff177230 */ /* 0x000fc40000004100 */
[----:B------:R-:W-:Y:S01]  /*14a0*/  FMUL.FTZ R25, R24, UR11 ;  /* 0x0000000b18197c20 */ /* 0x000fe20008410000 */
        /* <DEDUP_REMOVED lines=21> */
.L_x_713:
[----:B------:R-:W-:Y:S01]  /*1600*/  FMUL.FTZ R28, R23, R6 ;  /* 0x00000006171c7220 */ /* 0x000fe20000410000 */
[----:B------:R-:W-:Y:S01]  /*1610*/  ISETP.GT.AND P0, PT, R3, 0x1e, PT ;  /* 0x0000001e0300780c */ /* 0x000fe20003f04270 */
[----:B------:R-:W0:Y:S01]  /*1620*/  S2UR UR17, SR_CgaCtaId ;  /* 0x00000000001179c3 */ /* 0x000e220000008800 */
[----:B------:R-:W-:Y:S01]  /*1630*/  FFMA.FTZ R30, R11, R12, RZ ;  /* 0x0000000c0b1e7223 */ /* 0x000fe200000100ff */
[----:B------:R-:W-:Y:S01]  /*1640*/  FFMA.FTZ R29, R25, R28, R26 ;  /* 0x0000001c191d7223 */ /* 0x000fe2000001001a */
[----:B------:R-:W-:Y:S01]  /*1650*/  FMUL.FTZ R26, R22, R7 ;  /* 0x00000007161a7220 */ /* 0x000fe20000410000 */
[----:B------:R-:W-:Y:S01]  /*1660*/  FADD.FTZ R31, R27, R28 ;  /* 0x0000001c1b1f7221 */ /* 0x000fe20000010000 */
[----:B------:R-:W-:Y:S01]  /*1670*/  FFMA.FTZ R11, R10, R13, RZ ;  /* 0x0000000d0a0b7223 */ /* 0x000fe200000100ff */
[----:B------:R-:W-:Y:S01]  /*1680*/  FADD.FTZ R12, RZ, R12 ;  /* 0x0000000cff0c7221 */ /* 0x000fe20000010000 */
[----:B------:R-:W-:Y:S01]  /*1690*/  FFMA.FTZ R27, R24, R26, R29 ;  /* 0x0000001a181b7223 */ /* 0x000fe2000001001d */
[----:B------:R-:W-:Y:S01]  /*16a0*/  FADD.FTZ R26, R26, R31 ;  /* 0x0000001f1a1a7221 */ /* 0x000fe20000010000 */
[----:B------:R-:W-:Y:S01]  /*16b0*/  FADD.FTZ R13, RZ, R13 ;  /* 0x0000000dff0d7221 */ /* 0x000fe20000010000 */
[----:B------:R-:W-:Y:S01]  /*16c0*/  UMOV UR10, 0x400 ;  /* 0x00000400000a7882 */ /* 0x000fe20000000000 */
[----:B------:R-:W-:Y:S01]  /*16d0*/  FFMA.FTZ R30, R17, R15, R30 ;  /* 0x0000000f111e7223 */ /* 0x000fe2000001001e */
[----:B------:R-:W1:Y:S01]  /*16e0*/  SHFL.DOWN PT, R28, R27, 0x1, 0x1f ;  /* 0x08201f001b1c7f89 */ /* 0x000e6200000e0000 */
[----:B------:R-:W-:Y:S01]  /*16f0*/  UIADD3 UR5, UR10, 0x50, URZ ;  /* 0x000000500a057890 */ /* 0x000fe2000fffe03f */
[----:B------:R-:W-:Y:S01]  /*1700*/  FADD.FTZ R12, R12, R15 ;  /* 0x0000000f0c0c7221 */ /* 0x000fe20000010000 */
[----:B------:R-:W-:Y:S01]  /*1710*/  FFMA.FTZ R11, R16, R14, R11 ;  /* 0x0000000e100b7223 */ /* 0x000fe2000001000b */
[----:B------:R-:W2:Y:S01]  /*1720*/  SHFL.DOWN PT, R29, R26, 0x1, 0x1f ;  /* 0x08201f001a1d7f89 */ /* 0x000ea200000e0000 */
[----:B------:R-:W-:Y:S01]  /*1730*/  FADD.FTZ R13, R13, R14 ;  /* 0x0000000e0d0d7221 */ /* 0x000fe20000010000 */
[----:B------:R-:W-:Y:S01]  /*1740*/  ISETP.NE.AND P3, PT, R46, RZ, PT ;  /* 0x000000ff2e00720c */ /* 0x000fe20003f65270 */
[----:B------:R-:W-:Y:S01]  /*1750*/  FFMA.FTZ R30, R19, R21, R30 ;  /* 0x00000015131e7223 */ /* 0x000fe2000001001e */
[----:B------:R-:W-:Y:S01]  /*1760*/  FADD.FTZ R14, R12, R21 ;  /* 0x000000150c0e7221 */ /* 0x000fe20000010000 */
[----:B------:R-:W-:Y:S01]  /*1770*/  FFMA.FTZ R11, R18, R20, R11 ;  /* 0x00000014120b7223 */ /* 0x000fe2000001000b */
[----:B------:R-:W-:Y:S01]  /*1780*/  FADD.FTZ R15, R13, R20 ;  /* 0x000000140d0f7221 */ /* 0x000fe20000010000 */
[----:B------:R-:W-:Y:S01]  /*1790*/  FFMA.FTZ R12, R25, R23, R30 ;  /* 0x00000017190c7223 */ /* 0x000fe2000001001e */
[----:B0-----:R-:W-:Y:S01]  /*17a0*/  ULEA UR5, UR17, UR5, 0x18 ;  /* 0x0000000511057291 */ /* 0x001fe2000f8ec03f */
[----:B------:R-:W-:Y:S01]  /*17b0*/  FFMA.FTZ R13, R24, R22, R11 ;  /* 0x00000016180d7223 */ /* 0x000fe2000001000b */
[----:B------:R-:W-:Y:S01]  /*17c0*/  FADD.FTZ R14, R14, R23 ;  /* 0x000000170e0e7221 */ /* 0x000fe20000010000 */
[----:B------:R-:W-:Y:S01]  /*17d0*/  FADD.FTZ R15, R15, R22 ;  /* 0x000000160f0f7221 */ /* 0x000fe20000010000 */
[----:B------:R-:W-:Y:S01]  /*17e0*/  BSSY B0, `(.L_x_714) ;  /* 0x0000030000007945 */ /* 0x000fe20003800000 */
[----:B------:R-:W-:-:S02]  /*17f0*/  ISETP.GT.U32.AND P5, PT, R46, 0x6, PT ;  /* 0x000000062e00780c */ /* 0x000fc40003fa4070 */
[----:B------:R-:W-:Y:S01]  /*1800*/  LEA R48, R46, UR5, 0x4 ;  /* 0x000000052e307c11 */ /* 0x000fe2000f8e20ff */
[----:B-1----:R-:W-:-:S04]  /*1810*/  @!P0 FADD.FTZ R27, R27, R28 ;  /* 0x0000001c1b1b8221 */ /* 0x002fc80000010000 */
[----:B------:R-:W-:Y:S01]  /*1820*/  STS.128 [R48], R12 ;  /* 0x0000000c30007388 */ /* 0x000fe20000000c00 */
[----:B--2---:R-:W-:-:S03]  /*1830*/  @!P0 FADD.FTZ R26, R26, R29 ;  /* 0x0000001d1a1a8221 */ /* 0x004fc60000010000 */
        /* <DEDUP_REMOVED lines=42> */
.L_x_715:
[----:B------:R-:W-:Y:S05]  /*1ae0*/  BSYNC B0 ;  /* 0x0000000000007941 */ /* 0x000fea0003800000 */
.L_x_714:
[----:B------:R-:W-:Y:S06]  /*1af0*/  BAR.SYNC.DEFER_BLOCKING 0x0 ;  /* 0x0000000000007b1d */ /* 0x000fec0000010000 */
[----:B------:R-:W-:Y:S04]  /*1b00*/  BSSY B0, `(.L_x_716) ;  /* 0x000009d000007945 */ /* 0x000fe80003800000 */
[----:B------:R-:W-:Y:S05]  /*1b10*/  @P5 BRA `(.L_x_717) ;  /* 0x00000008006c5947 */ /* 0x000fea0003800000 */
[----:B------:R-:W1:Y:S04]  /*1b20*/  LDS.128 R16, [R48+0x70] ;  /* 0x0000700030107984 */ /* 0x000e680000000c00 */
[----:B------:R-:W2:Y:S04]  /*1b30*/  LDS.128 R20, [R48+0xe0] ;  /* 0x0000e00030147984 */ /* 0x000ea80000000c00 */
        /* <DEDUP_REMOVED lines=8> */
[----:B------:R-:W1:Y:S01]  /*1bc0*/  LDS.128 R12, [R48+0x230] ;  /* 0x00023000300c7984 */ /* 0x000e620000000c00 */
[----:B------:R-:W-:Y:S01]  /*1bd0*/  FADD.FTZ R21, R17, R22 ;  /* 0x0000001611157221 */ /* 0x000fe20000010000 */
[----:B------:R-:W-:Y:S01]  /*1be0*/  FADD.FTZ R22, R18, R23 ;  /* 0x0000001712167221 */ /* 0x000fe20000010000 */
[----:B---3--:R-:W-:Y:S01]  /*1bf0*/  FADD.FTZ R49, R49, R24 ;  /* 0x0000001831317221 */ /* 0x008fe20000010000 */
[----:B------:R-:W-:Y:S01]  /*1c00*/  FADD.FTZ R20, R20, R25 ;  /* 0x0000001914147221 */ /* 0x000fe20000010000 */
[----:B------:R-:W2:Y:S01]  /*1c10*/  LDS.128 R16, [R48+0x2a0] ;  /* 0x0002a00030107984 */ /* 0x000ea20000000c00 */
[----:B------:R-:W-:Y:S01]  /*1c20*/  FADD.FTZ R25, R21, R26 ;  /* 0x0000001a15197221 */ /* 0x000fe20000010000 */
[----:B------:R-:W-:Y:S01]  /*1c30*/  FADD.FTZ R24, R22, R27 ;  /* 0x0000001b16187221 */ /* 0x000fe20000010000 */
[----:B----4-:R-:W-:Y:S01]  /*1c40*/  FADD.FTZ R49, R49, R28 ;  /* 0x0000001c31317221 */ /* 0x010fe20000010000 */
[----:B------:R-:W-:Y:S01]  /*1c50*/  FADD.FTZ R28, R20, R29 ;  /* 0x0000001d141c7221 */ /* 0x000fe20000010000 */
[----:B------:R-:W-:Y:S01]  /*1c60*/  FADD.FTZ R29, R25, R30 ;  /* 0x0000001e191d7221 */ /* 0x000fe20000010000 */
[----:B------:R-:W3:Y:S01]  /*1c70*/  LDS.128 R20, [R48+0x310] ;  /* 0x0003100030147984 */ /* 0x000ee20000000c00 */
[----:B------:R-:W-:-:S03]  /*1c80*/  FADD.FTZ R30, R24, R31 ;  /* 0x0000001f181e7221 */ /* 0x000fc60000010000 */
[----:B------:R-:W4:Y:S01]  /*1c90*/  LDS.128 R24, [R48+0x380] ;  /* 0x0003800030187984 */ /* 0x000f220000000c00 */
[----:B-1----:R-:W-:Y:S01]  /*1ca0*/  FADD.FTZ R31, R49, R12 ;  /* 0x0000000c311f7221 */ /* 0x002fe20000010000 */
[----:B------:R-:W-:Y:S01]  /*1cb0*/  FADD.FTZ R28, R28, R13 ;  /* 0x0000000d1c1c7221 */ /* 0x000fe20000010000 */
[----:B------:R-:W-:Y:S01]  /*1cc0*/  FADD.FTZ R29, R29, R14 ;  /* 0x0000000e1d1d7221 */ /* 0x000fe20000010000 */
[----:B------:R-:W-:Y:S02]  /*1cd0*/  FADD.FTZ R30, R30, R15 ;  /* 0x0000000f1e1e7221 */ /* 0x000fe40000010000 */
[----:B------:R-:W1:Y:S01]  /*1ce0*/  LDS.128 R12, [R48+0x3f0] ;  /* 0x0003f000300c7984 */ /* 0x000e620000000c00 */
[----:B--2---:R-:W-:Y:S01]  /*1cf0*/  FADD.FTZ R31, R31, R16 ;  /* 0x000000101f1f7221 */ /* 0x004fe20000010000 */
[----:B------:R-:W-:Y:S01]  /*1d00*/  FADD.FTZ R28, R28, R17 ;  /* 0x000000111c1c7221 */ /* 0x000fe20000010000 */
[----:B------:R-:W-:Y:S01]  /*1d10*/  FADD.FTZ R29, R29, R18 ;  /* 0x000000121d1d7221 */ /* 0x000fe20000010000 */
[----:B------:R-:W-:-:S02]  /*1d20*/  FADD.FTZ R30, R30, R19 ;  /* 0x000000131e1e7221 */ /* 0x000fc40000010000 */
[----:B------:R-:W2:Y:S01]  /*1d30*/  LDS.128 R16, [R48+0x460] ;  /* 0x0004600030107984 */ /* 0x000ea20000000c00 */
[----:B---3--:R-:W-:Y:S01]  /*1d40*/  FADD.FTZ R31, R31, R20 ;  /* 0x000000141f1f7221 */ /* 0x008fe20000010000 */
[----:B------:R-:W-:Y:S01]  /*1d50*/  FADD.FTZ R28, R28, R21 ;  /* 0x000000151c1c7221 */ /* 0x000fe20000010000 */
[----:B------:R-:W-:Y:S01]  /*1d60*/  FADD.FTZ R29, R29, R22 ;  /* 0x000000161d1d7221 */ /* 0x000fe20000010000 */
[----:B------:R-:W-:Y:S01]  /*1d70*/  FADD.FTZ R30, R30, R23 ;  /* 0x000000171e1e7221 */ /* 0x000fe20000010000 */
[----:B----4-:R-:W-:Y:S01]  /*1d80*/  FADD.FTZ R31, R31, R24 ;  /* 0x000000181f1f7221 */ /* 0x010fe20000010000 */
[----:B------:R-:W3:Y:S01]  /*1d90*/  LDS.128 R20, [R48+0x4d0] ;  /* 0x0004d00030147984 */ /* 0x000ee20000000c00 */
[----:B------:R-:W-:Y:S01]  /*1da0*/  FADD.FTZ R28, R28, R25 ;  /* 0x000000191c1c7221 */ /* 0x000fe20000010000 */
[----:B------:R-:W-:Y:S01]  /*1db0*/  FADD.FTZ R29, R29, R26 ;  /* 0x0000001a1d1d7221 */ /* 0x000fe20000010000 */
[----:B------:R-:W-:Y:S02]  /*1dc0*/  FADD.FTZ R30, R30, R27 ;  /* 0x0000001b1e1e7221 */ /* 0x000fe40000010000 */
[----:B------:R-:W4:Y:S01]  /*1dd0*/  LDS.128 R24, [R48+0x540] ;  /* 0x0005400030187984 */ /* 0x000f220000000c00 */
        /* <DEDUP_REMOVED lines=8> */
[----:B------:R-:W-:Y:S02]  /*1e60*/  FADD.FTZ R30, R30, R19 ;  /* 0x000000131e1e7221 */ /* 0x000fe40000010000 */
[----:B------:R-:W2:Y:S01]  /*1e70*/  LDS.128 R16, [R48+0x620] ;  /* 0x0006200030107984 */ /* 0x000ea20000000c00 */
        /* <DEDUP_REMOVED lines=24> */
[----:B------:R-:W-:Y:S01]  /*2000*/  LDS.128 R20, [R48+0x8c0] ;  /* 0x0008c00030147984 */ /* 0x000fe20000000c00 */
[----:B----4-:R-:W-:Y:S01]  /*2010*/  FADD.FTZ R31, R31, R24 ;  /* 0x000000181f1f7221 */ /* 0x010fe20000010000 */
[----:B------:R-:W-:Y:S01]  /*2020*/  FADD.FTZ R28, R28, R25 ;  /* 0x000000191c1c7221 */ /* 0x000fe20000010000 */
[----:B------:R-:W-:Y:S01]  /*2030*/  FADD.FTZ R29, R29, R26 ;  /* 0x0000001a1d1d7221 */ /* 0x000fe20000010000 */
[----:B------:R-:W-:Y:S02]  /*2040*/  FADD.FTZ R30, R30, R27 ;  /* 0x0000001b1e1e7221 */ /* 0x000fe40000010000 */
[----:B------:R-:W3:Y:S01]  /*2050*/  LDS.128 R24, [R48+0x850] ;  /* 0x0008500030187984 */ /* 0x000ee20000000c00 */
        /* <DEDUP_REMOVED lines=9> */
[----:B------:R-:W-:Y:S01]  /*20f0*/  LDS.128 R16, [R48+0xa10] ;  /* 0x000a100030107984 */ /* 0x000fe20000000c00 */
[----:B---3--:R-:W-:Y:S01]  /*2100*/  FADD.FTZ R31, R31, R24 ;  /* 0x000000181f1f7221 */ /* 0x008fe20000010000 */
[----:B------:R-:W-:Y:S01]  /*2110*/  FADD.FTZ R28, R28, R25 ;  /* 0x000000191c1c7221 */ /* 0x000fe20000010000 */
[----:B------:R-:W-:Y:S01]  /*2120*/  FADD.FTZ R29, R29, R26 ;  /* 0x0000001a1d1d7221 */ /* 0x000fe20000010000 */
[----:B------:R-:W-:Y:S01]  /*2130*/  FADD.FTZ R30, R30, R27 ;  /* 0x0000001b1e1e7221 */ /* 0x000fe20000010000 */
[----:B------:R-:W-:Y:S01]  /*2140*/  FADD.FTZ R31, R31, R20 ;  /* 0x000000141f1f7221 */ /* 0x000fe20000010000 */
[----:B------:R-:W2:Y:S01]  /*2150*/  LDS.128 R24, [R48+0x9a0] ;  /* 0x0009a00030187984 */ /* 0x000ea20000000c00 */
[----:B------:R-:W-:Y:S01]  /*2160*/  FADD.FTZ R28, R28, R21 ;  /* 0x000000151c1c7221 */ /* 0x000fe20000010000 */
[----:B------:R-:W-:Y:S01]  /*2170*/  FADD.FTZ R29, R29, R22 ;  /* 0x000000161d1d7221 */ /* 0x000fe20000010000 */
[----:B------:R-:W-:-:S02]  /*2180*/  FADD.FTZ R30, R30, R23 ;  /* 0x000000171e1e7221 */ /* 0x000fc40000010000 */
[----:B------:R-:W3:Y:S01]  /*2190*/  LDS.128 R20, [R48+0xa80] ;  /* 0x000a800030147984 */ /* 0x000ee20000000c00 */
        /* <DEDUP_REMOVED lines=50> */
[----:B------:R-:W-:-:S07]  /*24c0*/  FADD.FTZ R15, R30, R27 ;  /* 0x0000001b1e0f7221 */ /* 0x000fce0000010000 */
.L_x_717:
[----:B------:R-:W-:Y:S05]  /*24d0*/  BSYNC B0 ;  /* 0x0000000000007941 */ /* 0x000fea0003800000 */
.L_x_716:
[----:B------:R-:W1:Y:S01]  /*24e0*/  LDC.64 R18, c[0x0][0x268] ;  /* 0x00009a00ff127b82 */ /* 0x000e620000000a00 */
[----:B------:R-:W-:Y:S01]  /*24f0*/  IMAD R5, R5, 0x7, R46 ;  /* 0x0000000705057824 */ /* 0x000fe200078e022e */
[----:B------:R-:W-:Y:S01]  /*2500*/  BSSY B0, `(.L_x_718) ;  /* 0x0000011000007945 */ /* 0x000fe20003800000 */
[----:B------:R-:W-:Y:S02]  /*2510*/  ISETP.GE.U32.AND P0, PT, R2, 0x2, PT ;  /* 0x000000020200780c */ /* 0x000fe40003f06070 */
[----:B-1----:R-:W-:Y:S01]  /*2520*/  IMAD.WIDE R18, R5, 0x4, R18 ;  /* 0x0000000405127825 */ /* 0x002fe200078e0212 */
[----:B------:R-:W-:Y:S10]  /*2530*/  @P5 BRA `(.L_x_719) ;  /* 0x0000000000345947 */ /* 0x000ff40003800000 */
        /* <DEDUP_REMOVED lines=13> */
.L_x_719:
[----:B------:R-:W-:Y:S05]  /*2610*/  BSYNC B0 ;  /* 0x0000000000007941 */ /* 0x000fea0003800000 */
.L_x_718:
[----:B------:R-:W-:Y:S05]  /*2620*/  @!P0 BRA `(.L_x_720) ;  /* 0x0000001000808947 */ /* 0x000fea0003800000 */
[----:B--2---:R-:W1:Y:S01]  /*2630*/  LDC.64 R12, c[0x0][0x258] ;  /* 0x00009600ff0c7b82 */ /* 0x004e620000000a00 */
        /* <DEDUP_REMOVED lines=10> */
[----:B------:R-:W-:Y:S01]  /*26e0*/  HFMA2.MMA R5, -RZ, RZ, 0, 5.9604644775390625e-08 ;  /* 0x00000001ff057435 */ /* 0x000fe200000001ff */
[----:B------:R-:W-:Y:S01]  /*26f0*/  VOTEU.ANY UR5, UPT, PT ;  /* 0x0000000000057886 */ /* 0x000fe200038e0100 */
[----:B------:R-:W-:Y:S01]  /*2700*/  LOP3.LUT P0, RZ, R42, 0x2, RZ, 0xc0, !PT ;  /* 0x000000022aff7812 */ /* 0x000fe2000780c0ff */
[----:B------:R-:W-:Y:S01]  /*2710*/  UFLO.U32 UR10, UR5 ;  /* 0x00000005000a72bd */ /* 0x000fe200080e0000 */
[----:B------:R-:W-:Y:S01]  /*2720*/  IMAD R15, R0, UR16, R33 ;  /* 0x00000010000f7c24 */ /* 0x000fe2000f8e0221 */
[----:B------:R-:W-:Y:S01]  /*2730*/  UPOPC UR5, UR5 ;  /* 0x00000005000572bf */ /* 0x000fe20008000000 */
[----:B------:R-:W-:-:S03]  /*2740*/  SEL R16, R2, RZ, !P0 ;  /* 0x000000ff02107207 */ /* 0x000fc60004000000 */
[----:B------:R-:W-:Y:S02]  /*2750*/  LEA R14, P6, R15, R20, 0x3 ;  /* 0x000000140f0e7211 */ /* 0x000fe400078c18ff */
[----:B------:R-:W-:Y:S02]  /*2760*/  SEL R5, R5, 0xffffffff, !P0 ;  /* 0xffffffff05057807 */ /* 0x000fe40004000000 */
[----:B------:R-:W-:Y:S02]  /*2770*/  ISETP.NE.AND P0, PT, R16, -0x1, PT ;  /* 0xffffffff1000780c */ /* 0x000fe40003f05270 */
[----:B------:R-:W-:Y:S01]  /*2780*/  LEA.HI.X R15, R15, R21, RZ, 0x3, P6 ;  /* 0x000000150f0f7211 */ /* 0x000fe200030f1cff */
[----:B------:R-:W-:-:S04]  /*2790*/  IMAD R5, R5, UR5, RZ ;  /* 0x0000000505057c24 */ /* 0x000fc8000f8e02ff */
[----:B------:R2:W-:Y:S01]  /*27a0*/  STG.E.64 desc[UR14][R14.64], R10 ;  /* 0x0000000a0e007986 */ /* 0x0005e2000c101b0e */
[----:B-1----:R-:W-:-:S13]  /*27b0*/  ISETP.EQ.U32.AND P5, PT, R3, UR10, PT ;  /* 0x0000000a03007c0c */ /* 0x002fda000bfa2070 */
[----:B------:R-:W-:Y:S06]  /*27c0*/  @P5 MEMBAR.ALL.GPU ;  /* 0x0000000000005992 */ /* 0x000fec000000a000 */
[----:B------:R-:W-:-:S00]  /*27d0*/  @P5 ERRBAR ;  /* 0x00000000000059ab */ /* 0x000fc00000000000 */
[----:B------:R-:W-:Y:S06]  /*27e0*/  @P5 CGAERRBAR ;  /* 0x00000000000055ab */ /* 0x000fec0000000000 */
[----:B------:R2:W-:Y:S01]  /*27f0*/  @P5 REDG.E.ADD.S32.STRONG.GPU desc[UR14][R12.64], R5 ;  /* 0x000000050c00598e */ /* 0x0005e2000c10e38e */
[----:B------:R-:W-:Y:S05]  /*2800*/  @!P0 BRA `(.L_x_721) ;  /* 0x0000000000148947 */ /* 0x000fea0003800000 */
.L_x_722:
[----:B--2---:R-:W2:Y:S04]  /*2810*/  LDG.E.STRONG.GPU R5, desc[UR14][R12.64] ;  /* 0x0000000e0c057981 */ /* 0x004ea8000c1ef900 */
[----:B--2---:R-:W-:Y:S01]  /*2820*/  CCTL.IVALL ;  /* 0x00000000ff00798f */ /* 0x004fe20002000000 */
[----:B------:R-:W-:Y:S05]  /*2830*/  YIELD ;  /* 0x0000000000007946 */ /* 0x000fea0003800000 */
[----:B------:R-:W-:-:S13]  /*2840*/  ISETP.NE.AND P0, PT, R5, R16, PT ;  /* 0x000000100500720c */ /* 0x000fda0003f05270 */
[----:B------:R-:W-:Y:S05]  /*2850*/  @P0 BRA `(.L_x_722) ;  /* 0xfffffffc00ec0947 */ /* 0x000fea000383ffff */
.L_x_721:
[----:B------:R-:W-:Y:S01]  /*2860*/  ISETP.NE.AND P0, PT, R2, RZ, PT ;  /* 0x000000ff0200720c */ /* 0x000fe20003f05270 */
[----:B------:R-:W-:Y:S05]  /*2870*/  WARPSYNC.ALL ;  /* 0x0000000000007948 */ /* 0x000fea0003800000 */
[----:B------:R-:W-:Y:S07]  /*2880*/  BAR.SYNC.DEFER_BLOCKING 0x0 ;  /* 0x0000000000007b1d */ /* 0x000fee0000010000 */
[----:B------:R-:W-:Y:S05]  /*2890*/  @!P0 BRA `(.L_x_720) ;  /* 0x0000000c00e48947 */ /* 0x000fea0003800000 */
[----:B--2---:R-:W-:Y:S02]  /*28a0*/  IADD3 R5, R2, -0x1, RZ ;  /* 0xffffffff02057810 */ /* 0x004fe40007ffe0ff */
        /* <DEDUP_REMOVED lines=8> */
[----:B------:R-:W-:-:S11]  /*2930*/  PLOP3.LUT P0, PT, PT, PT, PT, 0x80, 0x0 ;  /* 0x000000000000781c */ /* 0x000fd60003f0f070 */
[----:B------:R-:W-:Y:S05]  /*2940*/  @!P5 BRA `(.L_x_725) ;  /* 0x0000000400d0d947 */ /* 0x000fea0003800000 */
[----:B------:R-:W-:-:S13]  /*2950*/  PLOP3.LUT P0, PT, PT, PT, PT, 0x8, 0x0 ;  /* 0x000000000000781c */ /* 0x000fda0003f0e170 */
.L_x_726:
        /* <DEDUP_REMOVED lines=115> */
.L_x_725:
        /* <DEDUP_REMOVED lines=38> */
[----:B------:R-:W-:-:S02]  /*32f0*/  ISETP.EQ.OR P6, PT, R22, UR16, P3 ;  /* 0x0000001016007c0c */ /* 0x000fc40009fc2670 */
[----:B----4-:R-:W-:Y:S01]  /*3300*/  @!P5 FADD.FTZ R10, R10, R16 ;  /* 0x000000100a0ad221 */ /* 0x010fe20000010000 */
[----:B------:R-:W-:Y:S01]  /*3310*/  @!P5 FADD.FTZ R11, R11, R17 ;  /* 0x000000110b0bd221 */ /* 0x000fe20000010000 */
[----:B------:R-:W-:-:S05]  /*3320*/  ISETP.EQ.OR P5, PT, R23, UR16, P3 ;  /* 0x0000001017007c0c */ /* 0x000fca0009fa2670 */
[----:B------:R-:W-:-:S04]  /*3330*/  @!P0 IMAD R13, R0, R19, R33 ;  /* 0x00000013000d8224 */ /* 0x000fc800078e0221 */
[----:B------:R-:W-:Y:S02]  /*3340*/  @!P6 IMAD R15, R0, R22, R33 ;  /* 0x00000016000fe224 */ /* 0x000fe400078e0221 */
[----:B------:R-:W-:-:S04]  /*3350*/  @!P0 IMAD.WIDE.U32 R12, R13, 0x8, R20 ;  /* 0x000000080d0c8825 */ /* 0x000fc800078e0014 */
[----:B------:R-:W-:Y:S02]  /*3360*/  @!P6 IMAD.WIDE.U32 R14, R15, 0x8, R20 ;  /* 0x000000080f0ee825 */ /* 0x000fe400078e0014 */
[----:B------:R-:W2:Y:S02]  /*3370*/  @!P0 LDG.E.64 R12, desc[UR14][R12.64] ;  /* 0x0000000e0c0c8981 */ /* 0x000ea4000c1e1b00 */
[----:B------:R-:W-:Y:S02]  /*3380*/  @!P5 IMAD R17, R0, R23, R33 ;  /* 0x000000170011d224 */ /* 0x000fe400078e0221 */
[----:B------:R-:W3:Y:S02]  /*3390*/  @!P6 LDG.E.64 R14, desc[UR14][R14.64] ;  /* 0x0000000e0e0ee981 */ /* 0x000ee4000c1e1b00 */
[----:B------:R-:W-:-:S06]  /*33a0*/  @!P5 IMAD.WIDE.U32 R16, R17, 0x8, R20 ;  /* 0x000000081110d825 */ /* 0x000fcc00078e0014 */
[----:B------:R-:W4:Y:S01]  /*33b0*/  @!P5 LDG.E.64 R16, desc[UR14][R16.64] ;  /* 0x0000000e1010d981 */ /* 0x000f22000c1e1b00 */
[----:B------:R-:W-:Y:S02]  /*33c0*/  IADD3 R5, R5, -0x4, RZ ;  /* 0xfffffffc05057810 */ /* 0x000fe40007ffe0ff */
        /* <DEDUP_REMOVED lines=9> */
.L_x_727:
[----:B------:R-:W-:-:S13]  /*3460*/  ISETP.NE.OR P0, PT, R5, RZ, P0 ;  /* 0x000000ff0500720c */ /* 0x000fda0000705670 */
[----:B------:R-:W-:Y:S05]  /*3470*/  @!P0 BRA `(.L_x_723) ;  /* 0x00000000007c8947 */ /* 0x000fea0003800000 */
.L_x_724:
        /* <DEDUP_REMOVED lines=21> */
[----:B------:R-:W-:Y:S02]  /*35d0*/  IADD3 R5, R5, -0x4, RZ ;  /* 0xfffffffc05057810 */ /* 0x000fe40007ffe0ff */
[----:B------:R-:W-:Y:S01]  /*35e0*/  IADD3 R18, R18, 0x4, RZ ;  /* 0x0000000412127810 */ /* 0x000fe20007ffe0ff */
[----:B--2---:R-:W-:Y:S01]  /*35f0*/  @!P0 FADD.FTZ R10, R10, R12 ;  /* 0x0000000c0a0a8221 */ /* 0x004fe20000010000 */
[----:B------:R-:W-:Y:S01]  /*3600*/  @!P0 FADD.FTZ R11, R11, R13 ;  /* 0x0000000d0b0b8221 */ /* 0x000fe20000010000 */
[----:B------:R-:W-:Y:S02]  /*3610*/  ISETP.NE.AND P0, PT, R5, RZ, PT ;  /* 0x000000ff0500720c */ /* 0x000fe40003f05270 */
[----:B---3--:R-:W-:Y:S01]  /*3620*/  @!P5 FADD.FTZ R10, R10, R14 ;  /* 0x0000000e0a0ad221 */ /* 0x008fe20000010000 */
[----:B------:R-:W-:-:S03]  /*3630*/  @!P5 FADD.FTZ R11, R11, R15 ;  /* 0x0000000f0b0bd221 */ /* 0x000fc60000010000 */
[----:B----4-:R-:W-:Y:S01]  /*3640*/  @!P6 FADD.FTZ R10, R10, R16 ;  /* 0x000000100a0ae221 */ /* 0x010fe20000010000 */
[----:B------:R-:W-:-:S06]  /*3650*/  @!P6 FADD.FTZ R11, R11, R17 ;  /* 0x000000110b0be221 */ /* 0x000fcc0000010000 */
[----:B------:R-:W-:Y:S05]  /*3660*/  @P0 BRA `(.L_x_724) ;  /* 0xfffffffc00840947 */ /* 0x000fea000383ffff */
.L_x_723:
        /* <DEDUP_REMOVED lines=11> */
.L_x_729:
[----:B------:R-:W-:Y:S05]  /*3720*/  BSYNC B0 ;  /* 0x0000000000007941 */ /* 0x000fea0003800000 */
.L_x_728:
        /* <DEDUP_REMOVED lines=16> */
.L_x_720:
[----:B------:R-:W1:Y:S01]  /*3830*/  S2UR UR10, SR_CgaCtaId ;  /* 0x00000000000a79c3 */ /* 0x000e620000008800 */
[----:B------:R-:W-:Y:S01]  /*3840*/  UMOV UR5, 0x400 ;  /* 0x0000040000057882 */ /* 0x000fe20000000000 */
[----:B--2---:R-:W-:Y:S01]  /*3850*/  IMAD.WIDE.U32 R14, R46, 0x24924925, RZ ;  /* 0x249249252e0e7825 */ /* 0x004fe200078e00ff */
[----:B------:R-:W-:-:S04]  /*3860*/  ULDC.64 UR18, c[0x0][0x290] ;  /* 0x0000a40000127ab9 */ /* 0x000fc80000000a00 */
[-C--:B------:R-:W-:Y:S01]  /*3870*/  IADD3 R5, R46, -R15.reuse, RZ ;  /* 0x8000000f2e057210 */ /* 0x080fe20007ffe0ff */
[----:B------:R-:W2:Y:S03]  /*3880*/  LDC R16, c[0x0][0x2ac] ;  /* 0x0000ab00ff107b82 */ /* 0x000ea60000000800 */
[----:B------:R-:W-:Y:S01]  /*3890*/  LEA.HI R5, R5, R15, RZ, 0x1f ;  /* 0x0000000f05057211 */ /* 0x000fe200078ff8ff */
[--C-:B------:R-:W-:Y:S02]  /*38a0*/  HADD2.F32 R15, -RZ, R40.reuse.H0_H0 ;  /* 0x20000028ff0f7230 */ /* 0x100fe40000004100 */
[----:B------:R-:W-:Y:S01]  /*38b0*/  HADD2.F32 R40, -RZ, R40.H1_H1 ;  /* 0x30000028ff287230 */ /* 0x000fe20000004100 */
[----:B------:R-:W-:Y:S01]  /*38c0*/  SHF.R.U32.HI R5, RZ, 0x2, R5 ;  /* 0x00000002ff057819 */ /* 0x000fe20000011605 */
[----:B-1----:R-:W-:-:S04]  /*38d0*/  ULEA UR5, UR10, UR5, 0x18 ;  /* 0x000000050a057291 */ /* 0x002fc8000f8ec03f */
[----:B--2---:R-:W-:-:S05]  /*38e0*/  IMAD R5, R16, UR16, R5 ;  /* 0x0000001010057c24 */ /* 0x004fca000f8e0205 */
[----:B------:R0:W-:Y:S01]  /*38f0*/  @!P3 STS.64 [UR5+0x48], R10 ;  /* 0x0000480aff00b988 */ /* 0x0001e20008000a05 */
[----:B------:R-:W-:Y:S01]  /*3900*/  BAR.SYNC.DEFER_BLOCKING 0x0 ;  /* 0x0000000000007b1d */ /* 0x000fe20000010000 */
[C---:B------:R-:W-:Y:S02]  /*3910*/  IADD3 R14, R5.reuse, 0x40, RZ ;  /* 0x00000040050e7810 */ /* 0x040fe40007ffe0ff */
[----:B------:R-:W-:Y:S02]  /*3920*/  IADD3 R5, R5, 0x60, RZ ;  /* 0x0000006005057810 */ /* 0x000fe40007ffe0ff */
[----:B------:R-:W-:Y:S01]  /*3930*/  ISETP.GE.U32.AND P0, PT, R14, UR18, PT ;  /* 0x000000120e007c0c */ /* 0x000fe2000bf06070 */
[--C-:B0-----:R-:W-:Y:S01]  /*3940*/  HADD2.F32 R10, -RZ, R39.reuse.H0_H0 ;  /* 0x20000027ff0a7230 */ /* 0x101fe20000004100 */
[----:B------:R-:W-:Y:S01]  /*3950*/  ISETP.GE.U32.AND P3, PT, R5, UR18, PT ;  /* 0x0000001205007c0c */ /* 0x000fe2000bf66070 */
[----:B------:R-:W-:Y:S01]  /*3960*/  HADD2.F32 R39, -RZ, R39.H1_H1 ;  /* 0x30000027ff277230 */ /* 0x000fe20000004100 */
[----:B------:R-:W-:Y:S01]  /*3970*/  SHF.R.S32.HI R14, RZ, 0x1f, R14 ;  /* 0x0000001fff0e7819 */ /* 0x000fe2000001140e */
[--C-:B------:R-:W-:Y:S01]  /*3980*/  HADD2.F32 R11, -RZ, R38.reuse.H0_H0 ;  /* 0x20000026ff0b7230 */ /* 0x100fe20000004100 */
[----:B------:R-:W-:Y:S01]  /*3990*/  SHF.R.S32.HI R5, RZ, 0x1f, R5 ;  /* 0x0000001fff057819 */ /* 0x000fe20000011405 */
[----:B------:R-:W-:Y:S01]  /*39a0*/  FADD.FTZ R10, R10, -UR13 ;  /* 0x8000000d0a0a7e21 */ /* 0x000fe20008010000 */
[----:B------:R-:W-:Y:S01]  /*39b0*/  ISETP.GE.AND.EX P0, PT, R14, UR19, PT, P0 ;  /* 0x000000130e007c0c */ /* 0x000fe2000bf06300 */
[----:B------:R-:W-:Y:S01]  /*39c0*/  FADD.FTZ R39, R39, -UR13 ;  /* 0x8000000d27277e21 */ /* 0x000fe20008010000 */
[----:B------:R-:W-:Y:S01]  /*39d0*/  ISETP.GE.AND.EX P3, PT, R5, UR19, PT, P3 ;  /* 0x0000001305007c0c */ /* 0x000fe2000bf66330 */
[----:B------:R-:W-:-:S02]  /*39e0*/  HADD2.F32 R38, -RZ, R38.H1_H1 ;  /* 0x30000026ff267230 */ /* 0x000fc40000004100 */
        /* <DEDUP_REMOVED lines=25> */
.L_x_730:
[----:B------:R-:W-:Y:S04]  /*3b80*/  BSSY B0, `(.L_x_731) ;  /* 0x0000015000007945 */ /* 0x000fe80003800000 */
[----:B------:R-:W-:Y:S05]  /*3b90*/  @!P1 BRA `(.L_x_732) ;  /* 0x00000000004c9947 */ /* 0x000fea0003800000 */
[C-C-:B------:R-:W-:Y:S01]  /*3ba0*/  FFMA.FTZ R10, R5.reuse, R25, R14.reuse ;  /* 0x00000019050a7223 */ /* 0x140fe2000001000e */
[----:B------:R-:W-:Y:S01]  /*3bb0*/  SHF.R.S32.HI R16, RZ, 0x1f, R45 ;  /* 0x0000001fff107819 */ /* 0x000fe2000001142d */
[----:B------:R-:W-:Y:S01]  /*3bc0*/  ULDC.64 UR18, c[0x0][0x288] ;  /* 0x0000a20000127ab9 */ /* 0x000fe20000000a00 */
[----:B------:R-:W-:Y:S01]  /*3bd0*/  FFMA.FTZ R13, R5, R20, R14 ;  /* 0x00000014050d7223 */ /* 0x000fe2000001000e */
        /* <DEDUP_REMOVED lines=10> */
[----:B------:R-:W-:Y:S02]  /*3c80*/  LEA R12, P5, R10, UR18, 0x1 ;  /* 0x000000120a0c7c11 */ /* 0x000fe4000f8a08ff */
[----:B------:R-:W-:Y:S02]  /*3c90*/  IADD3 R19, R11, R19, RZ ;  /* 0x000000130b137210 */ /* 0x000fe40007ffe0ff */
[----:B------:R-:W-:Y:S02]  /*3ca0*/  F2FP.F16.F32.PACK_AB R11, R16, R17 ;  /* 0x00000011100b723e */ /* 0x000fe400000000ff */
[----:B------:R-:W-:-:S05]  /*3cb0*/  LEA.HI.X R13, R10, UR19, R19, 0x1, P5 ;  /* 0x000000130a0d7c11 */ /* 0x000fca000a8f0c13 */
[----:B------:R0:W-:Y:S02]  /*3cc0*/  STG.E desc[UR14][R12.64], R11 ;  /* 0x0000000b0c007986 */ /* 0x0001e4000c10190e */
.L_x_732:
[----:B------:R-:W-:Y:S05]  /*3cd0*/  BSYNC B0 ;  /* 0x0000000000007941 */ /* 0x000fea0003800000 */
.L_x_731:
[----:B------:R-:W-:Y:S01]  /*3ce0*/  FADD.FTZ R15, R15, -UR13 ;  /* 0x8000000d0f0f7e21 */ /* 0x000fe20008010000 */
[----:B------:R-:W-:Y:S01]  /*3cf0*/  FADD.FTZ R40, R40, -UR13 ;  /* 0x8000000d28287e21 */ /* 0x000fe20008010000 */
[--C-:B0-----:R-:W-:Y:S02]  /*3d00*/  HADD2.F32 R11, -RZ, R37.reuse.H0_H0 ;  /* 0x20000025ff0b7230 */ /* 0x101fe40000004100 */
        /* <DEDUP_REMOVED lines=22> */
.L_x_733:
[----:B------:R-:W-:Y:S04]  /*3e70*/  BSSY B0, `(.L_x_734) ;  /* 0x0000016000007945 */ /* 0x000fe80003800000 */
[----:B------:R-:W-:Y:S05]  /*3e80*/  @!P2 BRA `(.L_x_735) ;  /* 0x000000000050a947 */ /* 0x000fea0003800000 */
[----:B------:R-:W-:Y:S01]  /*3e90*/  IADD3 R17, R45, 0x20, RZ ;  /* 0x000000202d117810 */ /* 0x000fe20007ffe0ff */
[C-C-:B------:R-:W-:Y:S01]  /*3ea0*/  FFMA.FTZ R12, R5.reuse, R23, R14.reuse ;  /* 0x00000017050c7223 */ /* 0x140fe2000001000e */
[----:B------:R-:W-:Y:S01]  /*3eb0*/  FFMA.FTZ R13, R5, R40, R14 ;  /* 0x00000028050d7223 */ /* 0x000fe2000001000e */
[----:B------:R-:W-:Y:S01]  /*3ec0*/  ULDC.64 UR18, c[0x0][0x288] ;  /* 0x0000a20000127ab9 */ /* 0x000fe20000000a00 */
[----:B------:R-:W-:Y:S01]  /*3ed0*/  SHF.R.S32.HI R15, RZ, 0x1f, R17 ;  /* 0x0000001fff0f7819 */ /* 0x000fe20000011411 */
[----:B------:R-:W-:Y:S01]  /*3ee0*/  FFMA.FTZ R12, R11, R6, -R12 ;  /* 0x000000060b0c7223 */ /* 0x000fe2000001080c */
[----:B------:R-:W-:Y:S01]  /*3ef0*/  FFMA.FTZ R13, R10, R7, -R13 ;  /* 0x000000070a0d7223 */ /* 0x000fe2000001080d */
[----:B------:R-:W-:Y:S02]  /*3f00*/  MOV R10, R50 ;  /* 0x00000032000a7202 */ /* 0x000fe40000000f00 */
[----:B------:R-:W-:Y:S01]  /*3f10*/  MOV R11, R53 ;  /* 0x00000035000b7202 */ /* 0x000fe20000000f00 */
[----:B------:R-:W-:-:S02]  /*3f20*/  IMAD R15, R15, UR18, RZ ;  /* 0x000000120f0f7c24 */ /* 0x000fc4000f8e02ff */
[----:B------:R-:W-:Y:S01]  /*3f30*/  FMUL.FTZ R16, R12, UR11 ;  /* 0x0000000b0c107c20 */ /* 0x000fe20008410000 */
[----:B------:R-:W-:-:S04]  /*3f40*/  IMAD.WIDE.U32 R10, R17, UR18, R10 ;  /* 0x00000012110a7c25 */ /* 0x000fc8000f8e000a */
[----:B------:R-:W-:Y:S01]  /*3f50*/  IMAD R17, R17, UR19, R15 ;  /* 0x0000001311117c24 */ /* 0x000fe2000f8e020f */
[----:B------:R-:W-:Y:S01]  /*3f60*/  ULDC.64 UR18, c[0x0][0x210] ;  /* 0x0000840000127ab9 */ /* 0x000fe20000000a00 */
[----:B------:R-:W-:Y:S01]  /*3f70*/  FMUL.FTZ R15, R13, UR11 ;  /* 0x0000000b0d0f7c20 */ /* 0x000fe20008410000 */
[C---:B------:R-:W-:Y:S02]  /*3f80*/  LEA R12, P5, R10.reuse, UR18, 0x1 ;  /* 0x000000120a0c7c11 */ /* 0x040fe4000f8a08ff */
[----:B------:R-:W-:Y:S02]  /*3f90*/  IADD3 R17, R11, R17, RZ ;  /* 0x000000110b117210 */ /* 0x000fe40007ffe0ff */
[----:B------:R-:W-:Y:S02]  /*3fa0*/  F2FP.F16.F32.PACK_AB R15, R15, R16 ;  /* 0x000000100f0f723e */ /* 0x000fe400000000ff */
[----:B------:R-:W-:-:S05]  /*3fb0*/  LEA.HI.X R13, R10, UR19, R17, 0x1, P5 ;  /* 0x000000130a0d7c11 */ /* 0x000fca000a8f0c11 */
[----:B------:R0:W-:Y:S02]  /*3fc0*/  STG.E desc[UR14][R12.64], R15 ;  /* 0x0000000f0c007986 */ /* 0x0001e4000c10190e */
.L_x_735:
[----:B------:R-:W-:Y:S05]  /*3fd0*/  BSYNC B0 ;  /* 0x0000000000007941 */ /* 0x000fea0003800000 */
.L_x_734:
[--C-:B------:R-:W-:Y:S01]  /*3fe0*/  HADD2.F32 R10, -RZ, R35.reuse.H0_H0 ;  /* 0x20000023ff0a7230 */ /* 0x100fe20000004100 */
[C---:B------:R-:W-:Y:S01]  /*3ff0*/  ISETP.LT.U32.AND P0, PT, R46.reuse, 0xe0, !P0 ;  /* 0x000000e02e00780c */ /* 0x040fe20004701070 */
[----:B------:R-:W-:Y:S01]  /*4000*/  HADD2.F32 R35, -RZ, R35.H1_H1 ;  /* 0x30000023ff237230 */ /* 0x000fe20000004100 */
[----:B------:R-:W-:Y:S01]  /*4010*/  ISETP.LT.U32.AND P3, PT, R46, 0xe0, !P3 ;  /* 0x000000e02e00780c */ /* 0x000fe20005f61070 */
[----:B------:R-:W-:Y:S02]  /*4020*/  HADD2.F32 R11, -RZ, R34.H0_H0 ;  /* 0x20000022ff0b7230 */ /* 0x000fe40000004100 */
[----:B0-----:R-:W-:Y:S01]  /*4030*/  FADD.FTZ R12, R10, -UR13 ;  /* 0x8000000d0a0c7e21 */ /* 0x001fe20008010000 */
[----:B------:R-:W-:Y:S02]  /*4040*/  HADD2.F32 R10, -RZ, R36.H0_H0 ;  /* 0x20000024ff0a7230 */ /* 0x000fe40000004100 */
[----:B------:R-:W-:Y:S01]  /*4050*/  FADD.FTZ R35, R35, -UR13 ;  /* 0x8000000d23237e21 */ /* 0x000fe20008010000 */
[----:B------:R-:W-:-:S02]  /*4060*/  HADD2.F32 R34, -RZ, R34.H1_H1 ;  /* 0x30000022ff227230 */ /* 0x000fc40000004100 */
        /* <DEDUP_REMOVED lines=22> */
.L_x_736:
        /* <DEDUP_REMOVED lines=13> */
[----:B------:R-:W-:Y:S01]  /*42a0*/  FMUL.FTZ R11, R34, UR11 ;  /* 0x0000000b220b7c20 */ /* 0x000fe20008410000 */
[----:B------:R-:W-:-:S04]  /*42b0*/  IMAD.WIDE.U32 R12, R16, UR18, R12 ;  /* 0x00000012100c7c25 */ /* 0x000fc8000f8e000c */
[----:B------:R-:W-:Y:S01]  /*42c0*/  F2FP.F16.F32.PACK_AB R11, R11, R18 ;  /* 0x000000120b0b723e */ /* 0x000fe200000000ff */
[----:B------:R-:W-:Y:S01]  /*42d0*/  IMAD R15, R16, UR19, R15 ;  /* 0x00000013100f7c24 */ /* 0x000fe2000f8e020f */
[----:B------:R-:W-:Y:S02]  /*42e0*/  ULDC.64 UR18, c[0x0][0x210] ;  /* 0x0000840000127ab9 */ /* 0x000fe40000000a00 */
[----:B------:R-:W-:Y:S02]  /*42f0*/  LEA R16, P0, R12, UR18, 0x1 ;  /* 0x000000120c107c11 */ /* 0x000fe4000f8008ff */
[----:B------:R-:W-:-:S04]  /*4300*/  IADD3 R15, R13, R15, RZ ;  /* 0x0000000f0d0f7210 */ /* 0x000fc80007ffe0ff */
[----:B------:R-:W-:-:S05]  /*4310*/  LEA.HI.X R17, R12, UR19, R15, 0x1, P0 ;  /* 0x000000130c117c11 */ /* 0x000fca00080f0c0f */
[----:B------:R0:W-:Y:S02]  /*4320*/  STG.E desc[UR14][R16.64], R11 ;  /* 0x0000000b10007986 */ /* 0x0001e4000c10190e */
.L_x_738:
[----:B------:R-:W-:Y:S05]  /*4330*/  BSYNC B0 ;  /* 0x0000000000007941 */ /* 0x000fea0003800000 */
.L_x_737:
        /* <DEDUP_REMOVED lines=25> */
.L_x_739:
        /* <DEDUP_REMOVED lines=17> */
[----:B------:R-:W-:Y:S02]  /*45e0*/  F2FP.F16.F32.PACK_AB R5, R5, R8 ;  /* 0x000000080505723e */ /* 0x000fe400000000ff */
[----:B------:R-:W-:-:S05]  /*45f0*/  LEA.HI.X R7, R50, UR19, R9, 0x1, P0 ;  /* 0x0000001332077c11 */ /* 0x000fca00080f0c09 */
[----:B------:R0:W-:Y:S02]  /*4600*/  STG.E desc[UR14][R6.64], R5 ;  /* 0x0000000506007986 */ /* 0x0001e4000c10190e */
.L_x_741:
[----:B------:R-:W-:Y:S05]  /*4610*/  BSYNC B0 ;  /* 0x0000000000007941 */ /* 0x000fea0003800000 */
.L_x_740:
[----:B------:R-:W-:Y:S02]  /*4620*/  IADD3 R41, R0, R41, RZ ;  /* 0x0000002900297210 */ /* 0x000fe40007ffe0ff */
[----:B------:R-:W-:Y:S02]  /*4630*/  IADD3 R42, R42, 0x1, RZ ;  /* 0x000000012a2a7810 */ /* 0x000fe40007ffe0ff */
[----:B------:R-:W-:-:S13]  /*4640*/  ISETP.GE.AND P0, PT, R41, UR4, PT ;  /* 0x0000000429007c0c */ /* 0x000fda000bf06270 */
[----:B------:R-:W-:Y:S05]  /*4650*/  @!P0 BRA `(.L_x_742) ;  /* 0xffffffbc00488947 */ /* 0x000fea000383ffff */
.L_x_707:
[----:B0-----:R-:W0:Y:S01]  /*4660*/  LDC R6, c[0x0][0xc] ;  /* 0x00000300ff067b82 */ /* 0x001e220000000800 */
[----:B------:R-:W-:Y:S01]  /*4670*/  ISETP.NE.AND P2, PT, R46, RZ, PT ;  /* 0x000000ff2e00720c */ /* 0x000fe20003f45270 */
[----:B------:R-:W-:Y:S06]  /*4680*/  BSSY B0, `(.L_x_743) ;  /* 0x0000015000007945 */ /* 0x000fec0003800000 */
[----:B------:R-:W1:Y:S08]  /*4690*/  LDC R7, c[0x0][0x10] ;  /* 0x00000400ff077b82 */ /* 0x000e700000000800 */
[----:B------:R-:W2:Y:S01]  /*46a0*/  LDC.64 R2, c[0x0][0x258] ;  /* 0x00009600ff027b82 */ /* 0x000ea20000000a00 */
[----:B0-----:R-:W-:-:S02]  /*46b0*/  IADD3 R0, R6, -0x1, RZ ;  /* 0xffffffff06007810 */ /* 0x001fc40007ffe0ff */
[----:B------:R-:W-:Y:S02]  /*46c0*/  ISETP.NE.AND P1, PT, R6, 0x1, PT ;  /* 0x000000010600780c */ /* 0x000fe40003f25270 */
[----:B------:R-:W-:Y:S02]  /*46d0*/  ISETP.NE.AND P0, PT, R0, UR16, PT ;  /* 0x0000001000007c0c */ /* 0x000fe4000bf05270 */
[C---:B-1----:R-:W-:Y:S02]  /*46e0*/  SHF.L.U32 R0, R7.reuse, 0x1, RZ ;  /* 0x0000000107007819 */ /* 0x042fe400000006ff */
[----:B------:R-:W-:Y:S02]  /*46f0*/  IADD3 R4, R7, -0x1, RZ ;  /* 0xffffffff07047810 */ /* 0x000fe40007ffe0ff */
[----:B------:R-:W-:Y:S02]  /*4700*/  SEL R5, R0, RZ, P1 ;  /* 0x000000ff00057207 */ /* 0x000fe40000800000 */
[----:B------:R-:W-:-:S03]  /*4710*/  ISETP.NE.OR P0, PT, R33, R4, P0 ;  /* 0x000000042100720c */ /* 0x000fc60000705670 */
[----:B--2---:R-:W-:Y:S01]  /*4720*/  IMAD.WIDE.U32 R2, R5, 0x4, R2 ;  /* 0x0000000405027825 */ /* 0x004fe200078e0002 */
        /* <DEDUP_REMOVED lines=10> */
.L_x_744:
[----:B------:R-:W-:Y:S05]  /*47d0*/  BSYNC B0 ;  /* 0x0000000000007941 */ /* 0x000fea0003800000 */
.L_x_743:
[----:B------:R-:W-:Y:S05]  /*47e0*/  @P0 EXIT ;  /* 0x000000000000094d */ /* 0x000fea0003800000 */
[----:B------:R-:W-:Y:S05]  /*47f0*/  @P2 BRA `(.L_x_745) ;  /* 0x0000000000202947 */ /* 0x000fea0003800000 */
[----:B------:R-:W-:-:S05]  /*4800*/  IMAD R0, R6, R7, RZ ;  /* 0x0000000706007224 */ /* 0x000fca00078e02ff */
[----:B------:R-:W-:-:S13]  /*4810*/  ISETP.NE.AND P0, PT, R0, -0x1, PT ;  /* 0xffffffff0000780c */ /* 0x000fda0003f05270 */
[----:B------:R-:W-:Y:S05]  /*4820*/  @!P0 BRA `(.L_x_745) ;  /* 0x0000000000148947 */ /* 0x000fea0003800000 */
.L_x_746:
[----:B0-----:R-:W2:Y:S04]  /*4830*/  LDG.E.STRONG.GPU R5, desc[UR14][R2.64] ;  /* 0x0000000e02057981 */ /* 0x001ea8000c1ef900 */
[----:B--2---:R-:W-:Y:S01]  /*4840*/  CCTL.IVALL ;  /* 0x00000000ff00798f */ /* 0x004fe20002000000 */
[----:B------:R-:W-:Y:S05]  /*4850*/  YIELD ;  /* 0x0000000000007946 */ /* 0x000fea0003800000 */
[----:B------:R-:W-:-:S13]  /*4860*/  ISETP.NE.AND P0, PT, R5, R0, PT ;  /* 0x000000000500720c */ /* 0x000fda0003f05270 */
[----:B------:R-:W-:Y:S05]  /*4870*/  @P0 BRA `(.L_x_746) ;  /* 0xfffffffc00ec0947 */ /* 0x000fea000383ffff */
.L_x_745:
[----:B------:R-:W-:Y:S05]  /*4880*/  WARPSYNC.ALL ;  /* 0x0000000000007948 */ /* 0x000fea0003800000 */
[----:B0-----:R-:W0:Y:S08]  /*4890*/  LDC.64 R2, c[0x0][0x288] ;  /* 0x0000a200ff027b82 */ /* 0x001e300000000a00 */
[----:B------:R-:W-:Y:S01]  /*48a0*/  BAR.SYNC.DEFER_BLOCKING 0x0 ;  /* 0x0000000000007b1d */ /* 0x000fe20000010000 */
[----:B0-----:R-:W-:-:S04]  /*48b0*/  LEA.HI R0, P0, R3, R2, RZ, 0x1 ;  /* 0x0000000203007211 */ /* 0x001fc800078108ff */
[----:B------:R-:W-:-:S04]  /*48c0*/  IADD3.X R5, RZ, R3, RZ, P0, !PT ;  /* 0x00000003ff057210 */ /* 0x000fc800007fe4ff */
        /* <DEDUP_REMOVED lines=19> */
.L_x_747:
        /* <DEDUP_REMOVED lines=23> */
.L_x_748:
        /* <DEDUP_REMOVED lines=9> */
.L_x_3291:


//--------------------- .text._Z35group_norm_nhwc_bwd_one_pass_kernelI11Fp16IOFp32WLi256ELi14ELi224EEv26Group_norm_nhwc_bwd_params --------------------------
	.section	.text._Z35group_norm_nhwc_bwd_one_pass_kernelI11Fp16IOFp32WLi256ELi14ELi224EEv26Group_norm_nhwc_bwd_params,"ax",@progbits
	.align	128
        .global         _Z35group_norm_nhwc_bwd_one_pass_kernelI11Fp16IOFp32WLi256ELi14ELi224EEv26Group_norm_nhwc_bwd_params
        .type           _Z35group_norm_nhwc_bwd_one_pass_kernelI11Fp16IOFp32WLi256ELi14ELi224EEv26Group_norm_nhwc_bwd_params,@function
        .size           _Z35group_norm_nhwc_bwd_one_pass_kernelI11Fp16IOFp32WLi256ELi14ELi224EEv26Group_norm_nhwc_bwd_params,(.L_x_3292 - _Z35group_norm_nhwc_bwd_one_pass_kernelI11Fp16IOFp32WLi256ELi14ELi224EEv26Group_norm_nhwc_bwd_params)
        .other          _Z35group_norm_nhwc_bwd_one_pass_kernelI11Fp16IOFp32WLi256ELi14ELi224EEv26Group_norm_nhwc_bwd_params,@"STO_CUDA_ENTRY STV_DEFAULT"
_Z35group_norm_nhwc_bwd_one_pass_kernelI11Fp16IOFp32WLi256ELi14ELi224EEv26Group_norm_nhwc_bwd_params:
.text._Z35group_norm_nhwc_bwd_one_pass_kernelI11Fp16IOFp32WLi256ELi14ELi224EEv26Group_norm_nhwc_bwd_params:
        /* <DEDUP_REMOVED lines=19> */
[----:B------:R-:W-:Y:S01]  /*0130*/  IMAD R47, R3, -0x7, R0 ;  /* 0xfffffff9032f7824 */ /* 0x000fe200078e0200 */
[----:B------:R-:W-:Y:S01]  /*0140*/  UIMAD.WIDE.U32 UR4, UR12, 0x3, URZ ;  /* 0x000000030c0478a5 */ /* 0x000fe2000f8e003f */
[----:B------:R-:W0:Y:S01]  /*0150*/  LDC R4, c[0x0][0x2ac] ;  /* 0x0000ab00ff047b82 */ /* 0x000e220000000800 */
[----:B------:R-:W-:Y:S02]  /*0160*/  UIMAD UR8, UR13, 0x3, URZ ;  /* 0x000000030d0878a4 */ /* 0x000fe4000f8e023f */
[----:B------:R-:W-:Y:S01]  /*0170*/  ULEA.HI UR7, UP0, UR13, UR12, URZ, 0x1 ;  /* 0x0000000c0d077291 */ /* 0x000fe2000f81083f */
[----:B------:R-:W-:Y:S01]  /*0180*/  SHF.L.U32 R47, R47, 0x1, RZ ;  /* 0x000000012f2f7819 */ /* 0x000fe200000006ff */
[----:B------:R-:W-:-:S02]  /*0190*/  UIADD3 UR8, UR5, UR8, URZ ;  /* 0x0000000805087290 */ /* 0x000fc4000fffe03f */
[----:B------:R-:W-:Y:S01]  /*01a0*/  UIADD3.X UR11, URZ, UR13, URZ, UP0, !UPT ;  /* 0x0000000d3f0b7290 */ /* 0x000fe200087fe43f */
[----:B------:R-:W1:Y:S03]  /*01b0*/  S2UR UR9, SR_CgaCtaId ;  /* 0x00000000000979c3 */ /* 0x000e660000008800 */
[----:B------:R-:W-:Y:S02]  /*01c0*/  USHF.R.S64 UR5, UR7, 0x1, UR11 ;  /* 0x0000000107057899 */ /* 0x000fe4000800100b */
[----:B------:R-:W-:-:S04]  /*01d0*/  USHF.R.S32.HI UR7, URZ, 0x1, UR11 ;  /* 0x000000013f077899 */ /* 0x000fc8000801140b */
[----:B------:R-:W-:Y:S01]  /*01e0*/  USHF.L.U64.HI UR7, UR5, 0x2, UR7 ;  /* 0x0000000205077899 */ /* 0x000fe20008010207 */
[----:B0-----:R-:W-:-:S05]  /*01f0*/  IMAD R2, R4, UR16, R3 ;  /* 0x0000001004027c24 */ /* 0x001fca000f8e0203 */
[C---:B------:R-:W-:Y:S02]  /*0200*/  IADD3 R4, R2.reuse, 0x20, RZ ;  /* 0x0000002002047810 */ /* 0x040fe40007ffe0ff */
[----:B------:R-:W-:Y:S01]  /*0210*/  IADD3 R3, R2, 0x40, RZ ;  /* 0x0000004002037810 */ /* 0x000fe20007ffe0ff */
[----:B-1----:R-:W-:Y:S01]  /*0220*/  ULEA UR9, UR9, UR6, 0x18 ;  /* 0x0000000609097291 */ /* 0x002fe2000f8ec03f */
[----:B------:R-:W-:Y:S01]  /*0230*/  ISETP.LT.U32.AND P5, PT, R4, UR18, PT ;  /* 0x0000001204007c0c */ /* 0x000fe2000bfa1070 */
[----:B------:R-:W-:Y:S01]  /*0240*/  ULEA.HI UR6, UP0, UR8, UR4, URZ, 0x1 ;  /* 0x0000000408067291 */ /* 0x000fe2000f81083f */
[----:B------:R-:W-:Y:S02]  /*0250*/  SHF.R.S32.HI R4, RZ, 0x1f, R4 ;  /* 0x0000001fff047819 */ /* 0x000fe40000011404 */
[----:B------:R-:W-:Y:S01]  /*0260*/  ISETP.LT.U32.AND P4, PT, R3, UR18, PT ;  /* 0x0000001203007c0c */ /* 0x000fe2000bf81070 */
[----:B------:R-:W-:Y:S01]  /*0270*/  UIADD3.X UR8, URZ, UR8, URZ, UP0, !UPT ;  /* 0x000000083f087290 */ /* 0x000fe200087fe43f */
[----:B------:R-:W-:Y:S01]  /*0280*/  IADD3 R51, R2, 0x60, RZ ;  /* 0x0000006002337810 */ /* 0x000fe20007ffe0ff */
[----:B------:R-:W-:Y:S01]  /*0290*/  UMOV UR4, URZ ;  /* 0x0000003f00047c82 */ /* 0x000fe20008000000 */
[----:B------:R-:W-:Y:S01]  /*02a0*/  SHF.R.S32.HI R3, RZ, 0x1f, R3 ;  /* 0x0000001fff037819 */ /* 0x000fe20000011403 */
[----:B------:R-:W-:Y:S01]  /*02b0*/  USHF.R.S64 UR6, UR6, 0x1, UR8 ;  /* 0x0000000106067899 */ /* 0x000fe20008001008 */
[----:B------:R-:W-:Y:S01]  /*02c0*/  ISETP.LT.AND.EX P5, PT, R4, UR19, !P1, P5 ;  /* 0x0000001304007c0c */ /* 0x000fe2000cfa1350 */
[----:B------:R-:W-:Y:S01]  /*02d0*/  USHF.R.S32.HI UR8, URZ, 0x1, UR8 ;  /* 0x000000013f087899 */ /* 0x000fe20008011408 */
[----:B------:R-:W-:-:S02]  /*02e0*/  ISETP.LT.U32.AND P3, PT, R51, UR18, PT ;  /* 0x0000001233007c0c */ /* 0x000fc4000bf61070 */
[----:B------:R-:W-:Y:S01]  /*02f0*/  SHF.R.S32.HI R4, RZ, 0x1f, R51 ;  /* 0x0000001fff047819 */ /* 0x000fe20000011433 */
[----:B------:R-:W-:Y:S01]  /*0300*/  USHF.L.U64.HI UR8, UR6, 0x2, UR8 ;  /* 0x0000000206087899 */ /* 0x000fe20008010208 */
[----:B------:R-:W-:Y:S02]  /*0310*/  ISETP.LT.AND.EX P4, PT, R3, UR19, !P1, P4 ;  /* 0x0000001303007c0c */ /* 0x000fe4000cf81340 */
[----:B------:R-:W-:Y:S02]  /*0320*/  IADD3 R3, R2, 0x80, RZ ;  /* 0x0000008002037810 */ /* 0x000fe40007ffe0ff */
[----:B------:R-:W-:Y:S02]  /*0330*/  ISETP.LT.AND.EX P3, PT, R4, UR19, !P1, P3 ;  /* 0x0000001304007c0c */ /* 0x000fe4000cf61330 */
[----:B------:R-:W-:Y:S02]  /*0340*/  ISETP.LT.U32.AND P2, PT, R3, UR18, PT ;  /* 0x0000001203007c0c */ /* 0x000fe4000bf41070 */
[----:B------:R-:W-:-:S02]  /*0350*/  SHF.R.S32.HI R4, RZ, 0x1f, R3 ;  /* 0x0000001fff047819 */ /* 0x000fc40000011403 */
[----:B------:R-:W-:Y:S02]  /*0360*/  SHF.R.S32.HI R3, RZ, 0x1f, R0 ;  /* 0x0000001fff037819 */ /* 0x000fe40000011400 */
[----:B------:R-:W-:Y:S02]  /*0370*/  ISETP.LT.AND.EX P2, PT, R4, UR19, !P1, P2 ;  /* 0x0000001304007c0c */ /* 0x000fe4000cf41320 */
[----:B------:R-:W-:Y:S02]  /*0380*/  LEA.HI R4, R3, R0, RZ, 0x5 ;  /* 0x0000000003047211 */ /* 0x000fe400078f28ff */
[C---:B------:R-:W-:Y:S02]  /*0390*/  IADD3 R3, R2.reuse, 0xa0, RZ ;  /* 0x000000a002037810 */ /* 0x040fe40007ffe0ff */
[----:B------:R-:W-:Y:S02]  /*03a0*/  ISETP.LT.U32.AND P6, PT, R2, UR18, PT ;  /* 0x0000001202007c0c */ /* 0x000fe4000bfc1070 */
[----:B------:R-:W-:-:S02]  /*03b0*/  SHF.R.S32.HI R53, RZ, 0x1f, R2 ;  /* 0x0000001fff357819 */ /* 0x000fc40000011402 */
[----:B------:R-:W-:Y:S02]  /*03c0*/  ISETP.LT.U32.AND P0, PT, R3, UR18, PT ;  /* 0x0000001203007c0c */ /* 0x000fe4000bf01070 */
[----:B------:R-:W-:Y:S02]  /*03d0*/  SHF.R.S32.HI R3, RZ, 0x1f, R3 ;  /* 0x0000001fff037819 */ /* 0x000fe40000011403 */
[----:B------:R-:W-:Y:S02]  /*03e0*/  ISETP.LT.AND.EX P6, PT, R53, UR19, !P1, P6 ;  /* 0x0000001335007c0c */ /* 0x000fe4000cfc1360 */
[----:B------:R-:W-:Y:S02]  /*03f0*/  SHF.R.S32.HI R4, RZ, 0x5, R4 ;  /* 0x00000005ff047819 */ /* 0x000fe40000011404 */
[----:B------:R-:W-:Y:S02]  /*0400*/  ISETP.LT.AND.EX P1, PT, R3, UR19, !P1, P0 ;  /* 0x0000001303007c0c */ /* 0x000fe4000cf21300 */
[----:B------:R-:W-:-:S02]  /*0410*/  P2R R48, PR, RZ, 0x40 ;  /* 0x00000040ff307803 */ /* 0x000fc40000000000 */
[----:B------:R-:W-:Y:S01]  /*0420*/  LEA R52, R4, UR9, 0x3 ;  /* 0x0000000904347c11 */ /* 0x000fe2000f8e18ff */
[----:B------:R-:W-:-:S08]  /*0430*/  UMOV UR9, UR10 ;  /* 0x0000000a00097c82 */ /* 0x000fd00008000000 */
.L_x_800:
[----:B0-----:R-:W0:Y:S01]  /*0440*/  LDC R8, c[0x0][0x2a0] ;  /* 0x0000a800ff087b82 */ /* 0x001e220000000800 */
[----:B------:R-:W-:Y:S01]  /*0450*/  IABS R9, UR9 ;  /* 0x0000000900097c13 */ /* 0x000fe20008000000 */
[----:B------:R-:W-:Y:S01]  /*0460*/  ULDC.64 UR10, c[0x0][0x298] ;  /* 0x0000a600000a7ab9 */ /* 0x000fe20000000a00 */
[----:B------:R-:W-:Y:S02]  /*0470*/  ISETP.NE.AND P6, PT, R48, RZ, PT ;  /* 0x000000ff3000720c */ /* 0x000fe40003fc5270 */
[C---:B------:R-:W-:Y:S02]  /*0480*/  IADD3 R17, R2.reuse, 0x20, RZ ;  /* 0x0000002002117810 */ /* 0x040fe40007ffe0ff */
[C---:B------:R-:W-:Y:S01]  /*0490*/  IADD3 R19, R2.reuse, 0x40, RZ ;  /* 0x0000004002137810 */ /* 0x040fe20007ffe0ff */
[----:B------:R-:W1:Y:S01]  /*04a0*/  @P5 LDC.64 R10, c[0x0][0x288] ;  /* 0x0000a200ff0a5b82 */ /* 0x000e620000000a00 */
[----:B------:R-:W-:Y:S02]  /*04b0*/  SHF.R.S32.HI R15, RZ, 0x1f, R17 ;  /* 0x0000001fff0f7819 */ /* 0x000fe40000011411 */
[----:B------:R-:W-:-:S05]  /*04c0*/  IADD3 R45, R2, 0xe0, RZ ;  /* 0x000000e0022d7810 */ /* 0x000fca0007ffe0ff */
[----:B------:R-:W2:Y:S01]  /*04d0*/  @P6 LDC.64 R12, c[0x0][0x288] ;  /* 0x0000a200ff0c6b82 */ /* 0x000ea20000000a00 */
[----:B0-----:R-:W-:-:S07]  /*04e0*/  IABS R6, R8 ;  /* 0x0000000800067213 */ /* 0x001fce0000000000 */
[----:B------:R-:W0:Y:S01]  /*04f0*/  @P6 LDC.64 R36, c[0x0][0x230] ;  /* 0x00008c00ff246b82 */ /* 0x000e220000000a00 */
[----:B------:R-:W3:Y:S01]  /*0500*/  I2F.RP R3, R6 ;  /* 0x0000000600037306 */ /* 0x000ee20000209400 */
[----:B-1----:R-:W-:-:S06]  /*0510*/  @P5 IMAD R16, R15, R10, RZ ;  /* 0x0000000a0f105224 */ /* 0x002fcc00078e02ff */
[----:B------:R-:W1:Y:S01]  /*0520*/  @P6 LDC.64 R40, c[0x0][0x228] ;  /* 0x00008a00ff286b82 */ /* 0x000e620000000a00 */
[----:B------:R-:W-:-:S07]  /*0530*/  @P5 IMAD R15, R17, R11, R16 ;  /* 0x0000000b110f5224 */ /* 0x000fce00078e0210 */
[----:B------:R-:W4:Y:S01]  /*0540*/  @P5 LDC.64 R32, c[0x0][0x230] ;  /* 0x00008c00ff205b82 */ /* 0x000f220000000a00 */
[----:B---3--:R-:W3:Y:S07]  /*0550*/  MUFU.RCP R3, R3 ;  /* 0x0000000300037308 */ /* 0x008eee0000001000 */
[----:B------:R-:W4:Y:S08]  /*0560*/  @P5 LDC.64 R30, c[0x0][0x228] ;  /* 0x00008a00ff1e5b82 */ /* 0x000f300000000a00 */
[----:B------:R-:W4:Y:S01]  /*0570*/  @P4 LDC.64 R28, c[0x0][0x230] ;  /* 0x00008c00ff1c4b82 */ /* 0x000f220000000a00 */
[----:B---3--:R-:W-:-:S04]  /*0580*/  IADD3 R4, R3, 0xffffffe, RZ ;  /* 0x0ffffffe03047810 */ /* 0x008fc80007ffe0ff */
[----:B------:R3:W2:Y:S03]  /*0590*/  F2I.FTZ.U32.TRUNC.NTZ R5, R4 ;  /* 0x0000000400057305 */ /* 0x0006a6000021f000 */
[----:B------:R-:W4:Y:S01]  /*05a0*/  @P3 LDC.64 R34, c[0x0][0x288] ;  /* 0x0000a200ff223b82 */ /* 0x000f220000000a00 */
[----:B---3--:R-:W-:-:S07]  /*05b0*/  HFMA2.MMA R4, -RZ, RZ, 0, 0 ;  /* 0x00000000ff047435 */ /* 0x008fce00000001ff */
[----:B------:R-:W3:Y:S01]  /*05c0*/  @P4 LDC.64 R26, c[0x0][0x228] ;  /* 0x00008a00ff1a4b82 */ /* 0x000ee20000000a00 */
[----:B--2---:R-:W-:-:S07]  /*05d0*/  IADD3 R7, RZ, -R5, RZ ;  /* 0x80000005ff077210 */ /* 0x004fce0007ffe0ff */
[----:B------:R-:W2:Y:S01]  /*05e0*/  @P3 LDC.64 R24, c[0x0][0x230] ;  /* 0x00008c00ff183b82 */ /* 0x000ea20000000a00 */
[----:B------:R-:W-:-:S04]  /*05f0*/  IMAD R7, R7, R6, RZ ;  /* 0x0000000607077224 */ /* 0x000fc800078e02ff */
[----:B------:R-:W-:Y:S01]  /*0600*/  IMAD.HI.U32 R5, R5, R7, R4 ;  /* 0x0000000705057227 */ /* 0x000fe200078e0004 */
[----:B------:R-:W-:Y:S02]  /*0610*/  MOV R7, R9 ;  /* 0x0000000900077202 */ /* 0x000fe40000000f00 */
[----:B------:R-:W2:Y:S03]  /*0620*/  @P3 LDC.64 R22, c[0x0][0x228] ;  /* 0x00008a00ff163b82 */ /* 0x000ea60000000a00 */
[----:B------:R-:W-:-:S05]  /*0630*/  IMAD.HI.U32 R5, R5, R7, RZ ;  /* 0x0000000705057227 */ /* 0x000fca00078e00ff */
[----:B------:R-:W2:Y:S01]  /*0640*/  @P2 LDC.64 R20, c[0x0][0x230] ;  /* 0x00008c00ff142b82 */ /* 0x000ea20000000a00 */
[----:B------:R-:W-:-:S05]  /*0650*/  IADD3 R3, -R5, RZ, RZ ;  /* 0x000000ff05037210 */ /* 0x000fca0007ffe1ff */
[----:B------:R-:W-:-:S05]  /*0660*/  IMAD R3, R6, R3, R7 ;  /* 0x0000000306037224 */ /* 0x000fca00078e0207 */
[----:B------:R-:W-:-:S13]  /*0670*/  ISETP.GT.U32.AND P0, PT, R6, R3, PT ;  /* 0x000000030600720c */ /* 0x000fda0003f04070 */
[-C--:B------:R-:W-:Y:S02]  /*0680*/  @!P0 IADD3 R3, R3, -R6.reuse, RZ ;  /* 0x8000000603038210 */ /* 0x080fe40007ffe0ff */
[----:B------:R-:W-:Y:S02]  /*0690*/  @!P0 IADD3 R5, R5, 0x1, RZ ;  /* 0x0000000105058810 */ /* 0x000fe40007ffe0ff */
[----:B------:R-:W-:Y:S02]  /*06a0*/  ISETP.GT.U32.AND P0, PT, R6, R3, PT ;  /* 0x000000030600720c */ /* 0x000fe40003f04070 */
[----:B------:R-:W-:-:S04]  /*06b0*/  IADD3 R4, R3, -R6, RZ ;  /* 0x8000000603047210 */ /* 0x000fc80007ffe0ff */
[----:B------:R-:W-:Y:S02]  /*06c0*/  SEL R4, R4, R3, !P0 ;  /* 0x0000000304047207 */ /* 0x000fe40004000000 */
[----:B------:R-:W-:Y:S02]  /*06d0*/  ISETP.GE.U32.AND P0, PT, R3, R6, PT ;  /* 0x000000060300720c */ /* 0x000fe40003f06070 */
[----:B------:R-:W-:-:S11]  /*06e0*/  LOP3.LUT R3, R8, UR9, RZ, 0x3c, !PT ;  /* 0x0000000908037c12 */ /* 0x000fd6000f8e3cff */
[----:B------:R-:W-:Y:S02]  /*06f0*/  @P0 IADD3 R5, R5, 0x1, RZ ;  /* 0x0000000105050810 */ /* 0x000fe40007ffe0ff */
[----:B------:R-:W-:-:S13]  /*0700*/  ISETP.LE.AND P0, PT, RZ, UR9, PT ;  /* 0x00000009ff007c0c */ /* 0x000fda000bf03270 */
        /* <DEDUP_REMOVED lines=20> */
[----:B------:R-:W-:-:S04]  /*0850*/  @P6 IMAD R3, R2, R13, R3 ;  /* 0x0000000d02036224 */ /* 0x000fc800078e0203 */
[----:B------:R-:W-:-:S05]  /*0860*/  @P6 IMAD.WIDE.U32 R12, R2, R12, R8 ;  /* 0x0000000c020c6225 */ /* 0x000fca00078e0008 */
[----:B------:R-:W-:Y:S02]  /*0870*/  @P6 IADD3 R13, R13, R3, RZ ;  /* 0x000000030d0d6210 */ /* 0x000fe40007ffe0ff */
[C---:B------:R-:W-:Y:S02]  /*0880*/  @P6 SHF.L.U32 R3, R12.reuse, 0x1, RZ ;  /* 0x000000010c036819 */ /* 0x040fe400000006ff */
[----:B------:R-:W-:Y:S02]  /*0890*/  @P6 SHF.L.U64.HI R14, R12, 0x1, R13 ;  /* 0x000000010c0e6819 */ /* 0x000fe4000001020d */
[----:B------:R-:W-:Y:S02]  /*08a0*/  @P5 MOV R12, R6 ;  /* 0x00000006000c5202 */ /* 0x000fe40000000f00 */
[----:B------:R-:W-:Y:S02]  /*08b0*/  @P5 MOV R13, R9 ;  /* 0x00000009000d5202 */ /* 0x000fe40000000f00 */
[----:B0-----:R-:W-:Y:S01]  /*08c0*/  @P6 IADD3 R36, P0, R3, R36, RZ ;  /* 0x0000002403246210 */ /* 0x001fe20007f1e0ff */
[----:B------:R-:W-:Y:S01]  /*08d0*/  @P5 IMAD.WIDE.U32 R10, R17, R10, R12 ;  /* 0x0000000a110a5225 */ /* 0x000fe200078e000c */
[----:B------:R-:W-:-:S02]  /*08e0*/  SHF.R.S32.HI R13, RZ, 0x1f, R19 ;  /* 0x0000001fff0d7819 */ /* 0x000fc40000011413 */
[----:B------:R-:W-:Y:S02]  /*08f0*/  @P6 IADD3.X R37, R14, R37, RZ, P0, !PT ;  /* 0x000000250e256210 */ /* 0x000fe400007fe4ff */
[----:B------:R-:W-:Y:S01]  /*0900*/  @P5 IADD3 R11, R11, R15, RZ ;  /* 0x0000000f0b0b5210 */ /* 0x000fe20007ffe0ff */
[----:B-1----:R-:W-:Y:S01]  /*0910*/  @P4 IMAD R16, R13, R4, RZ ;  /* 0x000000040d104224 */ /* 0x002fe200078e02ff */
[----:B------:R-:W-:Y:S02]  /*0920*/  @P6 IADD3 R40, P0, R3, R40, RZ ;  /* 0x0000002803286210 */ /* 0x000fe40007f1e0ff */
[C---:B------:R-:W-:Y:S01]  /*0930*/  @P5 SHF.L.U32 R3, R10.reuse, 0x1, RZ ;  /* 0x000000010a035819 */ /* 0x040fe200000006ff */
[----:B------:R-:W-:Y:S01]  /*0940*/  @P4 IMAD R13, R19, R5, R16 ;  /* 0x00000005130d4224 */ /* 0x000fe200078e0210 */
[----:B------:R-:W-:Y:S01]  /*0950*/  @P5 SHF.L.U64.HI R12, R10, 0x1, R11 ;  /* 0x000000010a0c5819 */ /* 0x000fe2000001020b */
[----:B------:R-:W-:Y:S01]  /*0960*/  IMAD.WIDE.U32 R16, R0, 0x24924925, RZ ;  /* 0x2492492500107825 */ /* 0x000fe200078e00ff */
[----:B------:R-:W-:-:S02]  /*0970*/  @P4 MOV R10, R6 ;  /* 0x00000006000a4202 */ /* 0x000fc40000000f00 */
[----:B------:R-:W-:Y:S02]  /*0980*/  @P4 MOV R11, R9 ;  /* 0x00000009000b4202 */ /* 0x000fe40000000f00 */
[----:B------:R-:W-:Y:S02]  /*0990*/  @P6 IADD3.X R41, R14, R41, RZ, P0, !PT ;  /* 0x000000290e296210 */ /* 0x000fe400007fe4ff */
[----:B----4-:R-:W-:Y:S01]  /*09a0*/  @P5 IADD3 R32, P0, R3, R32, RZ ;  /* 0x0000002003205210 */ /* 0x010fe20007f1e0ff */
[----:B------:R-:W-:Y:S01]  /*09b0*/  @P4 IMAD.WIDE.U32 R4, R19, R4, R10 ;  /* 0x0000000413044225 */ /* 0x000fe200078e000a */
[----:B------:R-:W0:Y:S01]  /*09c0*/  @P2 LDC.64 R14, c[0x0][0x288] ;  /* 0x0000a200ff0e2b82 */ /* 0x000e220000000a00 */
[----:B------:R-:W-:Y:S02]  /*09d0*/  SHF.R.S32.HI R11, RZ, 0x1f, R51 ;  /* 0x0000001fff0b7819 */ /* 0x000fe40000011433 */
[----:B------:R-:W-:Y:S02]  /*09e0*/  @P5 IADD3.X R33, R12, R33, RZ, P0, !PT ;  /* 0x000000210c215210 */ /* 0x000fe400007fe4ff */
[----:B------:R-:W-:-:S02]  /*09f0*/  @P5 IADD3 R30, P0, R3, R30, RZ ;  /* 0x0000001e031e5210 */ /* 0x000fc40007f1e0ff */
[----:B------:R-:W-:Y:S02]  /*0a00*/  @P4 IADD3 R5, R5, R13, RZ ;  /* 0x0000000d05054210 */ /* 0x000fe40007ffe0ff */
[----:B------:R-:W-:Y:S02]  /*0a10*/  @P4 SHF.L.U32 R3, R4, 0x1, RZ ;  /* 0x0000000104034819 */ /* 0x000fe400000006ff */
[----:B------:R-:W-:Y:S02]  /*0a20*/  @P5 IADD3.X R31, R12, R31, RZ, P0, !PT ;  /* 0x0000001f0c1f5210 */ /* 0x000fe400007fe4ff */
[----:B------:R-:W-:Y:S01]  /*0a30*/  @P4 SHF.L.U64.HI R10, R4, 0x1, R5 ;  /* 0x00000001040a4819 */ /* 0x000fe20000010205 */
[----:B------:R-:W-:Y:S01]  /*0a40*/  @P3 IMAD R4, R11, R34, RZ ;  /* 0x000000220b043224 */ /* 0x000fe200078e02ff */
[----:B------:R-:W-:Y:S01]  /*0a50*/  @P4 IADD3 R28, P0, R3, R28, RZ ;  /* 0x0000001c031c4210 */ /* 0x000fe20007f1e0ff */
[----:B------:R-:W1:Y:S01]  /*0a60*/  @P1 LDC.64 R12, c[0x0][0x288] ;  /* 0x0000a200ff0c1b82 */ /* 0x000e620000000a00 */
[----:B------:R-:W-:Y:S01]  /*0a70*/  @P3 MOV R5, R9 ;  /* 0x0000000900053202 */ /* 0x000fe20000000f00 */
[----:B------:R-:W-:Y:S01]  /*0a80*/  @P3 IMAD R11, R51, R35, R4 ;  /* 0x00000023330b3224 */ /* 0x000fe200078e0204 */
[----:B------:R-:W-:-:S02]  /*0a90*/  @P4 IADD3.X R29, R10, R29, RZ, P0, !PT ;  /* 0x0000001d0a1d4210 */ /* 0x000fc400007fe4ff */
[----:B---3--:R-:W-:Y:S02]  /*0aa0*/  @P4 IADD3 R26, P0, R3, R26, RZ ;  /* 0x0000001a031a4210 */ /* 0x008fe40007f1e0ff */
[----:B------:R-:W-:Y:S02]  /*0ab0*/  @P3 MOV R4, R6 ;  /* 0x0000000600043202 */ /* 0x000fe40000000f00 */
[----:B------:R-:W-:Y:S02]  /*0ac0*/  IADD3 R3, R2, 0x80, RZ ;  /* 0x0000008002037810 */ /* 0x000fe40007ffe0ff */
[----:B------:R-:W-:Y:S01]  /*0ad0*/  IADD3 R16, R0, -R17, RZ ;  /* 0x8000001100107210 */ /* 0x000fe20007ffe0ff */
[----:B------:R-:W-:Y:S01]  /*0ae0*/  @P3 IMAD.WIDE.U32 R34, R51, R34, R4 ;  /* 0x0000002233223225 */ /* 0x000fe200078e0004 */
[----:B------:R-:W-:Y:S02]  /*0af0*/  SHF.R.S32.HI R19, RZ, 0x1f, R3 ;  /* 0x0000001fff137819 */ /* 0x000fe40000011403 */
[----:B------:R-:W-:-:S02]  /*0b00*/  @P4 IADD3.X R27, R10, R27, RZ, P0, !PT ;  /* 0x0000001b0a1b4210 */ /* 0x000fc400007fe4ff */
[----:B------:R-:W-:Y:S01]  /*0b10*/  @P3 IADD3 R5, R35, R11, RZ ;  /* 0x0000000b23053210 */ /* 0x000fe20007ffe0ff */
[----:B0-----:R-:W-:Y:S01]  /*0b20*/  @P2 IMAD R4, R19, R14, RZ ;  /* 0x0000000e13042224 */ /* 0x001fe200078e02ff */
[C---:B------:R-:W-:Y:S01]  /*0b30*/  @P3 SHF.L.U32 R11, R34.reuse, 0x1, RZ ;  /* 0x00000001220b3819 */ /* 0x040fe200000006ff */
[----:B------:R-:W0:Y:S01]  /*0b40*/  @P2 LDC.64 R18, c[0x0][0x228] ;  /* 0x00008a00ff122b82 */ /* 0x000e220000000a00 */
[----:B------:R-:W-:Y:S01]  /*0b50*/  @P3 SHF.L.U64.HI R34, R34, 0x1, R5 ;  /* 0x0000000122223819 */ /* 0x000fe20000010205 */
[----:B------:R-:W-:Y:S01]  /*0b60*/  @P2 IMAD R35, R3, R15, R4 ;  /* 0x0000000f03232224 */ /* 0x000fe200078e0204 */
[----:B------:R-:W-:Y:S02]  /*0b70*/  @P2 MOV R4, R6 ;  /* 0x0000000600042202 */ /* 0x000fe40000000f00 */
[----:B------:R-:W-:Y:S02]  /*0b80*/  @P2 MOV R5, R9 ;  /* 0x0000000900052202 */ /* 0x000fe40000000f00 */
[----:B--2---:R-:W-:-:S02]  /*0b90*/  @P3 IADD3 R24, P0, R11, R24, RZ ;  /* 0x000000180b183210 */ /* 0x004fc40007f1e0ff */
[----:B------:R-:W-:Y:S01]  /*0ba0*/  LEA.HI R16, R16, R17, RZ, 0x1f ;  /* 0x0000001110107211 */ /* 0x000fe200078ff8ff */
[----:B------:R-:W-:Y:S01]  /*0bb0*/  @P2 IMAD.WIDE.U32 R14, R3, R14, R4 ;  /* 0x0000000e030e2225 */ /* 0x000fe200078e0004 */
[----:B------:R-:W-:Y:S01]  /*0bc0*/  IADD3 R17, R2, 0xa0, RZ ;  /* 0x000000a002117810 */ /* 0x000fe20007ffe0ff */
[----:B------:R-:W2:Y:S01]  /*0bd0*/  @P1 LDC.64 R4, c[0x0][0x230] ;  /* 0x00008c00ff041b82 */ /* 0x000ea20000000a00 */
[C---:B------:R-:W-:Y:S02]  /*0be0*/  @P3 IADD3.X R25, R34.reuse, R25, RZ, P0, !PT ;  /* 0x0000001922193210 */ /* 0x040fe400007fe4ff */
[----:B------:R-:W-:Y:S02]  /*0bf0*/  @P3 IADD3 R22, P0, R11, R22, RZ ;  /* 0x000000160b163210 */ /* 0x000fe40007f1e0ff */
[----:B------:R-:W-:Y:S02]  /*0c00*/  @P2 IADD3 R15, R15, R35, RZ ;  /* 0x000000230f0f2210 */ /* 0x000fe40007ffe0ff */
[----:B------:R-:W-:Y:S01]  /*0c10*/  SHF.R.S32.HI R39, RZ, 0x1f, R17 ;  /* 0x0000001fff277819 */ /* 0x000fe20000011411 */
[----:B------:R-:W3:Y:S01]  /*0c20*/  LDC R3, c[0x0][0x2ac] ;  /* 0x0000ab00ff037b82 */ /* 0x000ee20000000800 */
[----:B------:R-:W-:-:S02]  /*0c30*/  @P3 IADD3.X R23, R34, R23, RZ, P0, !PT ;  /* 0x0000001722173210 */ /* 0x000fc400007fe4ff */
[C---:B------:R-:W-:Y:S01]  /*0c40*/  @P2 SHF.L.U32 R35, R14.reuse, 0x1, RZ ;  /* 0x000000010e232819 */ /* 0x040fe200000006ff */
[----:B-1----:R-:W-:Y:S01]  /*0c50*/  @P1 IMAD R38, R39, R12, RZ ;  /* 0x0000000c27261224 */ /* 0x002fe200078e02ff */
[----:B------:R-:W-:Y:S02]  /*0c60*/  @P2 SHF.L.U64.HI R34, R14, 0x1, R15 ;  /* 0x000000010e222819 */ /* 0x000fe4000001020f */
[----:B------:R-:W-:Y:S01]  /*0c70*/  @P1 MOV R14, R6 ;  /* 0x00000006000e1202 */ /* 0x000fe20000000f00 */
[----:B------:R-:W1:Y:S01]  /*0c80*/  @P1 LDC.64 R10, c[0x0][0x228] ;  /* 0x00008a00ff0a1b82 */ /* 0x000e620000000a00 */
[----:B------:R-:W-:Y:S01]  /*0c90*/  @P1 MOV R15, R9 ;  /* 0x00000009000f1202 */ /* 0x000fe20000000f00 */
[----:B------:R-:W-:Y:S01]  /*0ca0*/  @P1 IMAD R13, R17, R13, R38 ;  /* 0x0000000d110d1224 */ /* 0x000fe200078e0226 */
[----:B------:R-:W-:Y:S02]  /*0cb0*/  @P2 IADD3 R20, P0, R35, R20, RZ ;  /* 0x0000001423142210 */ /* 0x000fe40007f1e0ff */
[----:B------:R-:W-:-:S02]  /*0cc0*/  CS2R R38, SRZ ;  /* 0x0000000000267805 */ /* 0x000fc4000001ff00 */
[----:B------:R-:W-:Y:S01]  /*0cd0*/  SHF.R.U32.HI R16, RZ, 0x2, R16 ;  /* 0x00000002ff107819 */ /* 0x000fe20000011610 */
[----:B------:R-:W-:Y:S01]  /*0ce0*/  @P1 IMAD.WIDE.U32 R14, R17, R12, R14 ;  /* 0x0000000c110e1225 */ /* 0x000fe200078e000e */
[----:B------:R-:W-:Y:S02]  /*0cf0*/  @P2 IADD3.X R21, R34, R21, RZ, P0, !PT ;  /* 0x0000001522152210 */ /* 0x000fe400007fe4ff */
[----:B0-----:R-:W-:Y:S02]  /*0d00*/  @P2 IADD3 R18, P0, R35, R18, RZ ;  /* 0x0000001223122210 */ /* 0x001fe40007f1e0ff */
[----:B------:R-:W-:Y:S02]  /*0d10*/  @P1 IADD3 R15, R15, R13, RZ ;  /* 0x0000000d0f0f1210 */ /* 0x000fe40007ffe0ff */
[----:B------:R-:W-:Y:S02]  /*0d20*/  @P1 SHF.L.U32 R13, R14, 0x1, RZ ;  /* 0x000000010e0d1819 */ /* 0x000fe400000006ff */
[----:B------:R-:W-:Y:S01]  /*0d30*/  @P2 IADD3.X R19, R34, R19, RZ, P0, !PT ;  /* 0x0000001322132210 */ /* 0x000fe200007fe4ff */
[----:B---3--:R-:W-:Y:S01]  /*0d40*/  IMAD R3, R3, UR16, R16 ;  /* 0x0000001003037c24 */ /* 0x008fe2000f8e0210 */
[----:B------:R-:W-:-:S02]  /*0d50*/  @P1 SHF.L.U64.HI R14, R14, 0x1, R15 ;  /* 0x000000010e0e1819 */ /* 0x000fc4000001020f */
[----:B--2---:R-:W-:Y:S02]  /*0d60*/  @P1 IADD3 R4, P0, R13, R4, RZ ;  /* 0x000000040d041210 */ /* 0x004fe40007f1e0ff */
[----:B------:R-:W-:Y:S02]  /*0d70*/  IADD3 R3, R3, 0xc0, RZ ;  /* 0x000000c003037810 */ /* 0x000fe40007ffe0ff */
[----:B------:R-:W-:Y:S02]  /*0d80*/  @P1 IADD3.X R5, R14, R5, RZ, P0, !PT ;  /* 0x000000050e051210 */ /* 0x000fe400007fe4ff */
[----:B-1----:R-:W-:Y:S02]  /*0d90*/  @P1 IADD3 R10, P0, R13, R10, RZ ;  /* 0x0000000a0d0a1210 */ /* 0x002fe40007f1e0ff */
[----:B------:R-:W-:Y:S02]  /*0da0*/  IADD3 R35, R2, 0xc0, RZ ;  /* 0x000000c002237810 */ /* 0x000fe40007ffe0ff */
[----:B------:R-:W-:-:S02]  /*0db0*/  @P1 IADD3.X R11, R14, R11, RZ, P0, !PT ;  /* 0x0000000b0e0b1210 */ /* 0x000fc400007fe4ff */
[----:B------:R-:W-:Y:S02]  /*0dc0*/  ISETP.GE.U32.AND P0, PT, R3, UR10, PT ;  /* 0x0000000a03007c0c */ /* 0x000fe4000bf06070 */
[----:B------:R-:W-:-:S04]  /*0dd0*/  SHF.R.S32.HI R3, RZ, 0x1f, R3 ;  /* 0x0000001fff037819 */ /* 0x000fc80000011403 */
        /* <DEDUP_REMOVED lines=16> */
[----:B------:R-:W-:Y:S02]  /*0ee0*/  SHF.R.S32.HI R50, RZ, 0x1f, R45 ;  /* 0x0000001fff327819 */ /* 0x000fe4000001142d */
[----:B0-----:R-:W-:Y:S01]  /*0ef0*/  @P0 IADD3 R14, P6, R3, R14, RZ ;  /* 0x0000000e030e0210 */ /* 0x001fe20007fde0ff */
[----:B------:R-:W-:-:S03]  /*0f00*/  HFMA2.MMA R3, -RZ, RZ, 0, 0 ;  /* 0x00000000ff037435 */ /* 0x000fc600000001ff */
[----:B------:R-:W-:-:S05]  /*0f10*/  @P0 IADD3.X R15, R16, R15, RZ, P6, !PT ;  /* 0x0000000f100f0210 */ /* 0x000fca00037fe4ff */
[----:B------:R0:W5:Y:S04]  /*0f20*/  @P0 LDG.E R39, desc[UR14][R14.64] ;  /* 0x0000000e0e270981 */ /* 0x000168000c1e1900 */
[----:B------:R1:W5:Y:S01]  /*0f30*/  @P0 LDG.E R3, desc[UR14][R12.64] ;  /* 0x0000000e0c030981 */ /* 0x000362000c1e1900 */
[----:B------:R-:W-:-:S04]  /*0f40*/  ISETP.GE.U32.AND P0, PT, R45, UR10, PT ;  /* 0x0000000a2d007c0c */ /* 0x000fc8000bf06070 */
[----:B------:R-:W-:Y:S01]  /*0f50*/  ISETP.GE.AND.EX P0, PT, R50, UR11, PT, P0 ;  /* 0x0000000b32007c0c */ /* 0x000fe2000bf06300 */
[----:B------:R-:W-:-:S03]  /*0f60*/  ULDC.64 UR10, c[0x0][0x248] ;  /* 0x00009200000a7ab9 */ /* 0x000fc60000000a00 */
[----:B------:R-:W-:-:S13]  /*0f70*/  ISETP.GT.U32.OR P0, PT, R0, 0xdf, P0 ;  /* 0x000000df0000780c */ /* 0x000fda0000704470 */
[----:B0-----:R-:W0:Y:S01]  /*0f80*/  @!P0 LDC.64 R14, c[0x0][0x288] ;  /* 0x0000a200ff0e8b82 */ /* 0x001e220000000a00 */
[----:B------:R-:W-:-:S07]  /*0f90*/  @!P0 MOV R17, R9 ;  /* 0x0000000900118202 */ /* 0x000fce0000000f00 */
[----:B-1----:R-:W1:Y:S01]  /*0fa0*/  @!P0 LDC.64 R12, c[0x0][0x230] ;  /* 0x00008c00ff0c8b82 */ /* 0x002e620000000a00 */
[----:B0-----:R-:W-:-:S04]  /*0fb0*/  @!P0 IMAD R16, R50, R14, RZ ;  /* 0x0000000e32108224 */ /* 0x001fc800078e02ff */
[----:B------:R-:W-:Y:S01]  /*0fc0*/  @!P0 IMAD R35, R45, R15, R16 ;  /* 0x0000000f2d238224 */ /* 0x000fe200078e0210 */
[----:B------:R-:W-:-:S05]  /*0fd0*/  @!P0 MOV R16, R6 ;  /* 0x0000000600108202 */ /* 0x000fca0000000f00 */
[----:B------:R-:W-:-:S05]  /*0fe0*/  @!P0 IMAD.WIDE.U32 R16, R45, R14, R16 ;  /* 0x0000000e2d108225 */ /* 0x000fca00078e0010 */
[----:B------:R-:W-:Y:S02]  /*0ff0*/  @!P0 IADD3 R15, R17, R35, RZ ;  /* 0x00000023110f8210 */ /* 0x000fe40007ffe0ff */
[C---:B------:R-:W-:Y:S02]  /*1000*/  @!P0 SHF.L.U32 R17, R16.reuse, 0x1, RZ ;  /* 0x0000000110118819 */ /* 0x040fe400000006ff */
[----:B------:R-:W-:Y:S02]  /*1010*/  @!P0 SHF.L.U64.HI R16, R16, 0x1, R15 ;  /* 0x0000000110108819 */ /* 0x000fe4000001020f */
[----:B------:R-:W0:Y:S01]  /*1020*/  @!P0 LDC.64 R14, c[0x0][0x228] ;  /* 0x00008a00ff0e8b82 */ /* 0x000e220000000a00 */
[----:B-1----:R-:W-:Y:S01]  /*1030*/  @!P0 IADD3 R12, P6, R17, R12, RZ ;  /* 0x0000000c110c8210 */ /* 0x002fe20007fde0ff */
[----:B------:R-:W-:-:S03]  /*1040*/  UIMAD.WIDE UR10, UR9, 0x8, UR10 ;  /* 0x00000008090a78a5 */ /* 0x000fc6000f8e020a */
[C---:B------:R-:W-:Y:S02]  /*1050*/  @!P0 IADD3.X R13, R16.reuse, R13, RZ, P6, !PT ;  /* 0x0000000d100d8210 */ /* 0x040fe400037fe4ff */
[----:B0-----:R-:W-:Y:S02]  /*1060*/  @!P0 IADD3 R14, P6, R17, R14, RZ ;  /* 0x0000000e110e8210 */ /* 0x001fe40007fde0ff */
[----:B------:R-:W-:Y:S02]  /*1070*/  MOV R17, UR11 ;  /* 0x0000000b00117c02 */ /* 0x000fe40008000f00 */
[----:B------:R-:W-:Y:S02]  /*1080*/  @!P0 IADD3.X R15, R16, R15, RZ, P6, !PT ;  /* 0x0000000f100f8210 */ /* 0x000fe400037fe4ff */
[----:B------:R-:W-:Y:S02]  /*1090*/  MOV R16, UR10 ;  /* 0x0000000a00107c02 */ /* 0x000fe40008000f00 */
[----:B------:R-:W-:-:S02]  /*10a0*/  ISETP.NE.AND P6, PT, R48, RZ, PT ;  /* 0x000000ff3000720c */ /* 0x000fc40003fc5270 */
[----:B------:R-:W-:Y:S01]  /*10b0*/  CS2R R34, SRZ ;  /* 0x0000000000227805 */ /* 0x000fe2000001ff00 */
[----:B------:R-:W-:Y:S01]  /*10c0*/  HFMA2.MMA R46, -RZ, RZ, 0, 0 ;  /* 0x00000000ff2e7435 */ /* 0x000fe200000001ff */
[----:B------:R-:W-:Y:S01]  /*10d0*/  CS2R R44, SRZ ;  /* 0x00000000002c7805 */ /* 0x000fe2000001ff00 */
[----:B------:R-:W2:Y:S01]  /*10e0*/  LDG.E.64 R16, desc[UR14][R16.64] ;  /* 0x0000000e10107981 */ /* 0x000ea2000c1e1b00 */
[----:B------:R-:W-:-:S03]  /*10f0*/  MOV R42, RZ ;  /* 0x000000ff002a7202 */ /* 0x000fc60000000f00 */
[----:B------:R-:W5:Y:S04]  /*1100*/  @P3 LDG.E R34, desc[UR14][R24.64] ;  /* 0x0000000e18223981 */ /* 0x000f68000c1e1900 */
[----:B------:R-:W5:Y:S04]  /*1110*/  @P5 LDG.E R45, desc[UR14][R30.64] ;  /* 0x0000000e1e2d5981 */ /* 0x000f68000c1e1900 */
[----:B------:R0:W5:Y:S04]  /*1120*/  @P6 LDG.E R35, desc[UR14][R36.64] ;  /* 0x0000000e24236981 */ /* 0x000168000c1e1900 */
[----:B------:R1:W5:Y:S04]  /*1130*/  @P6 LDG.E R46, desc[UR14][R40.64] ;  /* 0x0000000e282e6981 */ /* 0x000368000c1e1900 */
[----:B------:R-:W5:Y:S01]  /*1140*/  @P4 LDG.E R44, desc[UR14][R26.64] ;  /* 0x0000000e1a2c4981 */ /* 0x000f62000c1e1900 */
[----:B0-----:R-:W-:-:S03]  /*1150*/  CS2R R36, SRZ ;  /* 0x0000000000247805 */ /* 0x001fc6000001ff00 */
[----:B------:R-:W5:Y:S01]  /*1160*/  @P3 LDG.E R42, desc[UR14][R22.64] ;  /* 0x0000000e162a3981 */ /* 0x000f62000c1e1900 */
[----:B-1----:R-:W-:-:S03]  /*1170*/  CS2R R40, SRZ ;  /* 0x0000000000287805 */ /* 0x002fc6000001ff00 */
[----:B------:R0:W5:Y:S04]  /*1180*/  @P5 LDG.E R36, desc[UR14][R32.64] ;  /* 0x0000000e20245981 */ /* 0x000168000c1e1900 */
[----:B------:R-:W5:Y:S04]  /*1190*/  @P2 LDG.E R37, desc[UR14][R20.64] ;  /* 0x0000000e14252981 */ /* 0x000f68000c1e1900 */
[----:B------:R-:W5:Y:S01]  /*11a0*/  @P2 LDG.E R41, desc[UR14][R18.64] ;  /* 0x0000000e12292981 */ /* 0x000f62000c1e1900 */
[----:B0-----:R-:W-:-:S03]  /*11b0*/  CS2R R32, SRZ ;  /* 0x0000000000207805 */ /* 0x001fc6000001ff00 */
[----:B------:R-:W5:Y:S04]  /*11c0*/  @!P0 LDG.E R38, desc[UR14][R14.64] ;  /* 0x0000000e0e268981 */ /* 0x000f68000c1e1900 */
[----:B------:R-:W5:Y:S04]  /*11d0*/  @P4 LDG.E R33, desc[UR14][R28.64] ;  /* 0x0000000e1c214981 */ /* 0x000f68000c1e1900 */
[----:B------:R0:W5:Y:S01]  /*11e0*/  @P1 LDG.E R32, desc[UR14][R4.64] ;  /* 0x0000000e04201981 */ /* 0x000162000c1e1900 */
[----:B------:R-:W-:Y:S01]  /*11f0*/  UMOV UR17, 0x3f800000 ;  /* 0x3f80000000117882 */ /* 0x000fe20000000000 */
[----:B------:R-:W-:Y:S02]  /*1200*/  BSSY B0, `(.L_x_750) ;  /* 0x0000020000007945 */ /* 0x000fe40003800000 */
[----:B------:R1:W5:Y:S01]  /*1210*/  @P1 LDG.E R40, desc[UR14][R10.64] ;  /* 0x0000000e0a281981 */ /* 0x000362000c1e1900 */
[----:B0-----:R-:W-:-:S10]  /*1220*/  HFMA2.MMA R5, -RZ, RZ, 0, 0 ;  /* 0x00000000ff057435 */ /* 0x001fd400000001ff */
[----:B------:R0:W5:Y:S01]  /*1230*/  @!P0 LDG.E R5, desc[UR14][R12.64] ;  /* 0x0000000e0c058981 */ /* 0x000162000c1e1900 */
[----:B-1----:R-:W-:Y:S02]  /*1240*/  CS2R R10, SRZ ;  /* 0x00000000000a7805 */ /* 0x002fe4000001ff00 */
[----:B0-----:R-:W-:Y:S02]  /*1250*/  CS2R R12, SRZ ;  /* 0x00000000000c7805 */ /* 0x001fe4000001ff00 */
        /* <DEDUP_REMOVED lines=8> */
[----:B------:R-:W-:-:S13]  /*12e0*/  PLOP3.LUT P0, PT, PT, PT, UP0, 0x80, 0x0 ;  /* 0x000000000000781c */ /* 0x000fda0003f0f008 */
[----:B------:R-:W0:Y:S01]  /*12f0*/  @P0 MUFU.RSQ R4, R4 ;  /* 0x0000000400040308 */ /* 0x000e220000001400 */
[----:B------:R-:W-:-:S13]  /*1300*/  PLOP3.LUT P0, PT, PT, PT, UP0, 0x80, 0x0 ;  /* 0x000000000000781c */ /* 0x000fda0003f0f008 */
[----:B0-----:R-:W-:Y:S02]  /*1310*/  @P0 R2UR UR17, R4 ;  /* 0x00000000041102ca */ /* 0x001fe400000e0000 */
[----:B------:R-:W-:-:S13]  /*1320*/  ISETP.GT.U32.AND P0, PT, R0, 0xdf, PT ;  /* 0x000000df0000780c */ /* 0x000fda0003f04070 */
[----:B------:R-:W-:Y:S05]  /*1330*/  @P0 BRA `(.L_x_751) ;  /* 0x0000000000300947 */ /* 0x000fea0003800000 */
[----:B------:R-:W-:Y:S01]  /*1340*/  ULDC.U8 UR10, c[0x0][0x2a4] ;  /* 0x0000a900000a7ab9 */ /* 0x000fe20000000000 */
[----:B------:R-:W0:Y:S01]  /*1350*/  LDC.64 R10, c[0x0][0x238] ;  /* 0x00008e00ff0a7b82 */ /* 0x000e220000000a00 */
[----:B------:R-:W-:Y:S01]  /*1360*/  ISETP.NE.AND P0, PT, RZ, UR10, PT ;  /* 0x0000000aff007c0c */ /* 0x000fe2000bf05270 */
[----:B------:R-:W-:-:S05]  /*1370*/  IMAD R4, R43, 0xe, RZ ;  /* 0x0000000e2b047824 */ /* 0x000fca00078e02ff */
[----:B------:R-:W-:-:S04]  /*1380*/  IADD3 R17, R47, R4, RZ ;  /* 0x000000042f117210 */ /* 0x000fc80007ffe0ff */
[----:B------:R-:W-:-:S03]  /*1390*/  SHF.R.S32.HI R4, RZ, 0x1f, R17 ;  /* 0x0000001fff047819 */ /* 0x000fc60000011411 */
[----:B------:R-:W1:Y:S01]  /*13a0*/  @P0 LDC.64 R14, c[0x0][0x240] ;  /* 0x00009000ff0e0b82 */ /* 0x000e620000000a00 */
[----:B0-----:R-:W-:-:S06]  /*13b0*/  IMAD.WIDE R10, R17, 0x4, R10 ;  /* 0x00000004110a7825 */ /* 0x001fcc00078e020a */
[----:B------:R-:W5:Y:S01]  /*13c0*/  LDG.E.64 R10, desc[UR14][R10.64] ;  /* 0x0000000e0a0a7981 */ /* 0x000f62000c1e1b00 */
[----:B-1----:R-:W-:-:S04]  /*13d0*/  @P0 LEA R14, P6, R17, R14, 0x2 ;  /* 0x0000000e110e0211 */ /* 0x002fc800078c10ff */
[----:B------:R-:W-:-:S05]  /*13e0*/  @P0 LEA.HI.X R15, R17, R15, R4, 0x2, P6 ;  /* 0x0000000f110f0211 */ /* 0x000fca00030f1404 */
[----:B------:R0:W5:Y:S04]  /*13f0*/  @P0 LDG.E.64 R12, desc[UR14][R14.64] ;  /* 0x0000000e0e0c0981 */ /* 0x000168000c1e1b00 */
.L_x_751:
[----:B------:R-:W-:Y:S05]  /*1400*/  BSYNC B0 ;  /* 0x0000000000007941 */ /* 0x000fea0003800000 */
.L_x_750:
[----:B------:R-:W-:Y:S01]  /*1410*/  ULDC.U8 UR10, c[0x0][0x2a4] ;  /* 0x0000a900000a7ab9 */ /* 0x000fe20000000000 */
[--C-:B-----5:R-:W-:Y:S01]  /*1420*/  HADD2.F32 R4, -RZ, R35.reuse.H0_H0 ;  /* 0x20000023ff047230 */ /* 0x120fe20000004100 */
[----:B------:R-:W-:Y:S01]  /*1430*/  ISETP.NE.AND P0, PT, RZ, UR10, PT ;  /* 0x0000000aff007c0c */ /* 0x000fe2000bf05270 */
[----:B0-----:R-:W-:Y:S02]  /*1440*/  HADD2.F32 R14, -RZ, R35.H1_H1 ;  /* 0x30000023ff0e7230 */ /* 0x001fe40000004100 */
[--C-:B------:R-:W-:Y:S02]  /*1450*/  HADD2.F32 R21, -RZ, R36.reuse.H0_H0 ;  /* 0x20000024ff157230 */ /* 0x100fe40000004100 */
[----:B------:R-:W-:Y:S01]  /*1460*/  FADD.FTZ R4, R4, -UR13 ;  /* 0x8000000d04047e21 */ /* 0x000fe20008010000 */
[----:B------:R-:W-:Y:S02]  /*1470*/  HADD2.F32 R22, -RZ, R36.H1_H1 ;  /* 0x30000024ff167230 */ /* 0x000fe40000004100 */
[----:B------:R-:W-:Y:S01]  /*1480*/  FADD.FTZ R14, R14, -UR13 ;  /* 0x8000000d0e0e7e21 */ /* 0x000fe20008010000 */
[----:B------:R-:W-:-:S02]  /*1490*/  HADD2.F32 R18, -RZ, R46.H0_H0 ;  /* 0x2000002eff127230 */ /* 0x000fc40000004100 */
[----:B------:R-:W-:Y:S01]  /*14a0*/  FMUL.FTZ R15, R4, UR17 ;  /* 0x00000011040f7c20 */ /* 0x000fe20008410000 */
[----:B------:R-:W-:Y:S01]  /*14b0*/  P2R R49, PR, RZ, 0x1 ;  /* 0x00000001ff317803 */ /* 0x000fe20000000000 */
[----:B------:R-:W-:Y:S02]  /*14c0*/  HADD2.F32 R17, -RZ, R46.H1_H1 ;  /* 0x3000002eff117230 */ /* 0x000fe40000004100 */
[----:B------:R-:W-:Y:S01]  /*14d0*/  FADD.FTZ R21, R21, -UR13 ;  /* 0x8000000d15157e21 */ /* 0x000fe20008010000 */
[--C-:B------:R-:W-:Y:S02]  /*14e0*/  HADD2.F32 R19, -RZ, R45.reuse.H0_H0 ;  /* 0x2000002dff137230 */ /* 0x100fe40000004100 */
[----:B------:R-:W-:Y:S01]  /*14f0*/  FADD.FTZ R22, R22, -UR13 ;  /* 0x8000000d16167e21 */ /* 0x000fe20008010000 */
        /* <DEDUP_REMOVED lines=21> */
.L_x_752:
[----:B------:R-:W-:Y:S01]  /*1650*/  FMUL.FTZ R14, R18, R10 ;  /* 0x0000000a120e7220 */ /* 0x000fe20000410000 */
[----:B------:R-:W-:Y:S01]  /*1660*/  FFMA.FTZ R20, R15, R18, RZ ;  /* 0x000000120f147223 */ /* 0x000fe200000100ff */
        /* <DEDUP_REMOVED lines=24> */
.L_x_753:
[----:B------:R-:W-:Y:S01]  /*17f0*/  FADD.FTZ R22, RZ, R18 ;  /* 0x00000012ff167221 */ /* 0x000fe20000010000 */
[C---:B------:R-:W-:Y:S01]  /*1800*/  FFMA.FTZ R15, R4.reuse, R23, R15 ;  /* 0x00000017040f7223 */ /* 0x040fe2000001000f */
[----:B------:R-:W-:Y:S01]  /*1810*/  FMUL.FTZ R18, R19, R10 ;  /* 0x0000000a13127220 */ /* 0x000fe20000410000 */
[----:B------:R-:W-:Y:S01]  /*1820*/  FADD.FTZ R23, R23, R24 ;  /* 0x0000001817177221 */ /* 0x000fe20000010000 */
[C---:B------:R-:W-:Y:S01]  /*1830*/  FFMA.FTZ R20, R21.reuse, R19, R20 ;  /* 0x0000001315147223 */ /* 0x040fe20000010014 */
[--C-:B------:R-:W-:Y:S02]  /*1840*/  HADD2.F32 R25, -RZ, R33.reuse.H0_H0 ;  /* 0x20000021ff197230 */ /* 0x100fe40000004100 */
[----:B------:R-:W-:Y:S01]  /*1850*/  FFMA.FTZ R24, R21, R18, R15 ;  /* 0x0000001215187223 */ /* 0x000fe2000001000f */
[----:B------:R-:W-:Y:S01]  /*1860*/  FFMA.FTZ R15, R4, R17, RZ ;  /* 0x00000011040f7223 */ /* 0x000fe200000100ff */
[----:B------:R-:W-:Y:S01]  /*1870*/  FADD.FTZ R21, RZ, R17 ;  /* 0x00000011ff157221 */ /* 0x000fe20000010000 */
[----:B------:R-:W-:-:S02]  /*1880*/  HADD2.F32 R4, -RZ, R33.H1_H1 ;  /* 0x30000021ff047230 */ /* 0x000fc40000004100 */
[----:B------:R-:W-:Y:S01]  /*1890*/  FMUL.FTZ R17, R16, R11 ;  /* 0x0000000b10117220 */ /* 0x000fe20000410000 */
[----:B------:R-:W-:Y:S01]  /*18a0*/  FFMA.FTZ R15, R14, R16, R15 ;  /* 0x000000100e0f7223 */ /* 0x000fe2000001000f */
[----:B------:R-:W-:Y:S01]  /*18b0*/  FADD.FTZ R16, R21, R16 ;  /* 0x0000001015107221 */ /* 0x000fe20000010000 */
[----:B------:R-:W-:Y:S01]  /*18c0*/  FADD.FTZ R21, R25, -UR13 ;  /* 0x8000000d19157e21 */ /* 0x000fe20008010000 */
[----:B------:R-:W-:Y:S01]  /*18d0*/  FADD.FTZ R4, R4, -UR13 ;  /* 0x8000000d04047e21 */ /* 0x000fe20008010000 */
[----:B------:R-:W-:Y:S01]  /*18e0*/  FADD.FTZ R19, R22, R19 ;  /* 0x0000001316137221 */ /* 0x000fe20000010000 */
[----:B------:R-:W-:Y:S01]  /*18f0*/  FADD.FTZ R22, R23, R18 ;  /* 0x0000001217167221 */ /* 0x000fe20000010000 */
[----:B------:R-:W-:Y:S01]  /*1900*/  FFMA.FTZ R14, R14, R17, R24 ;  /* 0x000000110e0e7223 */ /* 0x000fe20000010018 */
[--C-:B------:R-:W-:Y:S02]  /*1910*/  HADD2.F32 R24, -RZ, R44.reuse.H0_H0 ;  /* 0x2000002cff187230 */ /* 0x100fe40000004100 */
[----:B------:R-:W-:Y:S01]  /*1920*/  FMUL.FTZ R21, R21, UR17 ;  /* 0x0000001115157c20 */ /* 0x000fe20008410000 */
[----:B------:R-:W-:-:S02]  /*1930*/  HADD2.F32 R18, -RZ, R44.H1_H1 ;  /* 0x3000002cff127230 */ /* 0x000fc40000004100 */
        /* <DEDUP_REMOVED lines=20> */
.L_x_754:
[----:B------:R-:W-:Y:S01]  /*1a80*/  FMUL.FTZ R23, R24, R10 ;  /* 0x0000000a18177220 */ /* 0x000fe20000410000 */
[----:B------:R-:W-:Y:S01]  /*1a90*/  FADD.FTZ R22, R17, R22 ;  /* 0x0000001611167221 */ /* 0x000fe20000010000 */
[----:B------:R-:W-:Y:S01]  /*1aa0*/  FADD.FTZ R19, R19, R24 ;  /* 0x0000001813137221 */ /* 0x000fe20000010000 */
[C---:B------:R-:W-:Y:S01]  /*1ab0*/  FFMA.FTZ R24, R21.reuse, R24, R20 ;  /* 0x0000001815187223 */ /* 0x040fe20000010014 */
[----:B------:R-:W-:Y:S01]  /*1ac0*/  FFMA.FTZ R17, R21, R23, R14 ;  /* 0x0000001715117223 */ /* 0x000fe2000001000e */
[----:B------:R-:W-:Y:S01]  /*1ad0*/  FADD.FTZ R14, R16, R18 ;  /* 0x00000012100e7221 */ /* 0x000fe20000010000 */
[----:B------:R-:W-:Y:S01]  /*1ae0*/  FFMA.FTZ R15, R4, R18, R15 ;  /* 0x00000012040f7223 */ /* 0x000fe2000001000f */
[----:B------:R-:W-:Y:S01]  /*1af0*/  FMUL.FTZ R18, R18, R11 ;  /* 0x0000000b12127220 */ /* 0x000fe20000410000 */
[----:B------:R-:W-:Y:S01]  /*1b00*/  FADD.FTZ R23, R22, R23 ;  /* 0x0000001716177221 */ /* 0x000fe20000010000 */
[--C-:B------:R-:W-:Y:S02]  /*1b10*/  HADD2.F32 R16, -RZ, R34.reuse.H0_H0 ;  /* 0x20000022ff107230 */ /* 0x100fe40000004100 */
[----:B------:R-:W-:-:S02]  /*1b20*/  HADD2.F32 R20, -RZ, R34.H1_H1 ;  /* 0x30000022ff147230 */ /* 0x000fc40000004100 */
[----:B------:R-:W-:Y:S01]  /*1b30*/  FFMA.FTZ R17, R4, R18, R17 ;  /* 0x0000001204117223 */ /* 0x000fe20000010011 */
[----:B------:R-:W-:Y:S01]  /*1b40*/  FADD.FTZ R23, R18, R23 ;  /* 0x0000001712177221 */ /* 0x000fe20000010000 */
[----:B------:R-:W-:Y:S01]  /*1b50*/  FADD.FTZ R25, R16, -UR13 ;  /* 0x8000000d10197e21 */ /* 0x000fe20008010000 */
[--C-:B------:R-:W-:Y:S02]  /*1b60*/  HADD2.F32 R21, -RZ, R42.reuse.H0_H0 ;  /* 0x2000002aff157230 */ /* 0x100fe40000004100 */
[----:B------:R-:W-:Y:S01]  /*1b70*/  FADD.FTZ R18, R20, -UR13 ;  /* 0x8000000d14127e21 */ /* 0x000fe20008010000 */
[----:B------:R-:W-:Y:S02]  /*1b80*/  HADD2.F32 R16, -RZ, R42.H1_H1 ;  /* 0x3000002aff107230 */ /* 0x000fe40000004100 */
[----:B------:R-:W-:Y:S01]  /*1b90*/  FMUL.FTZ R25, R25, UR17 ;  /* 0x0000001119197c20 */ /* 0x000fe20008410000 */
[----:B------:R-:W-:Y:S02]  /*1ba0*/  HADD2.F32 R4, -RZ, R37.H0_H0 ;  /* 0x20000025ff047230 */ /* 0x000fe40000004100 */
        /* <DEDUP_REMOVED lines=20> */
.L_x_755:
[----:B------:R-:W-:Y:S01]  /*1cf0*/  FMUL.FTZ R22, R21, R10 ;  /* 0x0000000a15167220 */ /* 0x000fe20000410000 */
[----:B------:R-:W-:Y:S02]  /*1d00*/  HADD2.F32 R26, -RZ, R37.H1_H1 ;  /* 0x30000025ff1a7230 */ /* 0x000fe40000004100 */
[----:B------:R-:W-:Y:S01]  /*1d10*/  FADD.FTZ R20, R19, R21 ;  /* 0x0000001513147221 */ /* 0x000fe20000010000 */
[C---:B------:R-:W-:Y:S01]  /*1d20*/  FFMA.FTZ R24, R25.reuse, R21, R24 ;  /* 0x0000001519187223 */ /* 0x040fe20000010018 */
[----:B------:R-:W-:Y:S01]  /*1d30*/  FFMA.FTZ R19, R25, R22, R17 ;  /* 0x0000001619137223 */ /* 0x000fe20000010011 */
[----:B------:R-:W-:Y:S01]  /*1d40*/  FADD.FTZ R4, R4, -UR13 ;  /* 0x8000000d04047e21 */ /* 0x000fe20008010000 */
[----:B------:R-:W-:Y:S01]  /*1d50*/  FADD.FTZ R25, R26, -UR13 ;  /* 0x8000000d1a197e21 */ /* 0x000fe20008010000 */
[----:B------:R-:W-:Y:S01]  /*1d60*/  FADD.FTZ R23, R23, R22 ;  /* 0x0000001617177221 */ /* 0x000fe20000010000 */
[--C-:B------:R-:W-:Y:S02]  /*1d70*/  HADD2.F32 R21, -RZ, R41.reuse.H0_H0 ;  /* 0x20000029ff157230 */ /* 0x100fe40000004100 */
[----:B------:R-:W-:Y:S01]  /*1d80*/  FMUL.FTZ R17, R4, UR17 ;  /* 0x0000001104117c20 */ /* 0x000fe20008410000 */
[----:B------:R-:W-:-:S02]  /*1d90*/  HADD2.F32 R22, -RZ, R41.H1_H1 ;  /* 0x30000029ff167230 */ /* 0x000fc40000004100 */
        /* <DEDUP_REMOVED lines=21> */
.L_x_756:
[----:B------:R-:W-:Y:S01]  /*1ef0*/  FFMA.FTZ R30, R18, R26, R19 ;  /* 0x0000001a121e7223 */ /* 0x000fe20000010013 */
[----:B------:R-:W-:Y:S01]  /*1f00*/  FMUL.FTZ R28, R21, R10 ;  /* 0x0000000a151c7220 */ /* 0x000fe20000410000 */
[----:B------:R-:W-:Y:S01]  /*1f10*/  FADD.FTZ R19, R26, R23 ;  /* 0x000000171a137221 */ /* 0x000fe20000010000 */
[----:B------:R-:W-:Y:S01]  /*1f20*/  FADD.FTZ R25, R14, R16 ;  /* 0x000000100e197221 */ /* 0x000fe20000010000 */
[----:B------:R-:W-:Y:S01]  /*1f30*/  FFMA.FTZ R23, R18, R16, R15 ;  /* 0x0000001012177223 */ /* 0x000fe2000001000f */
[----:B------:R-:W-:Y:S01]  /*1f40*/  FFMA.FTZ R27, R17, R28, R30 ;  /* 0x0000001c111b7223 */ /* 0x000fe2000001001e */
[----:B------:R-:W-:Y:S01]  /*1f50*/  FMUL.FTZ R14, R22, R11 ;  /* 0x0000000b160e7220 */ /* 0x000fe20000410000 */
[----:B------:R-:W-:Y:S01]  /*1f60*/  FADD.FTZ R19, R19, R28 ;  /* 0x0000001c13137221 */ /* 0x000fe20000010000 */
[--C-:B------:R-:W-:Y:S02]  /*1f70*/  HADD2.F32 R16, -RZ, R32.reuse.H0_H0 ;  /* 0x20000020ff107230 */ /* 0x100fe40000004100 */
[----:B------:R-:W-:Y:S01]  /*1f80*/  FFMA.FTZ R15, R17, R21, R24 ;  /* 0x00000015110f7223 */ /* 0x000fe20000010018 */
        /* <DEDUP_REMOVED lines=28> */
.L_x_757:
[----:B------:R-:W-:Y:S01]  /*2150*/  FMUL.FTZ R29, R16, R10 ;  /* 0x0000000a101d7220 */ /* 0x000fe20000410000 */
[----:B------:R-:W-:Y:S01]  /*2160*/  FADD.FTZ R20, R20, R21 ;  /* 0x0000001514147221 */ /* 0x000fe20000010000 */
[----:B------:R-:W-:Y:S01]  /*2170*/  FFMA.FTZ R21, R4, R22, R23 ;  /* 0x0000001604157223 */ /* 0x000fe20000010017 */
[--C-:B------:R-:W-:Y:S02]  /*2180*/  HADD2.F32 R26, -RZ, R3.reuse.H1_H1 ;  /* 0x30000003ff1a7230 */ /* 0x100fe40000004100 */
[----:B------:R-:W-:Y:S01]  /*2190*/  FFMA.FTZ R4, R18, R29, R27 ;  /* 0x0000001d12047223 */ /* 0x000fe2000001001b */
[----:B------:R-:W-:Y:S01]  /*21a0*/  FADD.FTZ R29, R14, R29 ;  /* 0x0000001d0e1d7221 */ /* 0x000fe20000010000 */
[----:B------:R-:W-:Y:S02]  /*21b0*/  HADD2.F32 R14, -RZ, R3.H0_H0 ;  /* 0x20000003ff0e7230 */ /* 0x000fe40000004100 */
[----:B------:R-:W-:Y:S01]  /*21c0*/  FMUL.FTZ R24, R17, R11 ;  /* 0x0000000b11187220 */ /* 0x000fe20000410000 */
[----:B------:R-:W-:Y:S01]  /*21d0*/  FADD.FTZ R27, R26, -UR13 ;  /* 0x8000000d1a1b7e21 */ /* 0x000fe20008010000 */
[----:B------:R-:W-:Y:S01]  /*21e0*/  FADD.FTZ R22, R25, R22 ;  /* 0x0000001619167221 */ /* 0x000fe20000010000 */
[----:B------:R-:W-:-:S02]  /*21f0*/  HADD2.F32 R25, -RZ, R39.H1_H1 ;  /* 0x30000027ff197230 */ /* 0x000fc40000004100 */
[----:B------:R-:W-:Y:S01]  /*2200*/  FADD.FTZ R14, R14, -UR13 ;  /* 0x8000000d0e0e7e21 */ /* 0x000fe20008010000 */
[----:B------:R-:W-:Y:S01]  /*2210*/  FFMA.FTZ R23, R19, R24, R4 ;  /* 0x0000001813177223 */ /* 0x000fe20000010004 */
[----:B------:R-:W-:Y:S01]  /*2220*/  FADD.FTZ R24, R24, R29 ;  /* 0x0000001d18187221 */ /* 0x000fe20000010000 */
[----:B------:R-:W-:Y:S02]  /*2230*/  HADD2.F32 R4, -RZ, R39.H0_H0 ;  /* 0x20000027ff047230 */ /* 0x000fe40000004100 */
[----:B------:R-:W-:Y:S01]  /*2240*/  FMUL.FTZ R26, R14, UR17 ;  /* 0x000000110e1a7c20 */ /* 0x000fe20008410000 */
[----:B------:R-:W-:Y:S01]  /*2250*/  FMUL.FTZ R27, R27, UR17 ;  /* 0x000000111b1b7c20 */ /* 0x000fe20008410000 */
[----:B------:R-:W-:Y:S06]  /*2260*/  @!P0 BRA `(.L_x_758) ;  /* 0x0000000000488947 */ /* 0x000fec0003800000 */
[----:B------:R-:W-:Y:S01]  /*2270*/  FFMA.FTZ R30, R26, R10, R12 ;  /* 0x0000000a1a1e7223 */ /* 0x000fe2000001000c */
[----:B------:R-:W-:-:S03]  /*2280*/  FFMA.FTZ R29, R27, R11, R13 ;  /* 0x0000000b1b1d7223 */ /* 0x000fc6000001000d */
[----:B------:R-:W-:-:S04]  /*2290*/  FMUL.FTZ R31, R30, -1.4426950216293334961 ;  /* 0xbfb8aa3b1e1f7820 */ /* 0x000fc80000410000 */
[----:B------:R0:W1:Y:S02]  /*22a0*/  MUFU.EX2 R14, R31 ;  /* 0x0000001f000e7308 */ /* 0x0000640000000800 */
[----:B0-----:R-:W-:-:S06]  /*22b0*/  FMUL.FTZ R31, R29, -1.4426950216293334961 ;  /* 0xbfb8aa3b1d1f7820 */ /* 0x001fcc0000410000 */
[----:B------:R-:W0:Y:S01]  /*22c0*/  MUFU.EX2 R28, R31 ;  /* 0x0000001f001c7308 */ /* 0x000e220000000800 */
[----:B-1----:R-:W-:-:S07]  /*22d0*/  FADD.FTZ R14, R14, 1 ;  /* 0x3f8000000e0e7421 */ /* 0x002fce0000010000 */
[----:B------:R-:W1:Y:S01]  /*22e0*/  MUFU.RCP R14, R14 ;  /* 0x0000000e000e7308 */ /* 0x000e620000001000 */
[----:B0-----:R-:W-:-:S07]  /*22f0*/  FADD.FTZ R28, R28, 1 ;  /* 0x3f8000001c1c7421 */ /* 0x001fce0000010000 */
[----:B------:R-:W0:Y:S01]  /*2300*/  MUFU.RCP R28, R28 ;  /* 0x0000001c001c7308 */ /* 0x000e220000001000 */
[----:B-1----:R-:W-:Y:S01]  /*2310*/  FMUL.FTZ R4, R4, R14 ;  /* 0x0000000e04047220 */ /* 0x002fe20000410000 */
[----:B------:R-:W-:-:S04]  /*2320*/  FADD.FTZ R14, -R14, 1 ;  /* 0x3f8000000e0e7421 */ /* 0x000fc80000010100 */
[----:B------:R-:W-:-:S04]  /*2330*/  FFMA.FTZ R30, R30, R14, 1 ;  /* 0x3f8000001e1e7423 */ /* 0x000fc8000001000e */
[----:B------:R-:W-:Y:S01]  /*2340*/  FMUL.FTZ R4, R4, R30 ;  /* 0x0000001e04047220 */ /* 0x000fe20000410000 */
[----:B0-----:R-:W-:Y:S01]  /*2350*/  FMUL.FTZ R25, R25, R28 ;  /* 0x0000001c19197220 */ /* 0x001fe20000410000 */
[----:B------:R-:W-:-:S04]  /*2360*/  FADD.FTZ R28, -R28, 1 ;  /* 0x3f8000001c1c7421 */ /* 0x000fc80000010100 */
[----:B------:R-:W-:-:S04]  /*2370*/  FFMA.FTZ R29, R29, R28, 1 ;  /* 0x3f8000001d1d7423 */ /* 0x000fc8000001001c */
[----:B------:R-:W-:-:S07]  /*2380*/  FMUL.FTZ R25, R25, R29 ;  /* 0x0000001d19197220 */ /* 0x000fce0000410000 */
.L_x_758:
[----:B------:R-:W-:Y:S01]  /*2390*/  FMUL.FTZ R28, R4, R10 ;  /* 0x0000000a041c7220 */ /* 0x000fe20000410000 */
[----:B------:R-:W-:Y:S01]  /*23a0*/  FFMA.FTZ R29, R18, R16, R15 ;  /* 0x00000010121d7223 */ /* 0x000fe2000001000f */
[--C-:B------:R-:W-:Y:S02]  /*23b0*/  HADD2.F32 R15, -RZ, R5.reuse.H0_H0 ;  /* 0x20000005ff0f7230 */ /* 0x100fe40000004100 */
[----:B------:R-:W-:Y:S01]  /*23c0*/  FADD.FTZ R31, R20, R16 ;  /* 0x00000010141f7221 */ /* 0x000fe20000010000 */
[----:B------:R-:W-:Y:S02]  /*23d0*/  HADD2.F32 R18, -RZ, R5.H1_H1 ;  /* 0x30000005ff127230 */ /* 0x000fe40000004100 */
[----:B------:R-:W-:Y:S01]  /*23e0*/  FFMA.FTZ R14, R26, R28, R23 ;  /* 0x0000001c1a0e7223 */ /* 0x000fe20000010017 */
[----:B------:R-:W-:Y:S01]  /*23f0*/  FMUL.FTZ R16, R25, R11 ;  /* 0x0000000b19107220 */ /* 0x000fe20000410000 */
[----:B------:R-:W-:Y:S01]  /*2400*/  FADD.FTZ R23, R24, R28 ;  /* 0x0000001c18177221 */ /* 0x000fe20000010000 */
[----:B------:R-:W-:Y:S01]  /*2410*/  FADD.FTZ R20, R15, -UR13 ;  /* 0x8000000d0f147e21 */ /* 0x000fe20008010000 */
[----:B------:R-:W-:Y:S01]  /*2420*/  FADD.FTZ R18, R18, -UR13 ;  /* 0x8000000d12127e21 */ /* 0x000fe20008010000 */
[----:B------:R-:W-:Y:S01]  /*2430*/  FFMA.FTZ R15, R27, R16, R14 ;  /* 0x000000101b0f7223 */ /* 0x000fe2000001000e */
[----:B------:R-:W-:Y:S01]  /*2440*/  FADD.FTZ R14, R16, R23 ;  /* 0x00000017100e7221 */ /* 0x000fe20000010000 */
[----:B------:R-:W-:Y:S01]  /*2450*/  FMUL.FTZ R16, R20, UR17 ;  /* 0x0000001114107c20 */ /* 0x000fe20008410000 */
[----:B------:R-:W-:Y:S01]  /*2460*/  FMUL.FTZ R18, R18, UR17 ;  /* 0x0000001112127c20 */ /* 0x000fe20008410000 */
[----:B------:R-:W-:-:S02]  /*2470*/  HADD2.F32 R23, -RZ, R38.H0_H0 ;  /* 0x20000026ff177230 */ /* 0x000fc40000004100 */
[----:B------:R-:W-:Y:S01]  /*2480*/  HADD2.F32 R20, -RZ, R38.H1_H1 ;  /* 0x30000026ff147230 */ /* 0x000fe20000004100 */
        /* <DEDUP_REMOVED lines=19> */
.L_x_759:
[----:B------:R-:W0:Y:S01]  /*25c0*/  S2R R30, SR_LANEID ;  /* 0x00000000001e7919 */ /* 0x000e220000000000 */
[----:B------:R-:W-:Y:S01]  /*25d0*/  FMUL.FTZ R24, R23, R10 ;  /* 0x0000000a17187220 */ /* 0x000fe20000410000 */
[----:B------:R-:W1:Y:S01]  /*25e0*/  S2UR UR12, SR_CgaCtaId ;  /* 0x00000000000c79c3 */ /* 0x000e620000008800 */
[----:B------:R-:W-:Y:S01]  /*25f0*/  UMOV UR11, 0x400 ;  /* 0x00000400000b7882 */ /* 0x000fe20000000000 */
[----:B------:R-:W-:Y:S01]  /*2600*/  FADD.FTZ R22, R22, R17 ;  /* 0x0000001116167221 */ /* 0x000fe20000010000 */
[----:B------:R-:W-:Y:S01]  /*2610*/  FFMA.FTZ R15, R16, R24, R15 ;  /* 0x00000018100f7223 */ /* 0x000fe2000001000f */
[----:B------:R-:W-:Y:S01]  /*2620*/  FADD.FTZ R28, R14, R24 ;  /* 0x000000180e1c7221 */ /* 0x000fe20000010000 */
[----:B------:R-:W-:Y:S01]  /*2630*/  FMUL.FTZ R24, R20, R11 ;  /* 0x0000000b14187220 */ /* 0x000fe20000410000 */
[----:B------:R-:W-:Y:S01]  /*2640*/  UIADD3 UR10, UR11, 0x50, URZ ;  /* 0x000000500b0a7890 */ /* 0x000fe2000fffe03f */
[----:B------:R-:W-:Y:S01]  /*2650*/  FFMA.FTZ R29, R26, R4, R29 ;  /* 0x000000041a1d7223 */ /* 0x000fe2000001001d */
[----:B------:R-:W-:Y:S01]  /*2660*/  FADD.FTZ R4, R31, R4 ;  /* 0x000000041f047221 */ /* 0x000fe20000010000 */
[----:B------:R-:W-:Y:S01]  /*2670*/  FFMA.FTZ R14, R18, R24, R15 ;  /* 0x00000018120e7223 */ /* 0x000fe2000001000f */
[----:B------:R-:W-:Y:S01]  /*2680*/  FADD.FTZ R15, R24, R28 ;  /* 0x0000001c180f7221 */ /* 0x000fe20000010000 */
[----:B------:R-:W-:Y:S01]  /*2690*/  FFMA.FTZ R16, R16, R23, R29 ;  /* 0x0000001710107223 */ /* 0x000fe2000001001d */
[----:B------:R-:W-:Y:S02]  /*26a0*/  BSSY B0, `(.L_x_760) ;  /* 0x0000038000007945 */ /* 0x000fe40003800000 */
[----:B------:R-:W2:Y:S04]  /*26b0*/  SHFL.DOWN PT, R24, R14, 0x1, 0x1f ;  /* 0x08201f000e187f89 */ /* 0x000ea800000e0000 */
[----:B------:R-:W3:Y:S01]  /*26c0*/  SHFL.DOWN PT, R28, R15, 0x1, 0x1f ;  /* 0x08201f000f1c7f89 */ /* 0x000ee200000e0000 */
[----:B-1----:R-:W-:Y:S01]  /*26d0*/  ULEA UR10, UR12, UR10, 0x18 ;  /* 0x0000000a0c0a7291 */ /* 0x002fe2000f8ec03f */
[----:B0-----:R-:W-:-:S13]  /*26e0*/  ISETP.GT.AND P0, PT, R30, 0x1e, PT ;  /* 0x0000001e1e00780c */ /* 0x001fda0003f04270 */
        /* <DEDUP_REMOVED lines=21> */
[----:B------:R-:W-:Y:S01]  /*2840*/  FFMA.FTZ R24, R19, R17, R21 ;  /* 0x0000001113187223 */ /* 0x000fe20000010015 */
[----:B------:R-:W-:Y:S01]  /*2850*/  FADD.FTZ R19, R22, R25 ;  /* 0x0000001916137221 */ /* 0x000fe20000010000 */
[----:B-1----:R-:W-:Y:S01]  /*2860*/  @!P0 FADD.FTZ R15, R15, R28 ;  /* 0x0000001c0f0f8221 */ /* 0x002fe20000010000 */
[----:B------:R-:W-:Y:S01]  /*2870*/  ISETP.NE.AND P0, PT, R30, RZ, PT ;  /* 0x000000ff1e00720c */ /* 0x000fe20003f05270 */
[----:B------:R-:W-:Y:S01]  /*2880*/  FFMA.FTZ R17, R27, R25, R24 ;  /* 0x000000191b117223 */ /* 0x000fe20000010018 */
[----:B------:R-:W-:-:S03]  /*2890*/  FADD.FTZ R19, R19, R20 ;  /* 0x0000001413137221 */ /* 0x000fc60000010000 */
[----:B------:R-:W-:Y:S01]  /*28a0*/  FFMA.FTZ R17, R18, R20, R17 ;  /* 0x0000001412117223 */ /* 0x000fe20000010011 */
[----:B------:R-:W-:Y:S01]  /*28b0*/  FADD.FTZ R18, R4, R23 ;  /* 0x0000001704127221 */ /* 0x000fe20000010000 */
[----:B------:R-:W-:-:S05]  /*28c0*/  LEA R4, R0, UR10, 0x4 ;  /* 0x0000000a00047c11 */ /* 0x000fca000f8e20ff */
[----:B------:R0:W-:Y:S04]  /*28d0*/  STS.128 [R4], R16 ;  /* 0x0000001004007388 */ /* 0x0001e80000000c00 */
[----:B------:R0:W-:Y:S01]  /*28e0*/  @!P0 STS.64 [R52+0x8], R14 ;  /* 0x0000080e34008388 */ /* 0x0001e20000000a00 */
[----:B------:R-:W-:Y:S01]  /*28f0*/  BAR.SYNC.DEFER_BLOCKING 0x0 ;  /* 0x0000000000007b1d */ /* 0x000fe20000010000 */
[----:B------:R-:W-:-:S13]  /*2900*/  ISETP.NE.AND P0, PT, R0, RZ, PT ;  /* 0x000000ff0000720c */ /* 0x000fda0003f05270 */
[----:B0-----:R-:W-:Y:S05]  /*2910*/  @P0 BRA `(.L_x_761) ;  /* 0x0000000000400947 */ /* 0x001fea0003800000 */
        /* <DEDUP_REMOVED lines=16> */
.L_x_761:
[----:B------:R-:W-:Y:S05]  /*2a20*/  BSYNC B0 ;  /* 0x0000000000007941 */ /* 0x000fea0003800000 */
.L_x_760:
[----:B------:R-:W-:Y:S01]  /*2a30*/  BAR.SYNC.DEFER_BLOCKING 0x0 ;  /* 0x0000000000007b1d */ /* 0x000fe20000010000 */
[----:B------:R-:W-:-:S05]  /*2a40*/  ISETP.GT.U32.AND P6, PT, R0, 0x6, PT ;  /* 0x000000060000780c */ /* 0x000fca0003fc4070 */
[----:B------:R-:W-:Y:S08]  /*2a50*/  BSSY B0, `(.L_x_762) ;  /* 0x000009d000007945 */ /* 0x000ff00003800000 */
[----:B------:R-:W-:Y:S05]  /*2a60*/  @P6 BRA `(.L_x_763) ;  /* 0x00000008006c6947 */ /* 0x000fea0003800000 */
[----:B------:R-:W0:Y:S04]  /*2a70*/  LDS.128 R20, [R4+0x70] ;  /* 0x0000700004147984 */ /* 0x000e280000000c00 */
[----:B------:R-:W1:Y:S04]  /*2a80*/  LDS.128 R24, [R4+0xe0] ;  /* 0x0000e00004187984 */ /* 0x000e680000000c00 */
[----:B------:R-:W2:Y:S01]  /*2a90*/  LDS.128 R28, [R4+0x150] ;  /* 0x00015000041c7984 */ /* 0x000ea20000000c00 */
        /* <DEDUP_REMOVED lines=10> */
[----:B------:R-:W-:Y:S01]  /*2b40*/  FADD.FTZ R29, R25, R29 ;  /* 0x0000001d191d7221 */ /* 0x000fe20000010000 */
[----:B------:R-:W1:Y:S01]  /*2b50*/  LDS.128 R20, [R4+0x230] ;  /* 0x0002300004147984 */ /* 0x000e620000000c00 */
[----:B------:R-:W-:Y:S01]  /*2b60*/  FADD.FTZ R30, R26, R30 ;  /* 0x0000001e1a1e7221 */ /* 0x000fe20000010000 */
[----:B------:R-:W-:-:S02]  /*2b70*/  FADD.FTZ R31, R27, R31 ;  /* 0x0000001f1b1f7221 */ /* 0x000fc40000010000 */
[----:B------:R-:W2:Y:S01]  /*2b80*/  LDS.128 R24, [R4+0x2a0] ;  /* 0x0002a00004187984 */ /* 0x000ea20000000c00 */
[----:B0-----:R-:W-:Y:S01]  /*2b90*/  FADD.FTZ R16, R28, R16 ;  /* 0x000000101c107221 */ /* 0x001fe20000010000 */
[----:B------:R-:W-:Y:S01]  /*2ba0*/  FADD.FTZ R29, R29, R17 ;  /* 0x000000111d1d7221 */ /* 0x000fe20000010000 */
[----:B------:R-:W-:Y:S01]  /*2bb0*/  FADD.FTZ R30, R30, R18 ;  /* 0x000000121e1e7221 */ /* 0x000fe20000010000 */
[----:B------:R-:W-:Y:S01]  /*2bc0*/  FADD.FTZ R31, R31, R19 ;  /* 0x000000131f1f7221 */ /* 0x000fe20000010000 */
[----:B-1----:R-:W-:Y:S01]  /*2bd0*/  FADD.FTZ R20, R16, R20 ;  /* 0x0000001410147221 */ /* 0x002fe20000010000 */
[----:B------:R-:W-:Y:S01]  /*2be0*/  FADD.FTZ R29, R29, R21 ;  /* 0x000000151d1d7221 */ /* 0x000fe20000010000 */
[----:B------:R-:W0:Y:S01]  /*2bf0*/  LDS.128 R16, [R4+0x310] ;  /* 0x0003100004107984 */ /* 0x000e220000000c00 */
[----:B------:R-:W-:Y:S01]  /*2c00*/  FADD.FTZ R30, R30, R22 ;  /* 0x000000161e1e7221 */ /* 0x000fe20000010000 */
[----:B------:R-:W-:Y:S01]  /*2c10*/  FADD.FTZ R31, R31, R23 ;  /* 0x000000171f1f7221 */ /* 0x000fe20000010000 */
[----:B--2---:R-:W-:Y:S01]  /*2c20*/  FADD.FTZ R24, R20, R24 ;  /* 0x0000001814187221 */ /* 0x004fe20000010000 */
[----:B------:R-:W-:Y:S01]  /*2c30*/  FADD.FTZ R29, R29, R25 ;  /* 0x000000191d1d7221 */ /* 0x000fe20000010000 */
[----:B------:R-:W1:Y:S01]  /*2c40*/  LDS.128 R20, [R4+0x380] ;  /* 0x0003800004147984 */ /* 0x000e620000000c00 */
[----:B------:R-:W-:Y:S01]  /*2c50*/  FADD.FTZ R30, R30, R26 ;  /* 0x0000001a1e1e7221 */ /* 0x000fe20000010000 */
[----:B------:R-:W-:Y:S01]  /*2c60*/  FADD.FTZ R31, R31, R27 ;  /* 0x0000001b1f1f7221 */ /* 0x000fe20000010000 */
[----:B0-----:R-:W-:Y:S01]  /*2c70*/  FADD.FTZ R16, R24, R16 ;  /* 0x0000001018107221 */ /* 0x001fe20000010000 */
[----:B------:R-:W-:Y:S01]  /*2c80*/  FADD.FTZ R29, R29, R17 ;  /* 0x000000111d1d7221 */ /* 0x000fe20000010000 */
[----:B------:R-:W0:Y:S01]  /*2c90*/  LDS.128 R24, [R4+0x3f0] ;  /* 0x0003f00004187984 */ /* 0x000e220000000c00 */
[----:B------:R-:W-:Y:S01]  /*2ca0*/  FADD.FTZ R30, R30, R18 ;  /* 0x000000121e1e7221 */ /* 0x000fe20000010000 */
[----:B------:R-:W-:Y:S01]  /*2cb0*/  FADD.FTZ R31, R31, R19 ;  /* 0x000000131f1f7221 */ /* 0x000fe20000010000 */
[----:B-1----:R-:W-:Y:S01]  /*2cc0*/  FADD.FTZ R20, R16, R20 ;  /* 0x0000001410147221 */ /* 0x002fe20000010000 */
        /* <DEDUP_REMOVED lines=74> */
[----:B0-----:R-:W-:-:S02]  /*3170*/  FADD.FTZ R20, R16, R20 ;  /* 0x0000001410147221 */ /* 0x001fc40000010000 */
        /* <DEDUP_REMOVED lines=18> */
[----:B------:R-:W1:Y:S01]  /*32a0*/  LDS.128 R24, [R4+0xc40] ;  /* 0x000c400004187984 */ /* 0x000e620000000c00 */
        /* <DEDUP_REMOVED lines=8> */
[----:B------:R-:W-:-:S02]  /*3330*/  FADD.FTZ R31, R22, R27 ;  /* 0x0000001b161f7221 */ /* 0x000fc40000010000 */
[----:B------:R-:W1:Y:S04]  /*3340*/  LDS.128 R20, [R4+0xd20] ;  /* 0x000d200004147984 */ /* 0x000e680000000c00 */
[----:B------:R-:W2:Y:S01]  /*3350*/  LDS.128 R24, [R4+0xd90] ;  /* 0x000d900004187984 */ /* 0x000ea20000000c00 */
        /* <DEDUP_REMOVED lines=11> */
[----:B------:R-:W-:-:S07]  /*3410*/  FADD.FTZ R19, R20, R27 ;  /* 0x0000001b14137221 */ /* 0x000fce0000010000 */
.L_x_763:
[----:B------:R-:W-:Y:S05]  /*3420*/  BSYNC B0 ;  /* 0x0000000000007941 */ /* 0x000fea0003800000 */
.L_x_762:
[----:B------:R-:W0:Y:S01]  /*3430*/  LDC.64 R20, c[0x0][0x268] ;  /* 0x00009a00ff147b82 */ /* 0x000e220000000a00 */
[----:B------:R-:W-:Y:S01]  /*3440*/  IMAD R43, R43, 0x7, R0 ;  /* 0x000000072b2b7824 */ /* 0x000fe200078e0200 */
[----:B------:R-:W-:Y:S06]  /*3450*/  BSSY B0, `(.L_x_764) ;  /* 0x0000011000007945 */ /* 0x000fec0003800000 */
[----:B------:R-:W1:Y:S01]  /*3460*/  LDC R4, c[0x0][0xc] ;  /* 0x00000300ff047b82 */ /* 0x000e620000000800 */
[----:B0-----:R-:W-:Y:S01]  /*3470*/  IMAD.WIDE R20, R43, 0x4, R20 ;  /* 0x000000042b147825 */ /* 0x001fe200078e0214 */
[----:B------:R-:W-:Y:S06]  /*3480*/  @P6 BRA `(.L_x_765) ;  /* 0x0000000000346947 */ /* 0x000fec0003800000 */
[----:B------:R-:W0:Y:S01]  /*3490*/  LDC.64 R26, c[0x0][0x288] ;  /* 0x0000a200ff1a7b82 */ /* 0x000e220000000a00 */
        /* <DEDUP_REMOVED lines=8> */
[----:B0-----:R-:W-:-:S04]  /*3520*/  LEA R28, P6, R26, R20, 0x2 ;  /* 0x000000141a1c7211 */ /* 0x001fc800078c10ff */
[----:B------:R-:W-:-:S05]  /*3530*/  LEA.HI.X R29, R26, R21, R27, 0x2, P6 ;  /* 0x000000151a1d7211 */ /* 0x000fca00030f141b */
[----:B------:R2:W-:Y:S04]  /*3540*/  REDG.E.ADD.F32.FTZ.RN.STRONG.GPU desc[UR14][R28.64], R18 ;  /* 0x000000121c0079a6 */ /* 0x0005e8000c10f38e */
[----:B------:R2:W-:Y:S02]  /*3550*/  REDG.E.ADD.F32.FTZ.RN.STRONG.GPU desc[UR14][R24.64], R19 ;  /* 0x00000013180079a6 */ /* 0x0005e4000c10f38e */
.L_x_765:
[----:B------:R-:W-:Y:S05]  /*3560*/  BSYNC B0 ;  /* 0x0000000000007941 */ /* 0x000fea0003800000 */
.L_x_764:
[----:B-1----:R-:W-:-:S13]  /*3570*/  ISETP.GE.U32.AND P6, PT, R4, 0x2, PT ;  /* 0x000000020400780c */ /* 0x002fda0003fc6070 */
[----:B------:R-:W-:Y:S05]  /*3580*/  @!P6 BRA `(.L_x_766) ;  /* 0x0000001000a4e947 */ /* 0x000fea0003800000 */
[----:B--2---:R-:W0:Y:S01]  /*3590*/  LDC R16, c[0x0][0x10] ;  /* 0x00000400ff107b82 */ /* 0x004e220000000800 */
        /* <DEDUP_REMOVED lines=32> */
.L_x_768:
[----:B------:R-:W2:Y:S04]  /*37a0*/  LDG.E.STRONG.GPU R22, desc[UR14][R18.64] ;  /* 0x0000000e12167981 */ /* 0x000ea8000c1ef900 */
[----:B--2---:R-:W-:Y:S01]  /*37b0*/  CCTL.IVALL ;  /* 0x00000000ff00798f */ /* 0x004fe20002000000 */
[----:B------:R-:W-:Y:S05]  /*37c0*/  YIELD ;  /* 0x0000000000007946 */ /* 0x000fea0003800000 */
[----:B------:R-:W-:-:S13]  /*37d0*/  ISETP.NE.AND P6, PT, R22, R25, PT ;  /* 0x000000191600720c */ /* 0x000fda0003fc5270 */
[----:B------:R-:W-:Y:S05]  /*37e0*/  @P6 BRA `(.L_x_768) ;  /* 0xfffffffc00ec6947 */ /* 0x000fea000383ffff */
.L_x_767:
        /* <DEDUP_REMOVED lines=11> */
[C---:B------:R-:W-:Y:S02]  /*38a0*/  ISETP.GT.AND P6, PT, R19.reuse, RZ, PT ;  /* 0x000000ff1300720c */ /* 0x040fe40003fc4270 */
[----:B------:R-:W-:-:S11]  /*38b0*/  R2UR UR10, R19 ;  /* 0x00000000130a72ca */ /* 0x000fd600000e0000 */
[----:B------:R-:W-:Y:S05]  /*38c0*/  @!P6 BRA `(.L_x_770) ;  /* 0x0000000800e8e947 */ /* 0x000fea0003800000 */
[----:B------:R-:W-:Y:S02]  /*38d0*/  UISETP.GT.AND UP1, UPT, UR10, 0xc, UPT ;  /* 0x0000000c0a00788c */ /* 0x000fe4000bf24270 */
[----:B------:R-:W-:-:S04]  /*38e0*/  UPLOP3.LUT UP0, UPT, UPT, UPT, UPT, 0x80, 0x0 ;  /* 0x000000000000789c */ /* 0x000fc80003f0f070 */
[----:B------:R-:W-:-:S13]  /*38f0*/  PLOP3.LUT P6, PT, PT, PT, UP1, 0x40, 0x0 ;  /* 0x000000000000781c */ /* 0x000fda0003fce818 */
[----:B------:R-:W-:Y:S05]  /*3900*/  @P6 BRA `(.L_x_771) ;  /* 0x0000000400d46947 */ /* 0x000fea0003800000 */
[----:B------:R-:W-:-:S11]  /*3910*/  UPLOP3.LUT UP0, UPT, UPT, UPT, UPT, 0x40, 0x0 ;  /* 0x000000000000789c */ /* 0x000fd60003f0e870 */
.L_x_772:
        /* <DEDUP_REMOVED lines=109> */
[----:B------:R-:W-:Y:S01]  /*3ff0*/  UIADD3 UR10, UR10, -0x10, URZ ;  /* 0xfffffff00a0a7890 */ /* 0x000fe2000fffe03f */
[----:B------:R-:W-:-:S03]  /*4000*/  IADD3 R18, R18, 0x10, RZ ;  /* 0x0000001012127810 */ /* 0x000fc60007ffe0ff */
[----:B------:R-:W-:Y:S01]  /*4010*/  UISETP.GT.AND UP1, UPT, UR10, 0xc, UPT ;  /* 0x0000000c0a00788c */ /* 0x000fe2000bf24270 */
[----:B--2---:R-:W-:Y:S01]  /*4020*/  @!P6 FADD.FTZ R14, R14, R22 ;  /* 0x000000160e0ee221 */ /* 0x004fe20000010000 */
[----:B------:R-:W-:-:S04]  /*4030*/  @!P6 FADD.FTZ R15, R15, R23 ;  /* 0x000000170f0fe221 */ /* 0x000fc80000010000 */
[----:B------:R-:W-:-:S13]  /*4040*/  PLOP3.LUT P6, PT, PT, PT, UP1, 0x80, 0x0 ;  /* 0x000000000000781c */ /* 0x000fda0003fcf018 */
[----:B------:R-:W-:Y:S05]  /*4050*/  @P6 BRA `(.L_x_772) ;  /* 0xfffffff800306947 */ /* 0x000fea000383ffff */
.L_x_771:
[----:B------:R-:W-:-:S06]  /*4060*/  UISETP.GT.AND UP1, UPT, UR10, 0x4, UPT ;  /* 0x000000040a00788c */ /* 0x000fcc000bf24270 */
[----:B------:R-:W-:-:S13]  /*4070*/  PLOP3.LUT P6, PT, PT, PT, UP1, 0x40, 0x0 ;  /* 0x000000000000781c */ /* 0x000fda0003fce818 */
[----:B------:R-:W-:Y:S05]  /*4080*/  @P6 BRA `(.L_x_773) ;  /* 0x0000000000ec6947 */ /* 0x000fea0003800000 */
        /* <DEDUP_REMOVED lines=53> */
[----:B------:R-:W-:Y:S02]  /*43e0*/  UIADD3 UR10, UR10, -0x4, URZ ;  /* 0xfffffffc0a0a7890 */ /* 0x000fe4000fffe03f */
[----:B------:R-:W-:Y:S02]  /*43f0*/  UPLOP3.LUT UP0, UPT, UPT, UPT, UPT, 0x40, 0x0 ;  /* 0x000000000000789c */ /* 0x000fe40003f0e870 */
[----:B------:R-:W-:Y:S01]  /*4400*/  UIADD3 UR10, UR10, -0x4, URZ ;  /* 0xfffffffc0a0a7890 */ /* 0x000fe2000fffe03f */
[----:B--2---:R-:W-:Y:S01]  /*4410*/  @!P6 FADD.FTZ R14, R14, R18 ;  /* 0x000000120e0ee221 */ /* 0x004fe20000010000 */
[----:B------:R-:W-:Y:S01]  /*4420*/  @!P6 FADD.FTZ R15, R15, R19 ;  /* 0x000000130f0fe221 */ /* 0x000fe20000010000 */
[----:B------:R-:W-:-:S09]  /*4430*/  IADD3 R18, R22, 0x4, RZ ;  /* 0x0000000416127810 */ /* 0x000fd20007ffe0ff */
.L_x_773:
[----:B------:R-:W-:-:S06]  /*4440*/  UISETP.NE.OR UP0, UPT, UR10, URZ, UP0 ;  /* 0x0000003f0a00728c */ /* 0x000fcc0008705670 */
[----:B------:R-:W-:-:S13]  /*4450*/  PLOP3.LUT P6, PT, PT, PT, UP0, 0x80, 0x0 ;  /* 0x000000000000781c */ /* 0x000fda0003fcf008 */
[----:B------:R-:W-:Y:S05]  /*4460*/  @!P6 BRA `(.L_x_769) ;  /* 0x00000000007ce947 */ /* 0x000fea0003800000 */
.L_x_770:
        /* <DEDUP_REMOVED lines=26> */
[----:B------:R-:W-:Y:S01]  /*4610*/  IADD3 R18, R18, 0x4, RZ ;  /* 0x0000000412127810 */ /* 0x000fe20007ffe0ff */
[----:B--2---:R-:W-:Y:S01]  /*4620*/  @!P6 FADD.FTZ R14, R14, R22 ;  /* 0x000000160e0ee221 */ /* 0x004fe20000010000 */
[----:B------:R-:W-:-:S03]  /*4630*/  @!P6 FADD.FTZ R15, R15, R23 ;  /* 0x000000170f0fe221 */ /* 0x000fc60000010000 */
[----:B------:R-:W-:-:S13]  /*4640*/  ISETP.NE.AND P6, PT, RZ, UR10, PT ;  /* 0x0000000aff007c0c */ /* 0x000fda000bfc5270 */
[----:B------:R-:W-:Y:S05]  /*4650*/  @P6 BRA `(.L_x_770) ;  /* 0xfffffffc00846947 */ /* 0x000fea000383ffff */
.L_x_769:
        /* <DEDUP_REMOVED lines=10> */
.L_x_775:
[----:B------:R-:W-:Y:S05]  /*4700*/  BSYNC B0 ;  /* 0x0000000000007941 */ /* 0x000fea0003800000 */
.L_x_774:
        /* <DEDUP_REMOVED lines=17> */
.L_x_766:
[----:B------:R-:W0:Y:S01]  /*4820*/  S2UR UR11, SR_CgaCtaId ;  /* 0x00000000000b79c3 */ /* 0x000e220000008800 */
[----:B------:R-:W-:Y:S01]  /*4830*/  UMOV UR10, 0x400 ;  /* 0x00000400000a7882 */ /* 0x000fe20000000000 */
[----:B--2---:R-:W-:Y:S01]  /*4840*/  IMAD.WIDE.U32 R16, R0, 0x24924925, RZ ;  /* 0x2492492500107825 */ /* 0x004fe200078e00ff */
[----:B------:R-:W-:-:S03]  /*4850*/  ISETP.NE.AND P6, PT, R49, RZ, PT ;  /* 0x000000ff3100720c */ /* 0x000fc60003fc5270 */
[----:B------:R-:W-:Y:S01]  /*4860*/  HADD2.F32 R23, -RZ, R46.H0_H0 ;  /* 0x2000002eff177230 */ /* 0x000fe20000004100 */
[-C--:B------:R-:W-:Y:S01]  /*4870*/  IADD3 R16, R0, -R17.reuse, RZ ;  /* 0x8000001100107210 */ /* 0x080fe20007ffe0ff */
[----:B------:R-:W1:Y:S01]  /*4880*/  LDC R4, c[0x0][0x2ac] ;  /* 0x0000ab00ff047b82 */ /* 0x000e620000000800 */
[----:B------:R-:W-:Y:S02]  /*4890*/  HADD2.F32 R21, -RZ, R36.H0_H0 ;  /* 0x20000024ff157230 */ /* 0x000fe40000004100 */
[----:B------:R-:W-:Y:S01]  /*48a0*/  LEA.HI R18, R16, R17, RZ, 0x1f ;  /* 0x0000001110127211 */ /* 0x000fe200078ff8ff */
[--C-:B------:R-:W-:Y:S02]  /*48b0*/  HADD2.F32 R16, -RZ, R35.reuse.H0_H0 ;  /* 0x20000023ff107230 */ /* 0x100fe40000004100 */
[----:B------:R-:W-:Y:S02]  /*48c0*/  HADD2.F32 R35, -RZ, R35.H1_H1 ;  /* 0x30000023ff237230 */ /* 0x000fe40000004100 */
[----:B------:R-:W-:-:S02]  /*48d0*/  HADD2.F32 R46, -RZ, R46.H1_H1 ;  /* 0x3000002eff2e7230 */ /* 0x000fc40000004100 */
[----:B------:R-:W-:Y:S01]  /*48e0*/  FADD.FTZ R16, R16, -UR13 ;  /* 0x8000000d10107e21 */ /* 0x000fe20008010000 */
[----:B------:R-:W-:Y:S02]  /*48f0*/  HADD2.F32 R36, -RZ, R36.H1_H1 ;  /* 0x30000024ff247230 */ /* 0x000fe40000004100 */
[----:B------:R-:W-:Y:S01]  /*4900*/  FADD.FTZ R22, R35, -UR13 ;  /* 0x8000000d23167e21 */ /* 0x000fe20008010000 */
[----:B------:R-:W-:-:S03]  /*4910*/  FMUL.FTZ R25, R16, UR17 ;  /* 0x0000001110197c20 */ /* 0x000fc60008410000 */
        /* <DEDUP_REMOVED lines=27> */
.L_x_776:
        /* <DEDUP_REMOVED lines=19> */
[----:B------:R-:W-:-:S05]  /*4c00*/  F2FP.F16.F32.PACK_AB R15, R14, R15 ;  /* 0x0000000f0e0f723e */ /* 0x000fca00000000ff */
[----:B------:R0:W-:Y:S02]  /*4c10*/  STG.E desc[UR14][R16.64], R15 ;  /* 0x0000000f10007986 */ /* 0x0001e4000c10190e */
.L_x_778:
[----:B------:R-:W-:Y:S05]  /*4c20*/  BSYNC B0 ;  /* 0x0000000000007941 */ /* 0x000fea0003800000 */
.L_x_777:
[----:B------:R-:W-:Y:S01]  /*4c30*/  ISETP.NE.AND P6, PT, R49, RZ, PT ;  /* 0x000000ff3100720c */ /* 0x000fe20003fc5270 */
[----:B------:R-:W-:Y:S01]  /*4c40*/  FADD.FTZ R25, R21, -UR13 ;  /* 0x8000000d15197e21 */ /* 0x000fe20008010000 */
[----:B------:R-:W-:Y:S01]  /*4c50*/  FADD.FTZ R24, R36, -UR13 ;  /* 0x8000000d24187e21 */ /* 0x000fe20008010000 */
[----:B------:R-:W-:Y:S02]  /*4c60*/  HADD2.F32 R21, -RZ, R33.H0_H0 ;  /* 0x20000021ff157230 */ /* 0x000fe40000004100 */
[--C-:B------:R-:W-:Y:S02]  /*4c70*/  HADD2.F32 R23, -RZ, R45.reuse.H0_H0 ;  /* 0x2000002dff177230 */ /* 0x100fe40000004100 */
[----:B------:R-:W-:Y:S01]  /*4c80*/  FMUL.FTZ R25, R25, UR17 ;  /* 0x0000001119197c20 */ /* 0x000fe20008410000 */
[----:B------:R-:W-:Y:S02]  /*4c90*/  HADD2.F32 R22, -RZ, R45.H1_H1 ;  /* 0x3000002dff167230 */ /* 0x000fe40000004100 */
[----:B------:R-:W-:Y:S01]  /*4ca0*/  FMUL.FTZ R24, R24, UR17 ;  /* 0x0000001118187c20 */ /* 0x000fe20008410000 */
[----:B------:R-:W-:-:S02]  /*4cb0*/  HADD2.F32 R33, -RZ, R33.H1_H1 ;  /* 0x30000021ff217230 */ /* 0x000fc40000004100 */
        /* <DEDUP_REMOVED lines=19> */
.L_x_779:
        /* <DEDUP_REMOVED lines=20> */
[----:B------:R-:W-:-:S05]  /*4f30*/  F2FP.F16.F32.PACK_AB R15, R14, R15 ;  /* 0x0000000f0e0f723e */ /* 0x000fca00000000ff */
[----:B------:R1:W-:Y:S02]  /*4f40*/  STG.E desc[UR14][R16.64], R15 ;  /* 0x0000000f10007986 */ /* 0x0003e4000c10190e */
.L_x_781:
[----:B------:R-:W-:Y:S05]  /*4f50*/  BSYNC B0 ;  /* 0x0000000000007941 */ /* 0x000fea0003800000 */
.L_x_780:
[----:B------:R-:W-:Y:S01]  /*4f60*/  FADD.FTZ R25, R21, -UR13 ;  /* 0x8000000d15197e21 */ /* 0x000fe20008010000 */
[----:B------:R-:W-:Y:S01]  /*4f70*/  FADD.FTZ R22, R33, -UR13 ;  /* 0x8000000d21167e21 */ /* 0x000fe20008010000 */
[----:B------:R-:W-:Y:S02]  /*4f80*/  HADD2.F32 R23, -RZ, R44.H0_H0 ;  /* 0x2000002cff177230 */ /* 0x000fe40000004100 */
[----:B------:R-:W-:Y:S02]  /*4f90*/  HADD2.F32 R21, -RZ, R34.H0_H0 ;  /* 0x20000022ff157230 */ /* 0x000fe40000004100 */
[----:B------:R-:W-:Y:S01]  /*4fa0*/  FMUL.FTZ R25, R25, UR17 ;  /* 0x0000001119197c20 */ /* 0x000fe20008410000 */
[----:B------:R-:W-:Y:S02]  /*4fb0*/  HADD2.F32 R44, -RZ, R44.H1_H1 ;  /* 0x3000002cff2c7230 */ /* 0x000fe40000004100 */
[----:B------:R-:W-:Y:S01]  /*4fc0*/  FMUL.FTZ R22, R22, UR17 ;  /* 0x0000001116167c20 */ /* 0x000fe20008410000 */
[----:B------:R-:W-:Y:S01]  /*4fd0*/  HADD2.F32 R34, -RZ, R34.H1_H1 ;  /* 0x30000022ff227230 */ /* 0x000fe20000004100 */
        /* <DEDUP_REMOVED lines=19> */
.L_x_782:
        /* <DEDUP_REMOVED lines=22> */
.L_x_784:
[----:B------:R-:W-:Y:S05]  /*5270*/  BSYNC B0 ;  /* 0x0000000000007941 */ /* 0x000fea0003800000 */
.L_x_783:
[----:B------:R-:W-:Y:S01]  /*5280*/  FADD.FTZ R25, R21, -UR13 ;  /* 0x8000000d15197e21 */ /* 0x000fe20008010000 */
[----:B------:R-:W-:Y:S01]  /*5290*/  FADD.FTZ R22, R34, -UR13 ;  /* 0x8000000d22167e21 */ /* 0x000fe20008010000 */
[--C-:B------:R-:W-:Y:S02]  /*52a0*/  HADD2.F32 R23, -RZ, R42.reuse.H0_H0 ;  /* 0x2000002aff177230 */ /* 0x100fe40000004100 */
[----:B------:R-:W-:Y:S02]  /*52b0*/  HADD2.F32 R42, -RZ, R42.H1_H1 ;  /* 0x3000002aff2a7230 */ /* 0x000fe40000004100 */
[----:B------:R-:W-:Y:S01]  /*52c0*/  FMUL.FTZ R25, R25, UR17 ;  /* 0x0000001119197c20 */ /* 0x000fe20008410000 */
[----:B------:R-:W-:Y:S02]  /*52d0*/  HADD2.F32 R21, -RZ, R37.H0_H0 ;  /* 0x20000025ff157230 */ /* 0x000fe40000004100 */
[----:B------:R-:W-:Y:S01]  /*52e0*/  FMUL.FTZ R22, R22, UR17 ;  /* 0x0000001116167c20 */ /* 0x000fe20008410000 */
[----:B------:R-:W-:Y:S06]  /*52f0*/  @!P6 BRA `(.L_x_785) ;  /* 0x000000000048e947 */ /* 0x000fec0003800000 */
[----:B012---:R-:W-:Y:S01]  /*5300*/  FFMA.FTZ R15, R22, R11, R13 ;  /* 0x0000000b160f7223 */ /* 0x007fe2000001000d */
        /* <DEDUP_REMOVED lines=17> */
.L_x_785:
[----:B------:R-:W-:Y:S04]  /*5420*/  BSSY B0, `(.L_x_786) ;  /* 0x0000015000007945 */ /* 0x000fe80003800000 */
[----:B------:R-:W-:Y:S05]  /*5430*/  @!P3 BRA `(.L_x_787) ;  /* 0x00000000004cb947 */ /* 0x000fea0003800000 */
[----:B012---:R-:W-:Y:S01]  /*5440*/  SHF.R.S32.HI R16, RZ, 0x1f, R51 ;  /* 0x0000001fff107819 */ /* 0x007fe20000011433 */
[----:B------:R-:W-:Y:S01]  /*5450*/  ULDC.64 UR10, c[0x0][0x288] ;  /* 0x0000a200000a7ab9 */ /* 0x000fe20000000a00 */
[----:B------:R-:W-:Y:S02]  /*5460*/  MOV R14, R6 ;  /* 0x00000006000e7202 */ /* 0x000fe40000000f00 */
[----:B------:R-:W-:Y:S01]  /*5470*/  MOV R15, R9 ;  /* 0x00000009000f7202 */ /* 0x000fe20000000f00 */
        /* <DEDUP_REMOVED lines=15> */
.L_x_787:
[----:B------:R-:W-:Y:S05]  /*5570*/  BSYNC B0 ;  /* 0x0000000000007941 */ /* 0x000fea0003800000 */
.L_x_786:
[----:B------:R-:W-:Y:S02]  /*5580*/  HADD2.F32 R37, -RZ, R37.H1_H1 ;  /* 0x30000025ff257230 */ /* 0x000fe40000004100 */
[----:B------:R-:W-:Y:S01]  /*5590*/  FADD.FTZ R25, R21, -UR13 ;  /* 0x8000000d15197e21 */ /* 0x000fe20008010000 */
[--C-:B------:R-:W-:Y:S01]  /*55a0*/  HADD2.F32 R21, -RZ, R32.reuse.H0_H0 ;  /* 0x20000020ff157230 */ /* 0x100fe20000004100 */
[----:B------:R-:W-:Y:S01]  /*55b0*/  SHF.R.U32.HI R27, RZ, 0x2, R18 ;  /* 0x00000002ff1b7819 */ /* 0x000fe20000011612 */
[--C-:B------:R-:W-:Y:S02]  /*55c0*/  HADD2.F32 R23, -RZ, R41.reuse.H0_H0 ;  /* 0x20000029ff177230 */ /* 0x100fe40000004100 */
[----:B------:R-:W-:Y:S01]  /*55d0*/  FADD.FTZ R37, R37, -UR13 ;  /* 0x8000000d25257e21 */ /* 0x000fe20008010000 */
[----:B------:R-:W-:Y:S02]  /*55e0*/  HADD2.F32 R22, -RZ, R41.H1_H1 ;  /* 0x30000029ff167230 */ /* 0x000fe40000004100 */
[----:B------:R-:W-:Y:S01]  /*55f0*/  FMUL.FTZ R25, R25, UR17 ;  /* 0x0000001119197c20 */ /* 0x000fe20008410000 */
[----:B------:R-:W-:-:S02]  /*5600*/  HADD2.F32 R32, -RZ, R32.H1_H1 ;  /* 0x30000020ff207230 */ /* 0x000fc40000004100 */
[----:B------:R-:W-:Y:S01]  /*5610*/  FMUL.FTZ R18, R37, UR17 ;  /* 0x0000001125127c20 */ /* 0x000fe20008410000 */
        /* <DEDUP_REMOVED lines=19> */
.L_x_788:
        /* <DEDUP_REMOVED lines=22> */
.L_x_790:
[----:B------:R-:W-:Y:S05]  /*58b0*/  BSYNC B0 ;  /* 0x0000000000007941 */ /* 0x000fea0003800000 */
.L_x_789:
[----:B------:R-:W-:Y:S01]  /*58c0*/  FADD.FTZ R21, R21, -UR13 ;  /* 0x8000000d15157e21 */ /* 0x000fe20008010000 */
[----:B------:R-:W-:Y:S01]  /*58d0*/  FADD.FTZ R22, R32, -UR13 ;  /* 0x8000000d20167e21 */ /* 0x000fe20008010000 */
[--C-:B------:R-:W-:Y:S02]  /*58e0*/  HADD2.F32 R23, -RZ, R40.reuse.H0_H0 ;  /* 0x20000028ff177230 */ /* 0x100fe40000004100 */
[----:B------:R-:W-:Y:S02]  /*58f0*/  IMAD R4, R4, UR16, R27 ;  /* 0x0000001004047c24 */ /* 0x000fe4000f8e021b */
[----:B------:R-:W-:Y:S01]  /*5900*/  FMUL.FTZ R21, R21, UR17 ;  /* 0x0000001115157c20 */ /* 0x000fe20008410000 */
[----:B------:R-:W-:Y:S02]  /*5910*/  HADD2.F32 R40, -RZ, R40.H1_H1 ;  /* 0x30000028ff287230 */ /* 0x000fe40000004100 */
[----:B------:R-:W-:Y:S01]  /*5920*/  FMUL.FTZ R22, R22, UR17 ;  /* 0x0000001116167c20 */ /* 0x000fe20008410000 */
[----:B------:R-:W-:Y:S01]  /*5930*/  HADD2.F32 R18, -RZ, R3.H0_H0 ;  /* 0x20000003ff127230 */ /* 0x000fe20000004100 */
[----:B------:R-:W-:Y:S06]  /*5940*/  @!P6 BRA `(.L_x_791) ;  /* 0x000000000048e947 */ /* 0x000fec0003800000 */
[----:B------:R-:W-:Y:S01]  /*5950*/  FFMA.FTZ R14, R21, R10, R12 ;  /* 0x0000000a150e7223 */ /* 0x000fe2000001000c */
[----:B01234-:R-:W-:-:S03]  /*5960*/  FFMA.FTZ R15, R22, R11, R13 ;  /* 0x0000000b160f7223 */ /* 0x01ffc6000001000d */
        /* <DEDUP_REMOVED lines=16> */
.L_x_791:
[----:B------:R-:W-:Y:S04]  /*5a70*/  BSSY B0, `(.L_x_792) ;  /* 0x0000016000007945 */ /* 0x000fe80003800000 */
[----:B------:R-:W-:Y:S05]  /*5a80*/  @!P1 BRA `(.L_x_793) ;  /* 0x0000000000509947 */ /* 0x000fea0003800000 */
[----:B01234-:R-:W-:Y:S01]  /*5a90*/  IADD3 R17, R2, 0xa0, RZ ;  /* 0x000000a002117810 */ /* 0x01ffe20007ffe0ff */
        /* <DEDUP_REMOVED lines=19> */
.L_x_793:
[----:B------:R-:W-:Y:S05]  /*5bd0*/  BSYNC B0 ;  /* 0x0000000000007941 */ /* 0x000fea0003800000 */
.L_x_792:
[----:B------:R-:W-:Y:S02]  /*5be0*/  HADD2.F32 R3, -RZ, R3.H1_H1 ;  /* 0x30000003ff037230 */ /* 0x000fe40000004100 */
[----:B------:R-:W-:Y:S01]  /*5bf0*/  FADD.FTZ R18, R18, -UR13 ;  /* 0x8000000d12127e21 */ /* 0x000fe20008010000 */
[----:B------:R-:W-:Y:S01]  /*5c00*/  IADD3 R26, R4, 0xc0, RZ ;  /* 0x000000c0041a7810 */ /* 0x000fe20007ffe0ff */
[----:B------:R-:W-:Y:S01]  /*5c10*/  ULDC.64 UR10, c[0x0][0x290] ;  /* 0x0000a400000a7ab9 */ /* 0x000fe20000000a00 */
[--C-:B01234-:R-:W-:Y:S02]  /*5c20*/  HADD2.F32 R17, -RZ, R39.reuse.H0_H0 ;  /* 0x20000027ff117230 */ /* 0x11ffe40000004100 */
[----:B------:R-:W-:Y:S01]  /*5c30*/  FADD.FTZ R3, R3, -UR13 ;  /* 0x8000000d03037e21 */ /* 0x000fe20008010000 */
[----:B------:R-:W-:Y:S02]  /*5c40*/  HADD2.F32 R16, -RZ, R39.H1_H1 ;  /* 0x30000027ff107230 */ /* 0x000fe40000004100 */
        /* <DEDUP_REMOVED lines=22> */
.L_x_794:
[----:B------:R-:W-:Y:S01]  /*5db0*/  ISETP.GE.U32.AND P0, PT, R26, UR10, PT ;  /* 0x0000000a1a007c0c */ /* 0x000fe2000bf06070 */
[----:B------:R-:W-:Y:S01]  /*5dc0*/  BSSY B0, `(.L_x_795) ;  /* 0x0000019000007945 */ /* 0x000fe20003800000 */
[----:B------:R-:W-:Y:S02]  /*5dd0*/  IADD3 R3, R2, 0xe0, RZ ;  /* 0x000000e002037810 */ /* 0x000fe40007ffe0ff */
[----:B------:R-:W-:-:S04]  /*5de0*/  ISETP.GE.AND.EX P0, PT, R27, UR11, PT, P0 ;  /* 0x0000000b1b007c0c */ /* 0x000fc8000bf06300 */
[----:B------:R-:W-:-:S13]  /*5df0*/  ISETP.LT.U32.AND P0, PT, R0, 0xe0, !P0 ;  /* 0x000000e00000780c */ /* 0x000fda0004701070 */
[----:B------:R-:W-:Y:S05]  /*5e00*/  @!P0 BRA `(.L_x_796) ;  /* 0x0000000000508947 */ /* 0x000fea0003800000 */
[----:B------:R-:W-:Y:S01]  /*5e10*/  IADD3 R15, R2, 0xc0, RZ ;  /* 0x000000c0020f7810 */ /* 0x000fe20007ffe0ff */
[----:B------:R-:W-:Y:S01]  /*5e20*/  ULDC.64 UR18, c[0x0][0x288] ;  /* 0x0000a20000127ab9 */ /* 0x000fe20000000a00 */
[----:B------:R-:W-:Y:S01]  /*5e30*/  MOV R22, R6 ;  /* 0x0000000600167202 */ /* 0x000fe20000000f00 */
[C-C-:B------:R-:W-:Y:S01]  /*5e40*/  FFMA.FTZ R18, R19.reuse, R21, R20.reuse ;  /* 0x0000001513127223 */ /* 0x140fe20000010014 */
[----:B------:R-:W-:Y:S01]  /*5e50*/  SHF.R.S32.HI R14, RZ, 0x1f, R15 ;  /* 0x0000001fff0e7819 */ /* 0x000fe2000001140f */
[----:B------:R-:W-:Y:S01]  /*5e60*/  FFMA.FTZ R21, R19, R4, R20 ;  /* 0x0000000413157223 */ /* 0x000fe20000010014 */
[----:B------:R-:W-:Y:S01]  /*5e70*/  MOV R23, R9 ;  /* 0x0000000900177202 */ /* 0x000fe20000000f00 */
[----:B------:R-:W-:Y:S02]  /*5e80*/  FFMA.FTZ R18, R17, R10, -R18 ;  /* 0x0000000a11127223 */ /* 0x000fe40000010812 */
[----:B------:R-:W-:Y:S02]  /*5e90*/  IMAD R14, R14, UR18, RZ ;  /* 0x000000120e0e7c24 */ /* 0x000fe4000f8e02ff */
        /* <DEDUP_REMOVED lines=11> */
.L_x_796:
[----:B------:R-:W-:Y:S05]  /*5f50*/  BSYNC B0 ;  /* 0x0000000000007941 */ /* 0x000fea0003800000 */
.L_x_795:
[--C-:B------:R-:W-:Y:S01]  /*5f60*/  HADD2.F32 R4, -RZ, R5.reuse.H0_H0 ;  /* 0x20000005ff047230 */ /* 0x100fe20000004100 */
[----:B------:R-:W-:Y:S01]  /*5f70*/  ISETP.GE.U32.AND P0, PT, R3, UR10, PT ;  /* 0x0000000a03007c0c */ /* 0x000fe2000bf06070 */
[----:B------:R-:W-:-:S03]  /*5f80*/  HADD2.F32 R5, -RZ, R5.H1_H1 ;  /* 0x30000005ff057230 */ /* 0x000fc60000004100 */
[----:B------:R-:W-:Y:S01]  /*5f90*/  ISETP.GE.AND.EX P0, PT, R50, UR11, PT, P0 ;  /* 0x0000000b32007c0c */ /* 0x000fe2000bf06300 */
[----:B------:R-:W-:Y:S01]  /*5fa0*/  FADD.FTZ R4, R4, -UR13 ;  /* 0x8000000d04047e21 */ /* 0x000fe20008010000 */
[----:B0-----:R-:W-:Y:S01]  /*5fb0*/  FADD.FTZ R14, R5, -UR13 ;  /* 0x8000000d050e7e21 */ /* 0x001fe20008010000 */
[--C-:B------:R-:W-:Y:S01]  /*5fc0*/  HADD2.F32 R5, -RZ, R38.reuse.H0_H0 ;  /* 0x20000026ff057230 */ /* 0x100fe20000004100 */
[----:B------:R-:W-:Y:S01]  /*5fd0*/  ISETP.GT.U32.OR P0, PT, R0, 0xdf, P0 ;  /* 0x000000df0000780c */ /* 0x000fe20000704470 */
[----:B------:R-:W-:Y:S02]  /*5fe0*/  HADD2.F32 R38, -RZ, R38.H1_H1 ;  /* 0x30000026ff267230 */ /* 0x000fe40000004100 */
[----:B------:R-:W-:Y:S01]  /*5ff0*/  FMUL.FTZ R23, R4, UR17 ;  /* 0x0000001104177c20 */ /* 0x000fe20008410000 */
[----:B------:R-:W-:Y:S01]  /*6000*/  FMUL.FTZ R22, R14, UR17 ;  /* 0x000000110e167c20 */ /* 0x000fe20008410000 */
[----:B------:R-:W-:Y:S08]  /*6010*/  @!P6 BRA `(.L_x_797) ;  /* 0x000000000048e947 */ /* 0x000ff00003800000 */
        /* <DEDUP_REMOVED lines=18> */
.L_x_797:
        /* <DEDUP_REMOVED lines=16> */
[----:B------:R-:W-:Y:S02]  /*6240*/  F2FP.F16.F32.PACK_AB R3, R8, R3 ;  /* 0x000000030803723e */ /* 0x000fe400000000ff */
[----:B------:R-:W-:-:S05]  /*6250*/  LEA.HI.X R5, R6, UR11, R5, 0x1, P0 ;  /* 0x0000000b06057c11 */ /* 0x000fca00080f0c05 */
[----:B------:R0:W-:Y:S02]  /*6260*/  STG.E desc[UR14][R4.64], R3 ;  /* 0x0000000304007986 */ /* 0x0001e4000c10190e */
.L_x_799:
[----:B------:R-:W-:Y:S05]  /*6270*/  BSYNC B0 ;  /* 0x0000000000007941 */ /* 0x000fea0003800000 */
.L_x_798:
        /* <DEDUP_REMOVED lines=9> */
.L_x_749:
        /* <DEDUP_REMOVED lines=19> */
.L_x_802:
[----:B------:R-:W-:Y:S05]  /*6440*/  BSYNC B0 ;  /* 0x0000000000007941 */ /* 0x000fea0003800000 */
.L_x_801:
        /* <DEDUP_REMOVED lines=11> */
.L_x_804:
[----:B------:R-:W2:Y:S04]  /*6500*/  LDG.E.STRONG.GPU R5, desc[UR14][R2.64] ;  /* 0x0000000e02057981 */ /* 0x000ea8000c1ef900 */
[----:B--2---:R-:W-:Y:S01]  /*6510*/  CCTL.IVALL ;  /* 0x00000000ff00798f */ /* 0x004fe20002000000 */
[----:B------:R-:W-:Y:S05]  /*6520*/  YIELD ;  /* 0x0000000000007946 */ /* 0x000fea0003800000 */
[----:B------:R-:W-:-:S13]  /*6530*/  ISETP.NE.AND P0, PT, R5, R4, PT ;  /* 0x000000040500720c */ /* 0x000fda0003f05270 */
[----:B------:R-:W-:Y:S05]  /*6540*/  @P0 BRA `(.L_x_804) ;  /* 0xfffffffc00ec0947 */ /* 0x000fea000383ffff */
.L_x_803:
        /* <DEDUP_REMOVED lines=14> */
[----:B------:R-:W-:Y:S01]  /*6630*/  MOV R13, R10 ;  /* 0x0000000a000d7202 */ /* 0x000fe20000000f00 */
[----:B------:R-:W-:Y:S01]  /*6640*/  ULDC.64 UR4, c[0x0][0x268] ;  /* 0x00009a0000047ab9 */ /* 0x000fe20000000a00 */
[----:B------:R-:W-:Y:S02]  /*6650*/  IADD3 R11, R9, R11, RZ ;  /* 0x0000000b090b7210 */ /* 0x000fe40007ffe0ff */
[----:B------:R-:W-:Y:S02]  /*6660*/  SHF.L.U64.HI R3, R2, 0x2, R3 ;  /* 0x0000000202037819 */ /* 0x000fe40000010203 */
[----:B------:R-:W-:Y:S01]  /*6670*/  LEA.HI R8, P0, R11, R8, RZ, 0x1 ;  /* 0x000000080b087211 */ /* 0x000fe200078108ff */
[----:B------:R-:W1:Y:S01]  /*6680*/  LDC.64 R4, c[0x0][0x220] ;  /* 0x00008800ff047b82 */ /* 0x000e620000000a00 */
[----:B------:R-:W-:-:S02]  /*6690*/  SHF.L.U64.HI R31, R25, 0x2, R24 ;  /* 0x00000002191f7819 */ /* 0x000fc40000010218 */
[----:B------:R-:W-:-:S04]  /*66a0*/  IADD3.X R11, RZ, R11, RZ, P0, !PT ;  /* 0x0000000bff0b7210 */ /* 0x000fc800007fe4ff */
[--C-:B------:R-:W-:Y:S02]  /*66b0*/  SHF.R.S64 R27, R8, 0x1, R11.reuse ;  /* 0x00000001081b7819 */ /* 0x100fe4000000100b */
[----:B------:R-:W-:-:S04]  /*66c0*/  SHF.R.S32.HI R8, RZ, 0x1, R11 ;  /* 0x00000001ff087819 */ /* 0x000fc8000001140b */
[----:B------:R-:W-:-:S07]  /*66d0*/  SHF.L.U64.HI R29, R27, 0x2, R8 ;  /* 0x000000021b1d7819 */ /* 0x000fce0000010208 */
.L_x_805:
[----:B------:R-:W-:-:S04]  /*66e0*/  LEA R12, P0, R0, UR4, 0x2 ;  /* 0x00000004000c7c11 */ /* 0x000fc8000f8010ff */
[----:B------:R-:W-:Y:S02]  /*66f0*/  LEA.HI.X R13, R0, UR5, R13, 0x2, P0 ;  /* 0x00000005000d7c11 */ /* 0x000fe400080f140d */
[-C--:B------:R-:W-:Y:S02]  /*6700*/  LEA R14, P0, R25, R12.reuse, 0x2 ;  /* 0x0000000c190e7211 */ /* 0x080fe400078010ff */
[-C--:B------:R-:W-:Y:S01]  /*6710*/  LEA R18, P1, R2, R12.reuse, 0x2 ;  /* 0x0000000c02127211 */ /* 0x080fe200078210ff */
[----:B--2---:R2:W3:Y:S01]  /*6720*/  LDG.E R20, desc[UR14][R12.64] ;  /* 0x0000000e0c147981 */ /* 0x0044e2000c1e1900 */
        /* <DEDUP_REMOVED lines=9> */
[----:B0-----:R-:W-:-:S04]  /*67c0*/  IMAD.WIDE R8, R11, 0x4, R6 ;  /* 0x000000040b087825 */ /* 0x001fc800078e0206 */
[----:B-1----:R-:W-:Y:S01]  /*67d0*/  IMAD.WIDE R10, R11, 0x4, R4 ;  /* 0x000000040b0a7825 */ /* 0x002fe200078e0204 */
[----:B------:R-:W-:Y:S02]  /*67e0*/  ISETP.GT.U32.AND P0, PT, R25, R0, PT ;  /* 0x000000001900720c */ /* 0x000fe40003f04070 */
[----:B--2---:R-:W-:-:S04]  /*67f0*/  SHF.R.S32.HI R13, RZ, 0x1f, R0 ;  /* 0x0000001fff0d7819 */ /* 0x004fc80000011400 */
[----:B------:R-:W-:Y:S01]  /*6800*/  ISETP.GT.AND.EX P0, PT, R24, R13, PT, P0 ;  /* 0x0000000d1800720c */ /* 0x000fe20003f04300 */
[----:B---3--:R2:W-:Y:S04]  /*6810*/  STG.E.64 desc[UR14][R8.64], R20 ;  /* 0x0000001408007986 */ /* 0x0085e8000c101b0e */
[----:B----4-:R2:W-:Y:S08]  /*6820*/  STG.E.64 desc[UR14][R10.64], R22 ;  /* 0x000000160a007986 */ /* 0x0105f0000c101b0e */
[----:B------:R-:W-:Y:S05]  /*6830*/  @P0 BRA `(.L_x_805) ;  /* 0xfffffffc00a80947 */ /* 0x000fea000383ffff */
[----:B------:R-:W-:Y:S05]  /*6840*/  EXIT ;  /* 0x000000000000794d */ /* 0x000fea0003800000 */
.L_x_806:
        /* <DEDUP_REMOVED lines=11> */
.L_x_3292:


//--------------------- .text._Z35group_norm_nhwc_bwd_one_pass_kernelI11Fp16IOFp32WLi512ELi14ELi224EEv26Group_norm_nhwc_bwd_params --------------------------
	.section	.text._Z35group_norm_nhwc_bwd_one_pass_kernelI11Fp16IOFp32WLi512ELi14ELi224EEv26Group_norm_nhwc_bwd_params,"ax",@progbits
	.align	128
        .global         _Z35group_norm_nhwc_bwd_one_pass_kernelI11Fp16IOFp32WLi512ELi14ELi224EEv26Group_norm_nhwc_bwd_params
        .type           _Z35group_norm_nhwc_bwd_one_pass_kernelI11Fp16IOFp32WLi512ELi14ELi224EEv26Group_norm_nhwc_bwd_params,@function
        .size           _Z35group_norm_nhwc_bwd_one_pass_kernelI11Fp16IOFp32WLi512ELi14ELi224EEv26Group_norm_nhwc_bwd_params,(.L_x_3293 - _Z35group_norm_nhwc_bwd_one_pass_kernelI11Fp16IOFp32WLi512ELi14ELi224EEv26Group_norm_nhwc_bwd_params)
        .other          _Z35group_norm_nhwc_bwd_one_pass_kernelI11Fp16IOFp32WLi512ELi14ELi224EEv26Group_norm_nhwc_bwd_params,@"STO_CUDA_ENTRY STV_DEFAULT"
_Z35group_norm_nhwc_bwd_one_pass_kernelI11Fp16IOFp32WLi512ELi14ELi224EEv26Group_norm_nhwc_bwd_params:
.text._Z35group_norm_nhwc_bwd_one_pass_kernelI11Fp16IOFp32WLi512ELi14ELi224EEv26Group_norm_nhwc_bwd_params:
        /* <DEDUP_REMOVED lines=21> */
[----:B------:R-:W-:Y:S01]  /*0150*/  SHF.R.S32.HI R7, RZ, 0x1f, R2 ;  /* 0x0000001fff077819 */ /* 0x000fe20000011402 */
[----:B------:R-:W2:Y:S01]  /*0160*/  S2UR UR6, SR_CgaCtaId ;  /* 0x00000000000679c3 */ /* 0x000ea20000008800 */
[----:B------:R-:W-:Y:S02]  /*0170*/  HFMA2.MMA R82, -RZ, RZ, 0, 0 ;  /* 0x00000000ff527435 */ /* 0x000fe400000001ff */
[----:B------:R-:W-:-:S02]  /*0180*/  LEA.HI R7, R7, R2, RZ, 0x5 ;  /* 0x0000000207077211 */ /* 0x000fc400078f28ff */
[----:B------:R-:W-:Y:S02]  /*0190*/  SHF.L.U32 R83, R83, 0x1, RZ ;  /* 0x0000000153537819 */ /* 0x000fe400000006ff */
[----:B------:R-:W-:Y:S01]  /*01a0*/  SHF.R.S32.HI R7, RZ, 0x5, R7 ;  /* 0x00000005ff077819 */ /* 0x000fe20000011407 */
[----:B0-----:R-:W-:Y:S01]  /*01b0*/  IMAD R3, R5, UR7, R6 ;  /* 0x0000000705037c24 */ /* 0x001fe2000f8e0206 */
[----:B------:R-:W-:Y:S01]  /*01c0*/  MOV R6, R0 ;  /* 0x0000000000067202 */ /* 0x000fe20000000f00 */
[----:B------:R-:W0:Y:S03]  /*01d0*/  LDC.64 R4, c[0x0][0x288] ;  /* 0x0000a200ff047b82 */ /* 0x000e260000000a00 */
[C---:B------:R-:W-:Y:S02]  /*01e0*/  ISETP.LT.U32.AND P0, PT, R3.reuse, UR10, PT ;  /* 0x0000000a03007c0c */ /* 0x040fe4000bf01070 */
[----:B------:R-:W-:Y:S01]  /*01f0*/  SHF.R.S32.HI R124, RZ, 0x1f, R3 ;  /* 0x0000001fff7c7819 */ /* 0x000fe20000011403 */
[----:B--2---:R-:W-:Y:S01]  /*0200*/  ULEA UR5, UR6, UR5, 0x18 ;  /* 0x0000000506057291 */ /* 0x004fe2000f8ec03f */
[----:B------:R-:W-:-:S02]  /*0210*/  IADD3 R107, R3, 0x20, RZ ;  /* 0x00000020036b7810 */ /* 0x000fc40007ffe0ff */
[C---:B------:R-:W-:Y:S02]  /*0220*/  IADD3 R106, R3.reuse, 0x40, RZ ;  /* 0x00000040036a7810 */ /* 0x040fe40007ffe0ff */
[C---:B------:R-:W-:Y:S02]  /*0230*/  IADD3 R105, R3.reuse, 0x60, RZ ;  /* 0x0000006003697810 */ /* 0x040fe40007ffe0ff */
[C---:B------:R-:W-:Y:S02]  /*0240*/  IADD3 R104, R3.reuse, 0x80, RZ ;  /* 0x0000008003687810 */ /* 0x040fe40007ffe0ff */
[----:B------:R-:W-:Y:S02]  /*0250*/  ISETP.LT.AND.EX P0, PT, R124, UR11, !P1, P0 ;  /* 0x0000000b7c007c0c */ /* 0x000fe4000cf01300 */
[----:B------:R-:W-:Y:S02]  /*0260*/  IADD3 R103, R3, 0xa0, RZ ;  /* 0x000000a003677810 */ /* 0x000fe40007ffe0ff */
[----:B------:R-:W-:-:S02]  /*0270*/  ISETP.LT.U32.AND P5, PT, R107, UR10, PT ;  /* 0x0000000a6b007c0c */ /* 0x000fc4000bfa1070 */
[----:B------:R-:W-:Y:S02]  /*0280*/  SHF.R.S32.HI R123, RZ, 0x1f, R107 ;  /* 0x0000001fff7b7819 */ /* 0x000fe4000001146b */
[----:B------:R-:W-:Y:S02]  /*0290*/  ISETP.LT.U32.AND P4, PT, R106, UR10, PT ;  /* 0x0000000a6a007c0c */ /* 0x000fe4000bf81070 */
[----:B------:R-:W-:Y:S02]  /*02a0*/  SHF.R.S32.HI R122, RZ, 0x1f, R106 ;  /* 0x0000001fff7a7819 */ /* 0x000fe4000001146a */
[----:B------:R-:W-:Y:S02]  /*02b0*/  ISETP.LT.U32.AND P3, PT, R105, UR10, PT ;  /* 0x0000000a69007c0c */ /* 0x000fe4000bf61070 */
[----:B------:R-:W-:Y:S02]  /*02c0*/  SHF.R.S32.HI R121, RZ, 0x1f, R105 ;  /* 0x0000001fff797819 */ /* 0x000fe40000011469 */
[----:B------:R-:W-:-:S02]  /*02d0*/  P2R R90, PR, RZ, 0x1 ;  /* 0x00000001ff5a7803 */ /* 0x000fc40000000000 */
[----:B------:R-:W-:Y:S02]  /*02e0*/  ISETP.LT.U32.AND P2, PT, R104, UR10, PT ;  /* 0x0000000a68007c0c */ /* 0x000fe4000bf41070 */
[----:B------:R-:W-:Y:S02]  /*02f0*/  SHF.R.S32.HI R120, RZ, 0x1f, R104 ;  /* 0x0000001fff787819 */ /* 0x000fe40000011468 */
[----:B------:R-:W-:Y:S02]  /*0300*/  ISETP.LT.U32.AND P0, PT, R103, UR10, PT ;  /* 0x0000000a67007c0c */ /* 0x000fe4000bf01070 */
[----:B------:R-:W-:Y:S02]  /*0310*/  SHF.R.S32.HI R119, RZ, 0x1f, R103 ;  /* 0x0000001fff777819 */ /* 0x000fe40000011467 */
[----:B------:R-:W-:Y:S02]  /*0320*/  ISETP.LT.AND.EX P6, PT, R123, UR11, !P1, P5 ;  /* 0x0000000b7b007c0c */ /* 0x000fe4000cfc1350 */
[----:B------:R-:W-:-:S02]  /*0330*/  IADD3 R102, R3, 0xc0, RZ ;  /* 0x000000c003667810 */ /* 0x000fc40007ffe0ff */
[----:B------:R-:W-:Y:S02]  /*0340*/  ISETP.LT.AND.EX P5, PT, R122, UR11, !P1, P4 ;  /* 0x0000000b7a007c0c */ /* 0x000fe4000cfa1340 */
[----:B------:R-:W-:Y:S02]  /*0350*/  ISETP.LT.AND.EX P4, PT, R121, UR11, !P1, P3 ;  /* 0x0000000b79007c0c */ /* 0x000fe4000cf81330 */
[----:B------:R-:W-:Y:S02]  /*0360*/  ISETP.LT.AND.EX P3, PT, R120, UR11, !P1, P2 ;  /* 0x0000000b78007c0c */ /* 0x000fe4000cf61320 */
[----:B------:R-:W-:Y:S02]  /*0370*/  ISETP.LT.AND.EX P2, PT, R119, UR11, !P1, P0 ;  /* 0x0000000b77007c0c */ /* 0x000fe4000cf41300 */
[----:B------:R-:W-:Y:S02]  /*0380*/  SHF.R.S32.HI R118, RZ, 0x1f, R102 ;  /* 0x0000001fff767819 */ /* 0x000fe40000011466 */
[----:B------:R-:W-:-:S02]  /*0390*/  ISETP.LT.U32.AND P0, PT, R102, UR10, PT ;  /* 0x0000000a66007c0c */ /* 0x000fc4000bf01070 */
[C---:B------:R-:W-:Y:S02]  /*03a0*/  IADD3 R101, R3.reuse, 0xe0, RZ ;  /* 0x000000e003657810 */ /* 0x040fe40007ffe0ff */
[C---:B------:R-:W-:Y:S02]  /*03b0*/  IADD3 R100, R3.reuse, 0x100, RZ ;  /* 0x0000010003647810 */ /* 0x040fe40007ffe0ff */
[C---:B------:R-:W-:Y:S02]  /*03c0*/  IADD3 R99, R3.reuse, 0x120, RZ ;  /* 0x0000012003637810 */ /* 0x040fe40007ffe0ff */
[C---:B------:R-:W-:Y:S02]  /*03d0*/  IADD3 R98, R3.reuse, 0x140, RZ ;  /* 0x0000014003627810 */ /* 0x040fe40007ffe0ff */
[----:B------:R-:W-:Y:S02]  /*03e0*/  ISETP.LT.AND.EX P0, PT, R118, UR11, !P1, P0 ;  /* 0x0000000b76007c0c */ /* 0x000fe4000cf01300 */
[----:B------:R-:W-:-:S02]  /*03f0*/  IADD3 R97, R3, 0x160, RZ ;  /* 0x0000016003617810 */ /* 0x000fc40007ffe0ff */
[----:B------:R-:W-:Y:S02]  /*0400*/  P2R R88, PR, RZ, 0x20 ;  /* 0x00000020ff587803 */ /* 0x000fe40000000000 */
[----:B------:R-:W-:Y:S02]  /*0410*/  P2R R87, PR, RZ, 0x10 ;  /* 0x00000010ff577803 */ /* 0x000fe40000000000 */
[----:B------:R-:W-:Y:S02]  /*0420*/  P2R R86, PR, RZ, 0x8 ;  /* 0x00000008ff567803 */ /* 0x000fe40000000000 */
[----:B------:R-:W-:Y:S02]  /*0430*/  P2R R85, PR, RZ, 0x4 ;  /* 0x00000004ff557803 */ /* 0x000fe40000000000 */
[----:B------:R-:W-:Y:S02]  /*0440*/  SHF.R.S32.HI R117, RZ, 0x1f, R101 ;  /* 0x0000001fff757819 */ /* 0x000fe40000011465 */
[----:B------:R-:W-:-:S02]  /*0450*/  SHF.R.S32.HI R116, RZ, 0x1f, R100 ;  /* 0x0000001fff747819 */ /* 0x000fc40000011464 */
[----:B------:R-:W-:Y:S02]  /*0460*/  SHF.R.S32.HI R115, RZ, 0x1f, R99 ;  /* 0x0000001fff737819 */ /* 0x000fe40000011463 */
[----:B------:R-:W-:Y:S02]  /*0470*/  SHF.R.S32.HI R114, RZ, 0x1f, R98 ;  /* 0x0000001fff727819 */ /* 0x000fe40000011462 */
[----:B------:R-:W-:Y:S02]  /*0480*/  ISETP.LT.U32.AND P5, PT, R101, UR10, PT ;  /* 0x0000000a65007c0c */ /* 0x000fe4000bfa1070 */
[----:B------:R-:W-:Y:S02]  /*0490*/  P2R R84, PR, RZ, 0x1 ;  /* 0x00000001ff547803 */ /* 0x000fe40000000000 */
[----:B------:R-:W-:Y:S02]  /*04a0*/  ISETP.LT.U32.AND P4, PT, R100, UR10, PT ;  /* 0x0000000a64007c0c */ /* 0x000fe4000bf81070 */
[----:B------:R-:W-:-:S02]  /*04b0*/  ISETP.LT.U32.AND P3, PT, R99, UR10, PT ;  /* 0x0000000a63007c0c */ /* 0x000fc4000bf61070 */
[----:B------:R-:W-:Y:S02]  /*04c0*/  ISETP.LT.U32.AND P2, PT, R98, UR10, PT ;  /* 0x0000000a62007c0c */ /* 0x000fe4000bf41070 */
[----:B------:R-:W-:Y:S02]  /*04d0*/  SHF.R.S32.HI R113, RZ, 0x1f, R97 ;  /* 0x0000001fff717819 */ /* 0x000fe40000011461 */
[----:B------:R-:W-:Y:S01]  /*04e0*/  ISETP.LT.U32.AND P0, PT, R97, UR10, PT ;  /* 0x0000000a61007c0c */ /* 0x000fe2000bf01070 */
[----:B------:R-:W-:Y:S01]  /*04f0*/  ULDC.U8 UR10, c[0x0][0x2a4] ;  /* 0x0000a900000a7ab9 */ /* 0x000fe20000000000 */
[----:B------:R-:W-:Y:S02]  /*0500*/  ISETP.LT.AND.EX P5, PT, R117, UR11, !P1, P5 ;  /* 0x0000000b75007c0c */ /* 0x000fe4000cfa1350 */
[----:B------:R-:W-:Y:S02]  /*0510*/  ISETP.LT.AND.EX P4, PT, R116, UR11, !P1, P4 ;  /* 0x0000000b74007c0c */ /* 0x000fe4000cf81340 */
[----:B------:R-:W-:-:S02]  /*0520*/  ISETP.LT.AND.EX P3, PT, R115, UR11, !P1, P3 ;  /* 0x0000000b73007c0c */ /* 0x000fc4000cf61330 */
[----:B------:R-:W-:Y:S02]  /*0530*/  ISETP.LT.AND.EX P2, PT, R114, UR11, !P1, P2 ;  /* 0x0000000b72007c0c */ /* 0x000fe4000cf41320 */
[----:B------:R-:W-:Y:S02]  /*0540*/  ISETP.LT.AND.EX P1, PT, R113, UR11, !P1, P0 ;  /* 0x0000000b71007c0c */ /* 0x000fe4000cf21300 */
[C---:B0-----:R-:W-:Y:S02]  /*0550*/  LEA.HI R91, P0, R5.reuse, R4, RZ, 0x1 ;  /* 0x00000004055b7211 */ /* 0x041fe400078108ff */
[-C--:B------:R-:W-:Y:S02]  /*0560*/  LEA R9, R5, R5.reuse, 0x1 ;  /* 0x0000000505097211 */ /* 0x080fe400078e08ff */
[----:B------:R-:W-:Y:S01]  /*0570*/  IADD3.X R8, RZ, R5, RZ, P0, !PT ;  /* 0x00000005ff087210 */ /* 0x000fe200007fe4ff */
[----:B------:R-:W-:Y:S01]  /*0580*/  IMAD.WIDE.U32 R4, R4, 0x3, RZ ;  /* 0x0000000304047825 */ /* 0x000fe200078e00ff */
[----:B------:R-:W-:-:S02]  /*0590*/  IADD3 R96, R3, 0x180, RZ ;  /* 0x0000018003607810 */ /* 0x000fc40007ffe0ff */
[----:B------:R-:W-:Y:S02]  /*05a0*/  LEA R108, R7, UR5, 0x3 ;  /* 0x00000005076c7c11 */ /* 0x000fe4000f8e18ff */
[----:B------:R-:W-:Y:S02]  /*05b0*/  IADD3 R9, R5, R9, RZ ;  /* 0x0000000905097210 */ /* 0x000fe40007ffe0ff */
[----:B------:R-:W-:Y:S02]  /*05c0*/  IADD3 R95, R3, 0x1a0, RZ ;  /* 0x000001a0035f7810 */ /* 0x000fe40007ffe0ff */
[----:B------:R-:W-:Y:S02]  /*05d0*/  LEA.HI R92, P0, R9, R4, RZ, 0x1 ;  /* 0x00000004095c7211 */ /* 0x000fe400078108ff */
[----:B------:R-:W0:Y:S01]  /*05e0*/  LDC R4, c[0x0][0x10] ;  /* 0x00000400ff047b82 */ /* 0x000e220000000800 */
[----:B------:R-:W-:Y:S02]  /*05f0*/  SHF.R.S64 R91, R91, 0x1, R8 ;  /* 0x000000015b5b7819 */ /* 0x000fe40000001008 */
[----:B------:R-:W-:-:S02]  /*0600*/  IADD3.X R9, RZ, R9, RZ, P0, !PT ;  /* 0x00000009ff097210 */ /* 0x000fc400007fe4ff */
[----:B------:R-:W-:Y:S02]  /*0610*/  SHF.R.S32.HI R7, RZ, 0x1f, R96 ;  /* 0x0000001fff077819 */ /* 0x000fe40000011460 */
[C---:B------:R-:W-:Y:S01]  /*0620*/  IADD3 R94, R3.reuse, 0x1c0, RZ ;  /* 0x000001c0035e7810 */ /* 0x040fe20007ffe0ff */
[----:B------:R-:W2:Y:S01]  /*0630*/  LDC R5, c[0x0][0xc] ;  /* 0x00000300ff057b82 */ /* 0x000ea20000000800 */
[----:B------:R-:W-:Y:S02]  /*0640*/  IADD3 R93, R3, 0x1e0, RZ ;  /* 0x000001e0035d7810 */ /* 0x000fe40007ffe0ff */
[----:B------:R-:W-:Y:S02]  /*0650*/  SHF.R.S32.HI R8, RZ, 0x1, R8 ;  /* 0x00000001ff087819 */ /* 0x000fe40000011408 */
[--C-:B------:R-:W-:Y:S02]  /*0660*/  SHF.R.S64 R92, R92, 0x1, R9.reuse ;  /* 0x000000015c5c7819 */ /* 0x100fe40000001009 */
[----:B------:R-:W-:-:S02]  /*0670*/  SHF.R.S32.HI R7, RZ, 0x1, R9 ;  /* 0x00000001ff077819 */ /* 0x000fc40000011409 */
[----:B------:R-:W-:Y:S02]  /*0680*/  P2R R89, PR, RZ, 0x40 ;  /* 0x00000040ff597803 */ /* 0x000fe40000000000 */
[----:B------:R-:W-:Y:S02]  /*0690*/  SHF.R.S32.HI R9, RZ, 0x1f, R93 ;  /* 0x0000001fff097819 */ /* 0x000fe4000001145d */
[----:B------:R-:W-:Y:S02]  /*06a0*/  SHF.L.U64.HI R109, R91, 0x2, R8 ;  /* 0x000000025b6d7819 */ /* 0x000fe40000010208 */
[----:B------:R-:W-:Y:S01]  /*06b0*/  SHF.L.U64.HI R110, R92, 0x2, R7 ;  /* 0x000000025c6e7819 */ /* 0x000fe20000010207 */
[----:B0-----:R-:W-:Y:S01]  /*06c0*/  IMAD R10, R4, UR7, R0 ;  /* 0x00000007040a7c24 */ /* 0x001fe2000f8e0200 */
[----:B------:R-:W-:Y:S02]  /*06d0*/  SHF.R.S32.HI R10, RZ, 0x1f, R95 ;  /* 0x0000001fff0a7819 */ /* 0x000fe4000001145f */
[----:B------:R-:W-:-:S02]  /*06e0*/  SHF.R.S32.HI R10, RZ, 0x1f, R94 ;  /* 0x0000001fff0a7819 */ /* 0x000fc4000001145e */
[----:B-12---:R-:W-:-:S07]  /*06f0*/  LOP3.LUT R111, R5, 0x3, RZ, 0xc0, !PT ;  /* 0x00000003056f7812 */ /* 0x006fce00078ec0ff */
.L_x_890:
[----:B0-----:R-:W0:Y:S01]  /*0700*/  LDC R15, c[0x0][0x2a0] ;  /* 0x0000a800ff0f7b82 */ /* 0x001e220000000800 */
[----:B------:R-:W-:Y:S01]  /*0710*/  P2R R16, PR, RZ, 0x4 ;  /* 0x00000004ff107803 */ /* 0x000fe20000000000 */
[----:B------:R-:W-:Y:S01]  /*0720*/  ULDC.64 UR12, c[0x0][0x298] ;  /* 0x0000a600000c7ab9 */ /* 0x000fe20000000a00 */
[----:B------:R-:W-:Y:S02]  /*0730*/  ISETP.NE.AND P2, PT, R90, RZ, PT ;  /* 0x000000ff5a00720c */ /* 0x000fe40003f45270 */
[----:B------:R-:W-:Y:S02]  /*0740*/  CS2R R80, SRZ ;  /* 0x0000000000507805 */ /* 0x000fe4000001ff00 */
[----:B------:R-:W-:Y:S02]  /*0750*/  ISETP.NE.AND P6, PT, R89, RZ, PT ;  /* 0x000000ff5900720c */ /* 0x000fe40003fc5270 */
[----:B-1----:R-:W-:Y:S01]  /*0760*/  P2R R7, PR, RZ, 0x2 ;  /* 0x00000002ff077803 */ /* 0x002fe20000000000 */
[----:B------:R-:W1:Y:S01]  /*0770*/  @P5 LDC.64 R40, c[0x0][0x230] ;  /* 0x00008c00ff285b82 */ /* 0x000e620000000a00 */
[----:B------:R-:W-:-:S02]  /*0780*/  ISETP.NE.AND P1, PT, R87, RZ, PT ;  /* 0x000000ff5700720c */ /* 0x000fc40003f25270 */
[----:B------:R-:W-:Y:S02]  /*0790*/  SHF.R.S32.HI R62, RZ, 0x1f, R96 ;  /* 0x0000001fff3e7819 */ /* 0x000fe40000011460 */
[----:B------:R-:W-:Y:S02]  /*07a0*/  MOV R64, RZ ;  /* 0x000000ff00407202 */ /* 0x000fe40000000f00 */
[----:B------:R-:W-:Y:S01]  /*07b0*/  P2R R70, PR, RZ, 0x20 ;  /* 0x00000020ff467803 */ /* 0x000fe20000000000 */
[----:B------:R-:W2:Y:S01]  /*07c0*/  @P2 LDC.64 R68, c[0x0][0x230] ;  /* 0x00008c00ff442b82 */ /* 0x000ea20000000a00 */
[----:B0-----:R-:W-:-:S07]  /*07d0*/  IABS R13, R15 ;  /* 0x0000000f000d7213 */ /* 0x001fce0000000000 */
[----:B------:R-:W0:Y:S01]  /*07e0*/  @P2 LDC.64 R66, c[0x0][0x228] ;  /* 0x00008a00ff422b82 */ /* 0x000e220000000a00 */
[----:B------:R-:W3:Y:S07]  /*07f0*/  I2F.RP R10, R13 ;  /* 0x0000000d000a7306 */ /* 0x000eee0000209400 */
[----:B------:R-:W4:Y:S08]  /*0800*/  @P6 LDC.64 R58, c[0x0][0x228] ;  /* 0x00008a00ff3a6b82 */ /* 0x000f300000000a00 */
[----:B------:R-:W1:Y:S01]  /*0810*/  @P1 LDC.64 R52, c[0x0][0x230] ;  /* 0x00008c00ff341b82 */ /* 0x000e620000000a00 */
[----:B---3--:R-:W3:Y:S07]  /*0820*/  MUFU.RCP R10, R10 ;  /* 0x0000000a000a7308 */ /* 0x008eee0000001000 */
[----:B------:R-:W1:Y:S08]  /*0830*/  @P1 LDC.64 R50, c[0x0][0x228] ;  /* 0x00008a00ff321b82 */ /* 0x000e700000000a00 */
[----:B------:R-:W1:Y:S01]  /*0840*/  @P5 LDC.64 R38, c[0x0][0x228] ;  /* 0x00008a00ff265b82 */ /* 0x000e620000000a00 */
[----:B---3--:R-:W-:-:S04]  /*0850*/  IADD3 R8, R10, 0xffffffe, RZ ;  /* 0x0ffffffe0a087810 */ /* 0x008fc80007ffe0ff */
[----:B------:R3:W2:Y:S03]  /*0860*/  F2I.FTZ.U32.TRUNC.NTZ R9, R8 ;  /* 0x0000000800097305 */ /* 0x0006a6000021f000 */
[----:B------:R-:W1:Y:S01]  /*0870*/  @P4 LDC.64 R34, c[0x0][0x228] ;  /* 0x00008a00ff224b82 */ /* 0x000e620000000a00 */
[----:B---3--:R-:W-:-:S07]  /*0880*/  MOV R8, RZ ;  /* 0x000000ff00087202 */ /* 0x008fce0000000f00 */
[----:B------:R-:W3:Y:S01]  /*0890*/  @P3 LDC.64 R32, c[0x0][0x230] ;  /* 0x00008c00ff203b82 */ /* 0x000ee20000000a00 */
[----:B--2---:R-:W-:-:S07]  /*08a0*/  IADD3 R12, RZ, -R9, RZ ;  /* 0x80000009ff0c7210 */ /* 0x004fce0007ffe0ff */
[----:B------:R-:W2:Y:S01]  /*08b0*/  @P3 LDC.64 R30, c[0x0][0x228] ;  /* 0x00008a00ff1e3b82 */ /* 0x000ea20000000a00 */
[----:B------:R-:W-:Y:S01]  /*08c0*/  IMAD R11, R12, R13, RZ ;  /* 0x0000000d0c0b7224 */ /* 0x000fe200078e02ff */
[----:B------:R-:W-:-:S03]  /*08d0*/  IABS R12, R6 ;  /* 0x00000006000c7213 */ /* 0x000fc60000000000 */
[----:B------:R-:W-:Y:S01]  /*08e0*/  IMAD.HI.U32 R9, R9, R11, R8 ;  /* 0x0000000b09097227 */ /* 0x000fe200078e0008 */
[----:B------:R-:W-:Y:S02]  /*08f0*/  LOP3.LUT R8, R6, R15, RZ, 0x3c, !PT ;  /* 0x0000000f06087212 */ /* 0x000fe400078e3cff */
[----:B------:R-:W2:Y:S03]  /*0900*/  LDC R60, c[0x0][0x2ac] ;  /* 0x0000ab00ff3c7b82 */ /* 0x000ea60000000800 */
        /* <DEDUP_REMOVED lines=9> */
[----:B------:R-:W-:-:S13]  /*09a0*/  ISETP.GE.U32.AND P0, PT, R10, R13, PT ;  /* 0x0000000d0a00720c */ /* 0x000fda0003f06070 */
[----:B------:R-:W-:Y:S02]  /*09b0*/  @P0 IADD3 R9, R9, 0x1, RZ ;  /* 0x0000000109090810 */ /* 0x000fe40007ffe0ff */
        /* <DEDUP_REMOVED lines=14> */
[C---:B------:R-:W-:Y:S01]  /*0aa0*/  IMAD R21, R11.reuse, UR13, R10 ;  /* 0x0000000d0b157c24 */ /* 0x040fe2000f8e020a */
[----:B------:R-:W0:Y:S01]  /*0ab0*/  @P2 LDC.64 R8, c[0x0][0x288] ;  /* 0x0000a200ff082b82 */ /* 0x000e220000000a00 */
[----:B------:R-:W-:Y:S01]  /*0ac0*/  IMAD.WIDE.U32 R18, R11, UR12, R18 ;  /* 0x0000000c0b127c25 */ /* 0x000fe2000f8e0012 */
[----:B------:R-:W-:-:S04]  /*0ad0*/  ULDC.64 UR12, c[0x0][0x290] ;  /* 0x0000a400000c7ab9 */ /* 0x000fc80000000a00 */
[----:B------:R-:W-:Y:S02]  /*0ae0*/  IADD3 R21, R19, R21, RZ ;  /* 0x0000001513157210 */ /* 0x000fe40007ffe0ff */
[-C--:B------:R-:W-:Y:S02]  /*0af0*/  @P2 MOV R20, R18.reuse ;  /* 0x0000001200142202 */ /* 0x080fe40000000f00 */
[-C--:B------:R-:W-:Y:S02]  /*0b00*/  @P6 MOV R13, R21.reuse ;  /* 0x00000015000d6202 */ /* 0x080fe40000000f00 */
[----:B------:R-:W-:Y:S02]  /*0b10*/  @P4 MOV R22, R18 ;  /* 0x0000001200164202 */ /* 0x000fe40000000f00 */
[----:B------:R-:W-:Y:S01]  /*0b20*/  @P4 MOV R23, R21 ;  /* 0x0000001500174202 */ /* 0x000fe20000000f00 */
[----:B0-----:R-:W-:-:S04]  /*0b30*/  @P2 IMAD R10, R124, R8, RZ ;  /* 0x000000087c0a2224 */ /* 0x001fc800078e02ff */
[C---:B------:R-:W-:Y:S02]  /*0b40*/  @P2 IMAD R11, R3.reuse, R9, R10 ;  /* 0x00000009030b2224 */ /* 0x040fe400078e020a */
[----:B------:R-:W-:-:S05]  /*0b50*/  @P2 IMAD.WIDE.U32 R8, R3, R8, R20 ;  /* 0x0000000803082225 */ /* 0x000fca00078e0014 */
[----:B------:R-:W-:Y:S02]  /*0b60*/  @P2 IADD3 R11, R9, R11, RZ ;  /* 0x0000000b090b2210 */ /* 0x000fe40007ffe0ff */
[C---:B------:R-:W-:Y:S02]  /*0b70*/  @P2 SHF.L.U32 R9, R8.reuse, 0x1, RZ ;  /* 0x0000000108092819 */ /* 0x040fe400000006ff */
[----:B------:R-:W-:Y:S02]  /*0b80*/  @P2 SHF.L.U64.HI R8, R8, 0x1, R11 ;  /* 0x0000000108082819 */ /* 0x000fe4000001020b */
[----:B------:R-:W0:Y:S01]  /*0b90*/  @P6 LDC.64 R10, c[0x0][0x288] ;  /* 0x0000a200ff0a6b82 */ /* 0x000e220000000a00 */
[----:B------:R-:W-:-:S04]  /*0ba0*/  @P2 IADD3 R68, P0, R9, R68, RZ ;  /* 0x0000004409442210 */ /* 0x000fc80007f1e0ff */
[----:B------:R-:W-:Y:S02]  /*0bb0*/  @P2 IADD3.X R69, R8, R69, RZ, P0, !PT ;  /* 0x0000004508452210 */ /* 0x000fe400007fe4ff */
[----:B------:R-:W-:-:S04]  /*0bc0*/  @P2 IADD3 R66, P0, R9, R66, RZ ;  /* 0x0000004209422210 */ /* 0x000fc80007f1e0ff */
[----:B------:R-:W-:Y:S02]  /*0bd0*/  @P2 IADD3.X R67, R8, R67, RZ, P0, !PT ;  /* 0x0000004308432210 */ /* 0x000fe400007fe4ff */
[----:B------:R-:W4:Y:S01]  /*0be0*/  @P6 LDC.64 R8, c[0x0][0x230] ;  /* 0x00008c00ff086b82 */ /* 0x000f220000000a00 */
[----:B------:R-:W-:Y:S01]  /*0bf0*/  ISETP.NE.AND P2, PT, R88, RZ, PT ;  /* 0x000000ff5800720c */ /* 0x000fe20003f45270 */
[----:B0-----:R-:W-:-:S12]  /*0c00*/  @P6 IMAD R12, R123, R10, RZ ;  /* 0x0000000a7b0c6224 */ /* 0x001fd800078e02ff */
[----:B------:R-:W0:Y:S01]  /*0c10*/  @P2 LDC.64 R56, c[0x0][0x230] ;  /* 0x00008c00ff382b82 */ /* 0x000e220000000a00 */
[----:B------:R-:W-:Y:S01]  /*0c20*/  @P6 IMAD R11, R107, R11, R12 ;  /* 0x0000000b6b0b6224 */ /* 0x000fe200078e020c */
[----:B------:R-:W-:-:S05]  /*0c30*/  @P6 MOV R12, R18 ;  /* 0x00000012000c6202 */ /* 0x000fca0000000f00 */
[----:B------:R-:W-:Y:S01]  /*0c40*/  @P6 IMAD.WIDE.U32 R12, R107, R10, R12 ;  /* 0x0000000a6b0c6225 */ /* 0x000fe200078e000c */
[----:B------:R-:W1:Y:S04]  /*0c50*/  @P2 LDC.64 R54, c[0x0][0x228] ;  /* 0x00008a00ff362b82 */ /* 0x000e680000000a00 */
[----:B------:R-:W-:Y:S02]  /*0c60*/  @P6 IADD3 R13, R13, R11, RZ ;  /* 0x0000000b0d0d6210 */ /* 0x000fe40007ffe0ff */
[C---:B------:R-:W-:Y:S02]  /*0c70*/  @P6 SHF.L.U32 R11, R12.reuse, 0x1, RZ ;  /* 0x000000010c0b6819 */ /* 0x040fe400000006ff */
[----:B------:R-:W-:Y:S02]  /*0c80*/  @P6 SHF.L.U64.HI R12, R12, 0x1, R13 ;  /* 0x000000010c0c6819 */ /* 0x000fe4000001020d */
[----:B----4-:R-:W-:-:S02]  /*0c90*/  @P6 IADD3 R8, P0, R11, R8, RZ ;  /* 0x000000080b086210 */ /* 0x010fc40007f1e0ff */
[----:B------:R-:W-:Y:S02]  /*0ca0*/  @P2 MOV R13, R21 ;  /* 0x00000015000d2202 */ /* 0x000fe40000000f00 */
[C---:B------:R-:W-:Y:S02]  /*0cb0*/  @P6 IADD3.X R9, R12.reuse, R9, RZ, P0, !PT ;  /* 0x000000090c096210 */ /* 0x040fe400007fe4ff */
[----:B------:R-:W-:Y:S02]  /*0cc0*/  @P6 IADD3 R58, P0, R11, R58, RZ ;  /* 0x0000003a0b3a6210 */ /* 0x000fe40007f1e0ff */
[----:B------:R-:W4:Y:S02]  /*0cd0*/  @P2 LDC.64 R10, c[0x0][0x288] ;  /* 0x0000a200ff0a2b82 */ /* 0x000f240000000a00 */
[----:B------:R-:W-:Y:S02]  /*0ce0*/  @P6 IADD3.X R59, R12, R59, RZ, P0, !PT ;  /* 0x0000003b0c3b6210 */ /* 0x000fe400007fe4ff */
[----:B------:R-:W-:-:S13]  /*0cf0*/  ISETP.NE.AND P6, PT, R84, RZ, PT ;  /* 0x000000ff5400720c */ /* 0x000fda0003fc5270 */
[----:B------:R-:W-:Y:S01]  /*0d00*/  @P6 MOV R17, R21 ;  /* 0x0000001500116202 */ /* 0x000fe20000000f00 */
[----:B------:R-:W3:Y:S01]  /*0d10*/  @P6 LDC.64 R42, c[0x0][0x228] ;  /* 0x00008a00ff2a6b82 */ /* 0x000ee20000000a00 */
[----:B----4-:R-:W-:-:S04]  /*0d20*/  @P2 IMAD R12, R122, R10, RZ ;  /* 0x0000000a7a0c2224 */ /* 0x010fc800078e02ff */
[----:B------:R-:W-:Y:S01]  /*0d30*/  @P2 IMAD R11, R106, R11, R12 ;  /* 0x0000000b6a0b2224 */ /* 0x000fe200078e020c */
[----:B------:R-:W-:-:S05]  /*0d40*/  @P2 MOV R12, R18 ;  /* 0x00000012000c2202 */ /* 0x000fca0000000f00 */
[----:B------:R-:W-:-:S05]  /*0d50*/  @P2 IMAD.WIDE.U32 R12, R106, R10, R12 ;  /* 0x0000000a6a0c2225 */ /* 0x000fca00078e000c */
[----:B------:R-:W-:Y:S02]  /*0d60*/  @P2 IADD3 R13, R13, R11, RZ ;  /* 0x0000000b0d0d2210 */ /* 0x000fe40007ffe0ff */
[C---:B------:R-:W-:Y:S02]  /*0d70*/  @P2 SHF.L.U32 R11, R12.reuse, 0x1, RZ ;  /* 0x000000010c0b2819 */ /* 0x040fe400000006ff */
[----:B------:R-:W-:Y:S02]  /*0d80*/  @P2 SHF.L.U64.HI R12, R12, 0x1, R13 ;  /* 0x000000010c0c2819 */ /* 0x000fe4000001020d */
[----:B0-----:R-:W-:Y:S02]  /*0d90*/  @P2 IADD3 R56, P0, R11, R56, RZ ;  /* 0x000000380b382210 */ /* 0x001fe40007f1e0ff */
[----:B------:R-:W-:Y:S02]  /*0da0*/  @P1 MOV R13, R21 ;  /* 0x00000015000d1202 */ /* 0x000fe40000000f00 */
[----:B------:R-:W-:-:S02]  /*0db0*/  @P2 IADD3.X R57, R12, R57, RZ, P0, !PT ;  /* 0x000000390c392210 */ /* 0x000fc400007fe4ff */
[----:B-1----:R-:W-:Y:S02]  /*0dc0*/  @P2 IADD3 R54, P0, R11, R54, RZ ;  /* 0x000000360b362210 */ /* 0x002fe40007f1e0ff */
[----:B------:R-:W0:Y:S02]  /*0dd0*/  @P1 LDC.64 R10, c[0x0][0x288] ;  /* 0x0000a200ff0a1b82 */ /* 0x000e240000000a00 */
[----:B------:R-:W-:Y:S02]  /*0de0*/  @P2 IADD3.X R55, R12, R55, RZ, P0, !PT ;  /* 0x000000370c372210 */ /* 0x000fe400007fe4ff */
[----:B------:R-:W-:-:S13]  /*0df0*/  ISETP.NE.AND P2, PT, R86, RZ, PT ;  /* 0x000000ff5600720c */ /* 0x000fda0003f45270 */
[----:B------:R-:W1:Y:S01]  /*0e00*/  @P2 LDC.64 R48, c[0x0][0x228] ;  /* 0x00008a00ff302b82 */ /* 0x000e620000000a00 */
[----:B------:R-:W-:Y:S01]  /*0e10*/  @P2 MOV R15, R21 ;  /* 0x00000015000f2202 */ /* 0x000fe20000000f00 */
[----:B0-----:R-:W-:-:S04]  /*0e20*/  @P1 IMAD R12, R121, R10, RZ ;  /* 0x0000000a790c1224 */ /* 0x001fc800078e02ff */
[----:B------:R-:W-:Y:S01]  /*0e30*/  @P1 IMAD R11, R105, R11, R12 ;  /* 0x0000000b690b1224 */ /* 0x000fe200078e020c */
[----:B------:R-:W-:-:S05]  /*0e40*/  @P1 MOV R12, R18 ;  /* 0x00000012000c1202 */ /* 0x000fca0000000f00 */
[----:B------:R-:W-:-:S05]  /*0e50*/  @P1 IMAD.WIDE.U32 R12, R105, R10, R12 ;  /* 0x0000000a690c1225 */ /* 0x000fca00078e000c */
[----:B------:R-:W-:Y:S02]  /*0e60*/  @P1 IADD3 R13, R13, R11, RZ ;  /* 0x0000000b0d0d1210 */ /* 0x000fe40007ffe0ff */
[C---:B------:R-:W-:Y:S02]  /*0e70*/  @P1 SHF.L.U32 R11, R12.reuse, 0x1, RZ ;  /* 0x000000010c0b1819 */ /* 0x040fe400000006ff */
[----:B------:R-:W-:Y:S02]  /*0e80*/  @P1 SHF.L.U64.HI R12, R12, 0x1, R13 ;  /* 0x000000010c0c1819 */ /* 0x000fe4000001020d */
[----:B------:R-:W-:-:S04]  /*0e90*/  @P1 IADD3 R52, P0, R11, R52, RZ ;  /* 0x000000340b341210 */ /* 0x000fc80007f1e0ff */
[C---:B------:R-:W-:Y:S02]  /*0ea0*/  @P1 IADD3.X R53, R12.reuse, R53, RZ, P0, !PT ;  /* 0x000000350c351210 */ /* 0x040fe400007fe4ff */
[----:B------:R-:W-:Y:S02]  /*0eb0*/  @P1 IADD3 R50, P0, R11, R50, RZ ;  /* 0x000000320b321210 */ /* 0x000fe40007f1e0ff */
[----:B------:R-:W0:Y:S02]  /*0ec0*/  @P2 LDC.64 R10, c[0x0][0x230] ;  /* 0x00008c00ff0a2b82 */ /* 0x000e240000000a00 */
[----:B------:R-:W-:Y:S02]  /*0ed0*/  @P1 IADD3.X R51, R12, R51, RZ, P0, !PT ;  /* 0x000000330c331210 */ /* 0x000fe400007fe4ff */
[----:B------:R-:W-:-:S04]  /*0ee0*/  ISETP.NE.AND P1, PT, R85, RZ, PT ;  /* 0x000000ff5500720c */ /* 0x000fc80003f25270 */
[----:B------:R-:W4:Y:S09]  /*0ef0*/  @P2 LDC.64 R12, c[0x0][0x288] ;  /* 0x0000a200ff0c2b82 */ /* 0x000f320000000a00 */
[----:B------:R-:W2:Y:S08]  /*0f00*/  @P1 LDC.64 R46, c[0x0][0x230] ;  /* 0x00008c00ff2e1b82 */ /* 0x000eb00000000a00 */
        /* <DEDUP_REMOVED lines=14> */
[----:B------:R-:W-:Y:S02]  /*0ff0*/  ISETP.NE.AND P2, PT, R16, RZ, PT ;  /* 0x000000ff1000720c */ /* 0x000fe40003f45270 */
[----:B------:R-:W-:-:S11]  /*1000*/  @P6 MOV R16, R18 ;  /* 0x0000001200106202 */ /* 0x000fd60000000f00 */
[----:B------:R-:W-:Y:S02]  /*1010*/  @P2 MOV R24, R18 ;  /* 0x0000001200182202 */ /* 0x000fe40000000f00 */
        /* <DEDUP_REMOVED lines=8> */
[----:B--2---:R-:W-:-:S04]  /*10a0*/  @P1 IADD3 R46, P0, R13, R46, RZ ;  /* 0x0000002e0d2e1210 */ /* 0x004fc80007f1e0ff */
[C---:B------:R-:W-:Y:S02]  /*10b0*/  @P1 IADD3.X R47, R14.reuse, R47, RZ, P0, !PT ;  /* 0x0000002f0e2f1210 */ /* 0x040fe400007fe4ff */
[----:B---3--:R-:W-:Y:S02]  /*10c0*/  @P1 IADD3 R44, P0, R13, R44, RZ ;  /* 0x0000002c0d2c1210 */ /* 0x008fe40007f1e0ff */
[----:B------:R-:W0:Y:S02]  /*10d0*/  @P6 LDC.64 R12, c[0x0][0x230] ;  /* 0x00008c00ff0c6b82 */ /* 0x000e240000000a00 */
[----:B------:R-:W-:Y:S02]  /*10e0*/  @P1 IADD3.X R45, R14, R45, RZ, P0, !PT ;  /* 0x0000002d0e2d1210 */ /* 0x000fe400007fe4ff */
[----:B------:R-:W-:-:S04]  /*10f0*/  ISETP.NE.AND P1, PT, R7, RZ, PT ;  /* 0x000000ff0700720c */ /* 0x000fc80003f25270 */
[----:B------:R-:W1:Y:S09]  /*1100*/  @P6 LDC.64 R14, c[0x0][0x288] ;  /* 0x0000a200ff0e6b82 */ /* 0x000e720000000a00 */
[----:B------:R-:W-:Y:S01]  /*1110*/  @P1 MOV R29, R21 ;  /* 0x00000015001d1202 */ /* 0x000fe20000000f00 */
[----:B------:R-:W2:Y:S01]  /*1120*/  @P1 LDC.64 R26, c[0x0][0x230] ;  /* 0x00008c00ff1a1b82 */ /* 0x000ea20000000a00 */
[----:B-1----:R-:W-:-:S02]  /*1130*/  @P6 IMAD R7, R118, R14, RZ ;  /* 0x0000000e76076224 */ /* 0x002fc400078e02ff */
[----:B------:R-:W-:-:S04]  /*1140*/  @P6 IMAD.WIDE.U32 R16, R102, R14, R16 ;  /* 0x0000000e66106225 */ /* 0x000fc800078e0010 */
[----:B------:R-:W-:Y:S01]  /*1150*/  @P6 IMAD R15, R102, R15, R7 ;  /* 0x0000000f660f6224 */ /* 0x000fe200078e0207 */
[----:B------:R-:W-:-:S04]  /*1160*/  @P6 SHF.L.U32 R7, R16, 0x1, RZ ;  /* 0x0000000110076819 */ /* 0x000fc800000006ff */
[----:B------:R-:W-:Y:S02]  /*1170*/  @P6 IADD3 R15, R17, R15, RZ ;  /* 0x0000000f110f6210 */ /* 0x000fe40007ffe0ff */
[C---:B0-----:R-:W-:Y:S02]  /*1180*/  @P6 IADD3 R12, P0, R7.reuse, R12, RZ ;  /* 0x0000000c070c6210 */ /* 0x041fe40007f1e0ff */
[----:B------:R-:W-:Y:S02]  /*1190*/  @P6 SHF.L.U64.HI R16, R16, 0x1, R15 ;  /* 0x0000000110106819 */ /* 0x000fe4000001020f */
[----:B------:R-:W0:Y:S01]  /*11a0*/  @P5 LDC.64 R14, c[0x0][0x288] ;  /* 0x0000a200ff0e5b82 */ /* 0x000e220000000a00 */
[----:B------:R-:W-:Y:S02]  /*11b0*/  @P5 MOV R17, R21 ;  /* 0x0000001500115202 */ /* 0x000fe40000000f00 */
[----:B------:R-:W-:Y:S02]  /*11c0*/  @P6 IADD3.X R13, R16, R13, RZ, P0, !PT ;  /* 0x0000000d100d6210 */ /* 0x000fe400007fe4ff */
[----:B------:R-:W-:-:S04]  /*11d0*/  @P6 IADD3 R42, P0, R7, R42, RZ ;  /* 0x0000002a072a6210 */ /* 0x000fc80007f1e0ff */
[----:B------:R-:W-:Y:S01]  /*11e0*/  @P6 IADD3.X R43, R16, R43, RZ, P0, !PT ;  /* 0x0000002b102b6210 */ /* 0x000fe200007fe4ff */
[----:B0-----:R-:W-:-:S04]  /*11f0*/  @P5 IMAD R16, R117, R14, RZ ;  /* 0x0000000e75105224 */ /* 0x001fc800078e02ff */
[----:B------:R-:W-:Y:S01]  /*1200*/  @P5 IMAD R15, R101, R15, R16 ;  /* 0x0000000f650f5224 */ /* 0x000fe200078e0210 */
[----:B------:R-:W-:-:S05]  /*1210*/  @P5 MOV R16, R18 ;  /* 0x0000001200105202 */ /* 0x000fca0000000f00 */
[----:B------:R-:W-:-:S05]  /*1220*/  @P5 IMAD.WIDE.U32 R16, R101, R14, R16 ;  /* 0x0000000e65105225 */ /* 0x000fca00078e0010 */
[----:B------:R-:W-:Y:S02]  /*1230*/  @P5 IADD3 R15, R17, R15, RZ ;  /* 0x0000000f110f5210 */ /* 0x000fe40007ffe0ff */
[C---:B------:R-:W-:Y:S02]  /*1240*/  @P5 SHF.L.U32 R7, R16.reuse, 0x1, RZ ;  /* 0x0000000110075819 */ /* 0x040fe400000006ff */
[----:B------:R-:W-:Y:S02]  /*1250*/  @P5 SHF.L.U64.HI R16, R16, 0x1, R15 ;  /* 0x0000000110105819 */ /* 0x000fe4000001020f */
[----:B------:R-:W-:Y:S01]  /*1260*/  @P5 IADD3 R40, P0, R7, R40, RZ ;  /* 0x0000002807285210 */ /* 0x000fe20007f1e0ff */
[----:B------:R-:W0:Y:S03]  /*1270*/  @P4 LDC.64 R14, c[0x0][0x230] ;  /* 0x00008c00ff0e4b82 */ /* 0x000e260000000a00 */
[----:B------:R-:W-:-:S02]  /*1280*/  @P5 IADD3.X R41, R16, R41, RZ, P0, !PT ;  /* 0x0000002910295210 */ /* 0x000fc400007fe4ff */
[----:B------:R-:W-:-:S04]  /*1290*/  @P5 IADD3 R38, P0, R7, R38, RZ ;  /* 0x0000002607265210 */ /* 0x000fc80007f1e0ff */
[----:B------:R-:W-:Y:S02]  /*12a0*/  @P5 IADD3.X R39, R16, R39, RZ, P0, !PT ;  /* 0x0000002710275210 */ /* 0x000fe400007fe4ff */
[----:B------:R-:W1:Y:S01]  /*12b0*/  @P4 LDC.64 R16, c[0x0][0x288] ;  /* 0x0000a200ff104b82 */ /* 0x000e620000000a00 */
[----:B------:R-:W-:Y:S02]  /*12c0*/  SHF.R.S32.HI R65, RZ, 0x1f, R95 ;  /* 0x0000001fff417819 */ /* 0x000fe4000001145f */
[----:B------:R-:W-:Y:S02]  /*12d0*/  SHF.R.S32.HI R72, RZ, 0x1f, R94 ;  /* 0x0000001fff487819 */ /* 0x000fe4000001145e */
[----:B------:R-:W-:Y:S02]  /*12e0*/  CS2R R78, SRZ ;  /* 0x00000000004e7805 */ /* 0x000fe4000001ff00 */
[----:B------:R-:W-:-:S04]  /*12f0*/  ISETP.NE.AND P5, PT, R86, RZ, PT ;  /* 0x000000ff5600720c */ /* 0x000fc80003fa5270 */
[----:B------:R-:W-:Y:S02]  /*1300*/  P2R R71, PR, RZ, 0x20 ;  /* 0x00000020ff477803 */ /* 0x000fe40000000000 */
[----:B------:R-:W-:-:S04]  /*1310*/  ISETP.NE.AND P5, PT, R87, RZ, PT ;  /* 0x000000ff5700720c */ /* 0x000fc80003fa5270 */
[----:B------:R-:W-:Y:S02]  /*1320*/  P2R R74, PR, RZ, 0x20 ;  /* 0x00000020ff4a7803 */ /* 0x000fe40000000000 */
[----:B------:R-:W-:-:S04]  /*1330*/  ISETP.NE.AND P5, PT, R88, RZ, PT ;  /* 0x000000ff5800720c */ /* 0x000fc80003fa5270 */
[----:B------:R-:W-:Y:S02]  /*1340*/  P2R R75, PR, RZ, 0x20 ;  /* 0x00000020ff4b7803 */ /* 0x000fe40000000000 */
[----:B------:R-:W-:Y:S01]  /*1350*/  ISETP.NE.AND P5, PT, R89, RZ, PT ;  /* 0x000000ff5900720c */ /* 0x000fe20003fa5270 */
[-C--:B-1----:R-:W-:Y:S02]  /*1360*/  @P4 IMAD R7, R116, R16.reuse, RZ ;  /* 0x0000001074074224 */ /* 0x082fe400078e02ff */
[----:B------:R-:W-:Y:S01]  /*1370*/  @P4 IMAD.WIDE.U32 R22, R100, R16, R22 ;  /* 0x0000001064164225 */ /* 0x000fe200078e0016 */
[----:B------:R-:W-:Y:S02]  /*1380*/  P2R R76, PR, RZ, 0x20 ;  /* 0x00000020ff4c7803 */ /* 0x000fe40000000000 */
[----:B------:R-:W-:Y:S01]  /*1390*/  ISETP.NE.AND P5, PT, R90, RZ, PT ;  /* 0x000000ff5a00720c */ /* 0x000fe20003fa5270 */
        /* <DEDUP_REMOVED lines=22> */
[----:B------:R-:W1:Y:S02]  /*1500*/  @P2 LDC.64 R22, c[0x0][0x288] ;  /* 0x0000a200ff162b82 */ /* 0x000e640000000a00 */
[-C--:B-1----:R-:W-:Y:S02]  /*1510*/  @P2 IMAD R7, R114, R22.reuse, RZ ;  /* 0x0000001672072224 */ /* 0x082fe400078e02ff */
[----:B------:R-:W-:-:S04]  /*1520*/  @P2 IMAD.WIDE.U32 R24, R98, R22, R24 ;  /* 0x0000001662182225 */ /* 0x000fc800078e0018 */
[----:B------:R-:W-:Y:S01]  /*1530*/  @P2 IMAD R23, R98, R23, R7 ;  /* 0x0000001762172224 */ /* 0x000fe200078e0207 */
[----:B------:R-:W-:-:S04]  /*1540*/  @P2 SHF.L.U32 R7, R24, 0x1, RZ ;  /* 0x0000000118072819 */ /* 0x000fc800000006ff */
[----:B------:R-:W-:Y:S02]  /*1550*/  @P2 IADD3 R23, R25, R23, RZ ;  /* 0x0000001719172210 */ /* 0x000fe40007ffe0ff */
[C---:B0-----:R-:W-:Y:S02]  /*1560*/  @P2 IADD3 R16, P0, R7.reuse, R16, RZ ;  /* 0x0000001007102210 */ /* 0x041fe40007f1e0ff */
[----:B------:R-:W-:Y:S02]  /*1570*/  @P2 SHF.L.U64.HI R22, R24, 0x1, R23 ;  /* 0x0000000118162819 */ /* 0x000fe40000010217 */
[----:B------:R-:W0:Y:S02]  /*1580*/  @P2 LDC.64 R24, c[0x0][0x228] ;  /* 0x00008a00ff182b82 */ /* 0x000e240000000a00 */
[----:B------:R-:W-:Y:S02]  /*1590*/  @P2 IADD3.X R17, R22, R17, RZ, P0, !PT ;  /* 0x0000001116112210 */ /* 0x000fe400007fe4ff */
[----:B0-----:R-:W-:-:S04]  /*15a0*/  @P2 IADD3 R24, P0, R7, R24, RZ ;  /* 0x0000001807182210 */ /* 0x001fc80007f1e0ff */
[----:B------:R-:W-:Y:S02]  /*15b0*/  @P2 IADD3.X R25, R22, R25, RZ, P0, !PT ;  /* 0x0000001916192210 */ /* 0x000fe400007fe4ff */
[----:B------:R-:W0:Y:S02]  /*15c0*/  @P1 LDC.64 R22, c[0x0][0x288] ;  /* 0x0000a200ff161b82 */ /* 0x000e240000000a00 */
        /* <DEDUP_REMOVED lines=8> */
[----:B--2---:R-:W-:-:S04]  /*1650*/  @P1 IADD3 R26, P0, R7, R26, RZ ;  /* 0x0000001a071a1210 */ /* 0x004fc80007f1e0ff */
        /* <DEDUP_REMOVED lines=48> */
[----:B------:R-:W-:-:S06]  /*1960*/  MOV R65, RZ ;  /* 0x000000ff00417202 */ /* 0x000fcc0000000f00 */
        /* <DEDUP_REMOVED lines=22> */
[----:B------:R-:W-:Y:S02]  /*1ad0*/  IADD3 R7, R7, 0x1e0, RZ ;  /* 0x000001e007077810 */ /* 0x000fe40007ffe0ff */
[----:B0-----:R-:W-:-:S04]  /*1ae0*/  @P0 IADD3 R60, P6, R63, R60, RZ ;  /* 0x0000003c3f3c0210 */ /* 0x001fc80007fde0ff */
[----:B------:R-:W-:Y:S02]  /*1af0*/  @P0 IADD3.X R61, R62, R61, RZ, P6, !PT ;  /* 0x0000003d3e3d0210 */ /* 0x000fe400037fe4ff */
[----:B------:R-:W-:Y:S02]  /*1b00*/  MOV R62, RZ ;  /* 0x000000ff003e7202 */ /* 0x000fe40000000f00 */
[----:B------:R-:W-:Y:S01]  /*1b10*/  SHF.R.S32.HI R63, RZ, 0x1f, R7 ;  /* 0x0000001fff3f7819 */ /* 0x000fe20000011407 */
[----:B------:R0:W5:Y:S04]  /*1b20*/  @P0 LDG.E R79, desc[UR8][R60.64] ;  /* 0x000000083c4f0981 */ /* 0x000168000c1e1900 */
[----:B------:R1:W5:Y:S01]  /*1b30*/  @P0 LDG.E R62, desc[UR8][R22.64] ;  /* 0x00000008163e0981 */ /* 0x000362000c1e1900 */
[----:B------:R-:W-:-:S04]  /*1b40*/  ISETP.GE.U32.AND P0, PT, R7, UR12, PT ;  /* 0x0000000c07007c0c */ /* 0x000fc8000bf06070 */
[----:B------:R-:W-:-:S04]  /*1b50*/  ISETP.GE.AND.EX P0, PT, R63, UR13, PT, P0 ;  /* 0x0000000d3f007c0c */ /* 0x000fc8000bf06300 */
[----:B------:R-:W-:-:S13]  /*1b60*/  ISETP.LT.U32.AND P0, PT, R2, 0xe0, !P0 ;  /* 0x000000e00200780c */ /* 0x000fda0004701070 */
[----:B0-----:R-:W0:Y:S01]  /*1b70*/  @P0 LDC.64 R60, c[0x0][0x288] ;  /* 0x0000a200ff3c0b82 */ /* 0x001e220000000a00 */
[----:B------:R-:W-:-:S07]  /*1b80*/  SHF.R.S32.HI R72, RZ, 0x1f, R93 ;  /* 0x0000001fff487819 */ /* 0x000fce000001145d */
[----:B-1----:R-:W1:Y:S01]  /*1b90*/  @P0 LDC.64 R22, c[0x0][0x230] ;  /* 0x00008c00ff160b82 */ /* 0x002e620000000a00 */
        /* <DEDUP_REMOVED lines=8> */
[----:B-1----:R-:W-:Y:S01]  /*1c20*/  @P0 IADD3 R22, P6, R7, R22, RZ ;  /* 0x0000001607160210 */ /* 0x002fe20007fde0ff */
[----:B------:R-:W0:Y:S01]  /*1c30*/  @P0 LDC.64 R60, c[0x0][0x228] ;  /* 0x00008a00ff3c0b82 */ /* 0x000e220000000a00 */
[----:B------:R-:W-:Y:S02]  /*1c40*/  MOV R63, RZ ;  /* 0x000000ff003f7202 */ /* 0x000fe40000000f00 */
[----:B------:R-:W-:-:S05]  /*1c50*/  @P0 IADD3.X R23, R72, R23, RZ, P6, !PT ;  /* 0x0000001748170210 */ /* 0x000fca00037fe4ff */
[----:B------:R1:W5:Y:S02]  /*1c60*/  @P0 LDG.E R63, desc[UR8][R22.64] ;  /* 0x00000008163f0981 */ /* 0x000364000c1e1900 */
[----:B-1----:R-:W1:Y:S02]  /*1c70*/  LDC.64 R22, c[0x0][0x248] ;  /* 0x00009200ff167b82 */ /* 0x002e640000000a00 */
[----:B-1----:R-:W-:-:S06]  /*1c80*/  IMAD.WIDE R22, R6, 0x8, R22 ;  /* 0x0000000806167825 */ /* 0x002fcc00078e0216 */
[----:B------:R-:W2:Y:S01]  /*1c90*/  LDG.E.64 R22, desc[UR8][R22.64] ;  /* 0x0000000816167981 */ /* 0x000ea2000c1e1b00 */
[----:B0-----:R-:W-:-:S04]  /*1ca0*/  @P0 IADD3 R60, P6, R7, R60, RZ ;  /* 0x0000003c073c0210 */ /* 0x001fc80007fde0ff */
[----:B------:R-:W-:Y:S02]  /*1cb0*/  @P0 IADD3.X R61, R72, R61, RZ, P6, !PT ;  /* 0x0000003d483d0210 */ /* 0x000fe400037fe4ff */
[----:B------:R-:W-:-:S03]  /*1cc0*/  MOV R77, RZ ;  /* 0x000000ff004d7202 */ /* 0x000fc60000000f00 */
[----:B------:R0:W5:Y:S04]  /*1cd0*/  @P0 LDG.E R78, desc[UR8][R60.64] ;  /* 0x000000083c4e0981 */ /* 0x000168000c1e1900 */
[----:B------:R-:W5:Y:S01]  /*1ce0*/  @P5 LDG.E R77, desc[UR8][R66.64] ;  /* 0x00000008424d5981 */ /* 0x000f62000c1e1900 */
[----:B0-----:R-:W-:-:S06]  /*1cf0*/  CS2R R60, SRZ ;  /* 0x00000000003c7805 */ /* 0x001fcc000001ff00 */
[----:B------:R-:W5:Y:S01]  /*1d00*/  @P5 LDG.E R60, desc[UR8][R68.64] ;  /* 0x00000008443c5981 */ /* 0x000f62000c1e1900 */
[----:B------:R-:W-:Y:S02]  /*1d10*/  ISETP.NE.AND P5, PT, R76, RZ, PT ;  /* 0x000000ff4c00720c */ /* 0x000fe40003fa5270 */
[----:B------:R-:W-:-:S11]  /*1d20*/  MOV R76, RZ ;  /* 0x000000ff004c7202 */ /* 0x000fd60000000f00 */
[----:B------:R0:W5:Y:S04]  /*1d30*/  @P5 LDG.E R61, desc[UR8][R8.64] ;  /* 0x00000008083d5981 */ /* 0x000168000c1e1900 */
[----:B------:R-:W5:Y:S01]  /*1d40*/  @P5 LDG.E R76, desc[UR8][R58.64] ;  /* 0x000000083a4c5981 */ /* 0x000f62000c1e1900 */
[----:B------:R-:W-:Y:S02]  /*1d50*/  ISETP.NE.AND P5, PT, R75, RZ, PT ;  /* 0x000000ff4b00720c */ /* 0x000fe40003fa5270 */
[----:B------:R-:W-:Y:S02]  /*1d60*/  MOV R75, RZ ;  /* 0x000000ff004b7202 */ /* 0x000fe40000000f00 */
[----:B0-----:R-:W-:-:S09]  /*1d70*/  CS2R R8, SRZ ;  /* 0x0000000000087805 */ /* 0x001fd2000001ff00 */
[----:B------:R-:W5:Y:S04]  /*1d80*/  @P5 LDG.E R8, desc[UR8][R56.64] ;  /* 0x0000000838085981 */ /* 0x000f68000c1e1900 */
[----:B------:R-:W5:Y:S01]  /*1d90*/  @P5 LDG.E R75, desc[UR8][R54.64] ;  /* 0x00000008364b5981 */ /* 0x000f62000c1e1900 */
[----:B------:R-:W-:Y:S02]  /*1da0*/  ISETP.NE.AND P5, PT, R74, RZ, PT ;  /* 0x000000ff4a00720c */ /* 0x000fe40003fa5270 */
[----:B------:R-:W-:Y:S02]  /*1db0*/  MOV R74, RZ ;  /* 0x000000ff004a7202 */ /* 0x000fe40000000f00 */
[----:B------:R-:W-:-:S09]  /*1dc0*/  ISETP.NE.AND P6, PT, R84, RZ, PT ;  /* 0x000000ff5400720c */ /* 0x000fd20003fc5270 */
[----:B------:R-:W5:Y:S01]  /*1dd0*/  @P5 LDG.E R74, desc[UR8][R50.64] ;  /* 0x00000008324a5981 */ /* 0x000f62000c1e1900 */
[----:B------:R-:W-:Y:S02]  /*1de0*/  CS2R R68, SRZ ;  /* 0x0000000000447805 */ /* 0x000fe4000001ff00 */
[----:B------:R-:W-:-:S04]  /*1df0*/  CS2R R66, SRZ ;  /* 0x0000000000427805 */ /* 0x000fc8000001ff00 */
[----:B------:R-:W5:Y:S04]  /*1e00*/  @P4 LDG.E R69, desc[UR8][R34.64] ;  /* 0x0000000822454981 */ /* 0x000f68000c1e1900 */
[----:B------:R-:W5:Y:S04]  /*1e10*/  @P3 LDG.E R68, desc[UR8][R30.64] ;  /* 0x000000081e443981 */ /* 0x000f68000c1e1900 */
[----:B------:R-:W5:Y:S01]  /*1e20*/  @P1 LDG.E R66, desc[UR8][R28.64] ;  /* 0x000000081c421981 */ /* 0x000f62000c1e1900 */
[----:B------:R-:W-:Y:S03]  /*1e30*/  BSSY B0, `(.L_x_808) ;  /* 0x000002d000007945 */ /* 0x000fe60003800000 */
[----:B------:R-:W5:Y:S01]  /*1e40*/  @P2 LDG.E R67, desc[UR8][R24.64] ;  /* 0x0000000818432981 */ /* 0x000f62000c1e1900 */
[----:B--2---:R-:W-:-:S05]  /*1e50*/  FFMA.FTZ R7, -R22, R22, R23 ;  /* 0x0000001616077223 */ /* 0x004fca0000010117 */
[----:B------:R-:W-:Y:S02]  /*1e60*/  FSETP.GTU.FTZ.AND P0, PT, R7, RZ, PT ;  /* 0x000000ff0700720b */ /* 0x000fe40003f1c000 */
[----:B------:R-:W-:-:S06]  /*1e70*/  MOV R23, RZ ;  /* 0x000000ff00177202 */ /* 0x000fcc0000000f00 */
[----:B------:R-:W5:Y:S05]  /*1e80*/  @P5 LDG.E R23, desc[UR8][R52.64] ;  /* 0x0000000834175981 */ /* 0x000f6a000c1e1900 */
[----:B------:R-:W0:Y:S01]  /*1e90*/  @P0 LDC R72, c[0x0][0x250] ;  /* 0x00009400ff480b82 */ /* 0x000e220000000800 */
[----:B------:R-:W-:-:S13]  /*1ea0*/  ISETP.NE.AND P5, PT, R71, RZ, PT ;  /* 0x000000ff4700720c */ /* 0x000fda0003fa5270 */
[----:B------:R1:W5:Y:S01]  /*1eb0*/  @P5 LDG.E R9, desc[UR8][R10.64] ;  /* 0x000000080a095981 */ /* 0x000362000c1e1900 */
[----:B0-----:R-:W-:Y:S01]  /*1ec0*/  @P0 FADD.FTZ R72, R7, R72 ;  /* 0x0000004807480221 */ /* 0x001fe20000010000 */
[----:B------:R-:W-:Y:S02]  /*1ed0*/  MOV R7, 0x3f800000 ;  /* 0x3f80000000077802 */ /* 0x000fe40000000f00 */
[----:B-1----:R-:W-:-:S04]  /*1ee0*/  CS2R R10, SRZ ;  /* 0x00000000000a7805 */ /* 0x002fc8000001ff00 */
[----:B------:R0:W1:Y:S02]  /*1ef0*/  @P0 MUFU.RSQ R7, R72 ;  /* 0x0000004800070308 */ /* 0x0000640000001400 */
[----:B------:R2:W5:Y:S01]  /*1f00*/  @P6 LDG.E R11, desc[UR8][R12.64] ;  /* 0x000000080c0b6981 */ /* 0x000562000c1e1900 */
[----:B0-----:R-:W-:Y:S02]  /*1f10*/  CS2R R72, SRZ ;  /* 0x0000000000487805 */ /* 0x001fe4000001ff00 */
[----:B--2---:R-:W-:-:S04]  /*1f20*/  CS2R R12, SRZ ;  /* 0x00000000000c7805 */ /* 0x004fc8000001ff00 */
[----:B------:R-:W5:Y:S01]  /*1f30*/  @P5 LDG.E R73, desc[UR8][R48.64] ;  /* 0x0000000830495981 */ /* 0x000f62000c1e1900 */
[----:B------:R-:W-:Y:S02]  /*1f40*/  ISETP.NE.AND P5, PT, R70, RZ, PT ;  /* 0x000000ff4600720c */ /* 0x000fe40003fa5270 */
[----:B------:R-:W-:Y:S01]  /*1f50*/  CS2R R70, SRZ ;  /* 0x0000000000467805 */ /* 0x000fe2000001ff00 */
[----:B------:R0:W5:Y:S05]  /*1f60*/  @P4 LDG.E R13, desc[UR8][R14.64] ;  /* 0x000000080e0d4981 */ /* 0x00016a000c1e1900 */
[----:B------:R-:W5:Y:S01]  /*1f70*/  @P6 LDG.E R71, desc[UR8][R42.64] ;  /* 0x000000082a476981 */ /* 0x000f62000c1e1900 */
[----:B0-----:R-:W-:-:S04]  /*1f80*/  CS2R R14, SRZ ;  /* 0x00000000000e7805 */ /* 0x001fc8000001ff00 */
[----:B------:R-:W5:Y:S04]  /*1f90*/  @P5 LDG.E R12, desc[UR8][R40.64] ;  /* 0x00000008280c5981 */ /* 0x000f68000c1e1900 */
[----:B------:R-:W5:Y:S04]  /*1fa0*/  @P5 LDG.E R70, desc[UR8][R38.64] ;  /* 0x0000000826465981 */ /* 0x000f68000c1e1900 */
[----:B------:R-:W5:Y:S01]  /*1fb0*/  @P3 LDG.E R14, desc[UR8][R32.64] ;  /* 0x00000008200e3981 */ /* 0x000f62000c1e1900 */
[----:B------:R-:W-:-:S03]  /*1fc0*/  ISETP.NE.AND P0, PT, R85, RZ, PT ;  /* 0x000000ff5500720c */ /* 0x000fc60003f05270 */
[----:B------:R0:W5:Y:S10]  /*1fd0*/  @P2 LDG.E R15, desc[UR8][R16.64] ;  /* 0x00000008100f2981 */ /* 0x000174000c1e1900 */
[----:B------:R-:W5:Y:S04]  /*1fe0*/  @P0 LDG.E R10, desc[UR8][R46.64] ;  /* 0x000000082e0a0981 */ /* 0x000f68000c1e1900 */
[----:B------:R-:W5:Y:S01]  /*1ff0*/  @P0 LDG.E R72, desc[UR8][R44.64] ;  /* 0x000000082c480981 */ /* 0x000f62000c1e1900 */
[----:B------:R-:W-:-:S02]  /*2000*/  ISETP.GT.U32.AND P0, PT, R2, 0xdf, PT ;  /* 0x000000df0200780c */ /* 0x000fc40003f04070 */
[----:B0-----:R-:W-:Y:S02]  /*2010*/  MOV R16, RZ ;  /* 0x000000ff00107202 */ /* 0x001fe40000000f00 */
[----:B------:R-:W-:-:S04]  /*2020*/  CS2R R24, SRZ ;  /* 0x0000000000187805 */ /* 0x000fc8000001ff00 */
[----:B------:R0:W5:Y:S02]  /*2030*/  @P1 LDG.E R16, desc[UR8][R26.64] ;  /* 0x000000081a101981 */ /* 0x000164000c1e1900 */
[----:B0-----:R-:W-:-:S03]  /*2040*/  CS2R R26, SRZ ;  /* 0x00000000001a7805 */ /* 0x001fc6000001ff00 */
[----:B-1----:R-:W-:Y:S05]  /*2050*/  @P0 BRA `(.L_x_809) ;  /* 0x0000000000280947 */ /* 0x002fea0003800000 */
        /* <DEDUP_REMOVED lines=10> */
.L_x_809:
[----:B------:R-:W-:Y:S05]  /*2100*/  BSYNC B0 ;  /* 0x0000000000007941 */ /* 0x000fea0003800000 */
.L_x_808:
[----:B------:R-:W-:Y:S01]  /*2110*/  ISETP.NE.AND P0, PT, RZ, UR10, PT ;  /* 0x0000000aff007c0c */ /* 0x000fe2000bf05270 */
[--C-:B-----5:R-:W-:Y:S02]  /*2120*/  HADD2.F32 R17, -RZ, R60.reuse.H0_H0 ;  /* 0x2000003cff117230 */ /* 0x120fe40000004100 */
[----:B------:R-:W-:Y:S02]  /*2130*/  HADD2.F32 R35, -RZ, R60.H1_H1 ;  /* 0x3000003cff237230 */ /* 0x000fe40000004100 */
[--C-:B------:R-:W-:Y:S02]  /*2140*/  HADD2.F32 R37, -RZ, R61.reuse.H0_H0 ;  /* 0x2000003dff257230 */ /* 0x100fe40000004100 */
[C---:B------:R-:W-:Y:S01]  /*2150*/  FADD.FTZ R28, -R22.reuse, R17 ;  /* 0x00000011161c7221 */ /* 0x040fe20000010100 */
[----:B------:R-:W-:Y:S02]  /*2160*/  HADD2.F32 R39, -RZ, R61.H1_H1 ;  /* 0x3000003dff277230 */ /* 0x000fe40000004100 */
[----:B------:R-:W-:Y:S01]  /*2170*/  FADD.FTZ R30, -R22, R35 ;  /* 0x00000023161e7221 */ /* 0x000fe20000010100 */
[----:B------:R-:W-:-:S02]  /*2180*/  HADD2.F32 R33, -RZ, R77.H0_H0 ;  /* 0x2000004dff217230 */ /* 0x000fc40000004100 */
[-C--:B------:R-:W-:Y:S01]  /*2190*/  FMUL.FTZ R17, R28, R7.reuse ;  /* 0x000000071c117220 */ /* 0x080fe20000410000 */
[----:B------:R-:W-:Y:S02]  /*21a0*/  HADD2.F32 R29, -RZ, R77.H1_H1 ;  /* 0x3000004dff1d7230 */ /* 0x000fe40000004100 */
[C---:B------:R-:W-:Y:S01]  /*21b0*/  FADD.FTZ R38, -R22.reuse, R37 ;  /* 0x0000002516267221 */ /* 0x040fe20000010100 */
[--C-:B------:R-:W-:Y:S02]  /*21c0*/  HADD2.F32 R31, -RZ, R76.reuse.H0_H0 ;  /* 0x2000004cff1f7230 */ /* 0x100fe40000004100 */
[----:B------:R-:W-:Y:S01]  /*21d0*/  FADD.FTZ R34, -R22, R39 ;  /* 0x0000002716227221 */ /* 0x000fe20000010100 */
[----:B------:R-:W-:Y:S02]  /*21e0*/  HADD2.F32 R32, -RZ, R76.H1_H1 ;  /* 0x3000004cff207230 */ /* 0x000fe40000004100 */
        /* <DEDUP_REMOVED lines=20> */
.L_x_810:
[----:B------:R-:W-:Y:S01]  /*2330*/  FMUL.FTZ R30, R33, R24 ;  /* 0x00000018211e7220 */ /* 0x000fe20000410000 */
[----:B------:R-:W-:Y:S01]  /*2340*/  FMUL.FTZ R35, R38, R7 ;  /* 0x0000000726237220 */ /* 0x000fe20000410000 */
[----:B------:R-:W-:Y:S01]  /*2350*/  FFMA.FTZ R38, R17, R33, RZ ;  /* 0x0000002111267223 */ /* 0x000fe200000100ff */
        /* <DEDUP_REMOVED lines=23> */
.L_x_811:
[C---:B------:R-:W-:Y:S01]  /*24d0*/  FFMA.FTZ R17, R28.reuse, R37, R17 ;  /* 0x000000251c117223 */ /* 0x040fe20000010011 */
[----:B------:R-:W-:Y:S01]  /*24e0*/  FMUL.FTZ R42, R31, R24 ;  /* 0x000000181f2a7220 */ /* 0x000fe20000410000 */
[----:B------:R-:W-:Y:S01]  /*24f0*/  FADD.FTZ R39, R37, R30 ;  /* 0x0000001e25277221 */ /* 0x000fe20000010000 */
[----:B------:R-:W-:Y:S01]  /*2500*/  FADD.FTZ R40, RZ, R33 ;  /* 0x00000021ff287221 */ /* 0x000fe20000010000 */
[C---:B------:R-:W-:Y:S01]  /*2510*/  FFMA.FTZ R38, R35.reuse, R31, R38 ;  /* 0x0000001f23267223 */ /* 0x040fe20000010026 */
[----:B------:R-:W-:Y:S01]  /*2520*/  FFMA.FTZ R30, R35, R42, R17 ;  /* 0x0000002a231e7223 */ /* 0x000fe20000010011 */
[----:B------:R-:W-:Y:S01]  /*2530*/  FFMA.FTZ R17, R28, R29, RZ ;  /* 0x0000001d1c117223 */ /* 0x000fe200000100ff */
[----:B------:R-:W-:Y:S01]  /*2540*/  FADD.FTZ R33, RZ, R29 ;  /* 0x0000001dff217221 */ /* 0x000fe20000010000 */
[--C-:B------:R-:W-:Y:S02]  /*2550*/  HADD2.F32 R35, -RZ, R8.reuse.H0_H0 ;  /* 0x20000008ff237230 */ /* 0x100fe40000004100 */
[----:B------:R-:W-:Y:S01]  /*2560*/  FMUL.FTZ R29, R32, R25 ;  /* 0x00000019201d7220 */ /* 0x000fe20000410000 */
[----:B------:R-:W-:-:S02]  /*2570*/  HADD2.F32 R37, -RZ, R8.H1_H1 ;  /* 0x30000008ff257230 */ /* 0x000fc40000004100 */
[----:B------:R-:W-:Y:S01]  /*2580*/  FFMA.FTZ R17, R34, R32, R17 ;  /* 0x0000002022117223 */ /* 0x000fe20000010011 */
[----:B------:R-:W-:Y:S01]  /*2590*/  FADD.FTZ R31, R40, R31 ;  /* 0x0000001f281f7221 */ /* 0x000fe20000010000 */
[----:B------:R-:W-:Y:S01]  /*25a0*/  FFMA.FTZ R34, R34, R29, R30 ;  /* 0x0000001d22227223 */ /* 0x000fe2000001001e */
[C---:B------:R-:W-:Y:S01]  /*25b0*/  FADD.FTZ R30, -R22.reuse, R35 ;  /* 0x00000023161e7221 */ /* 0x040fe20000010100 */
[----:B------:R-:W-:Y:S01]  /*25c0*/  FADD.FTZ R40, -R22, R37 ;  /* 0x0000002516287221 */ /* 0x000fe20000010100 */
[----:B------:R-:W-:Y:S01]  /*25d0*/  FADD.FTZ R32, R33, R32 ;  /* 0x0000002021207221 */ /* 0x000fe20000010000 */
[----:B------:R-:W-:Y:S01]  /*25e0*/  FADD.FTZ R28, R39, R42 ;  /* 0x0000002a271c7221 */ /* 0x000fe20000010000 */
[-C--:B------:R-:W-:Y:S01]  /*25f0*/  FMUL.FTZ R35, R30, R7.reuse ;  /* 0x000000071e237220 */ /* 0x080fe20000410000 */
[--C-:B------:R-:W-:Y:S02]  /*2600*/  HADD2.F32 R37, -RZ, R75.reuse.H0_H0 ;  /* 0x2000004bff257230 */ /* 0x100fe40000004100 */
[----:B------:R-:W-:Y:S01]  /*2610*/  FMUL.FTZ R30, R40, R7 ;  /* 0x00000007281e7220 */ /* 0x000fe20000410000 */
        /* <DEDUP_REMOVED lines=20> */
.L_x_812:
[----:B------:R-:W-:Y:S01]  /*2760*/  FMUL.FTZ R39, R37, R24 ;  /* 0x0000001825277220 */ /* 0x000fe20000410000 */
[----:B------:R-:W-:Y:S01]  /*2770*/  FADD.FTZ R28, R29, R28 ;  /* 0x0000001c1d1c7221 */ /* 0x000fe20000010000 */
[----:B------:R-:W-:Y:S01]  /*2780*/  FFMA.FTZ R38, R35, R37, R38 ;  /* 0x0000002523267223 */ /* 0x000fe20000010026 */
[----:B------:R-:W-:Y:S01]  /*2790*/  FADD.FTZ R31, R31, R37 ;  /* 0x000000251f1f7221 */ /* 0x000fe20000010000 */
[----:B------:R-:W-:Y:S01]  /*27a0*/  FFMA.FTZ R34, R35, R39, R34 ;  /* 0x0000002723227223 */ /* 0x000fe20000010022 */
[--C-:B------:R-:W-:Y:S02]  /*27b0*/  HADD2.F32 R35, -RZ, R23.reuse.H0_H0 ;  /* 0x20000017ff237230 */ /* 0x100fe40000004100 */
[----:B------:R-:W-:Y:S01]  /*27c0*/  FMUL.FTZ R29, R33, R25 ;  /* 0x00000019211d7220 */ /* 0x000fe20000410000 */
[----:B------:R-:W-:Y:S02]  /*27d0*/  HADD2.F32 R37, -RZ, R23.H1_H1 ;  /* 0x30000017ff257230 */ /* 0x000fe40000004100 */
[----:B------:R-:W-:Y:S01]  /*27e0*/  FFMA.FTZ R17, R30, R33, R17 ;  /* 0x000000211e117223 */ /* 0x000fe20000010011 */
[----:B------:R-:W-:Y:S01]  /*27f0*/  FADD.FTZ R32, R32, R33 ;  /* 0x0000002120207221 */ /* 0x000fe20000010000 */
[----:B------:R-:W-:Y:S01]  /*2800*/  FFMA.FTZ R30, R30, R29, R34 ;  /* 0x0000001d1e1e7223 */ /* 0x000fe20000010022 */
[C---:B------:R-:W-:Y:S01]  /*2810*/  FADD.FTZ R34, -R22.reuse, R35 ;  /* 0x0000002316227221 */ /* 0x040fe20000010100 */
[----:B------:R-:W-:Y:S01]  /*2820*/  FADD.FTZ R40, -R22, R37 ;  /* 0x0000002516287221 */ /* 0x000fe20000010100 */
[----:B------:R-:W-:Y:S01]  /*2830*/  FADD.FTZ R28, R28, R39 ;  /* 0x000000271c1c7221 */ /* 0x000fe20000010000 */
[----:B------:R-:W-:-:S02]  /*2840*/  HADD2.F32 R37, -RZ, R74.H0_H0 ;  /* 0x2000004aff257230 */ /* 0x000fc40000004100 */
[-C--:B------:R-:W-:Y:S01]  /*2850*/  FMUL.FTZ R35, R34, R7.reuse ;  /* 0x0000000722237220 */ /* 0x080fe20000410000 */
        /* <DEDUP_REMOVED lines=21> */
.L_x_813:
        /* <DEDUP_REMOVED lines=37> */
.L_x_814:
        /* <DEDUP_REMOVED lines=8> */
[----:B------:R-:W-:Y:S01]  /*2c80*/  FADD.FTZ R31, R32, R33 ;  /* 0x00000021201f7221 */ /* 0x000fe20000010000 */
[C---:B------:R-:W-:Y:S01]  /*2c90*/  FFMA.FTZ R17, R30.reuse, R33, R17 ;  /* 0x000000211e117223 */ /* 0x040fe20000010011 */
[----:B------:R-:W-:Y:S01]  /*2ca0*/  FFMA.FTZ R33, R30, R29, R34 ;  /* 0x0000001d1e217223 */ /* 0x000fe20000010022 */
[----:B------:R-:W-:Y:S01]  /*2cb0*/  FADD.FTZ R32, R40, R39 ;  /* 0x0000002728207221 */ /* 0x000fe20000010000 */
[C---:B------:R-:W-:Y:S01]  /*2cc0*/  FADD.FTZ R34, -R22.reuse, R35 ;  /* 0x0000002316227221 */ /* 0x040fe20000010100 */
[----:B------:R-:W-:Y:S01]  /*2cd0*/  FADD.FTZ R40, -R22, R37 ;  /* 0x0000002516287221 */ /* 0x000fe20000010100 */
        /* <DEDUP_REMOVED lines=23> */
.L_x_815:
[----:B------:R-:W-:Y:S01]  /*2e50*/  FMUL.FTZ R40, R37, R24 ;  /* 0x0000001825287220 */ /* 0x000fe20000410000 */
[----:B------:R-:W-:Y:S01]  /*2e60*/  FADD.FTZ R29, R29, R32 ;  /* 0x000000201d1d7221 */ /* 0x000fe20000010000 */
[----:B------:R-:W-:Y:S01]  /*2e70*/  FADD.FTZ R46, R28, R37 ;  /* 0x000000251c2e7221 */ /* 0x000fe20000010000 */
[C---:B------:R-:W-:Y:S01]  /*2e80*/  FFMA.FTZ R38, R35.reuse, R37, R38 ;  /* 0x0000002523267223 */ /* 0x040fe20000010026 */
[----:B------:R-:W-:Y:S01]  /*2e90*/  FFMA.FTZ R33, R35, R40, R33 ;  /* 0x0000002823217223 */ /* 0x000fe20000010021 */
[----:B------:R-:W-:Y:S01]  /*2ea0*/  FADD.FTZ R29, R29, R40 ;  /* 0x000000281d1d7221 */ /* 0x000fe20000010000 */
[----:B------:R-:W-:Y:S01]  /*2eb0*/  FMUL.FTZ R28, R30, R25 ;  /* 0x000000191e1c7220 */ /* 0x000fe20000410000 */
[--C-:B------:R-:W-:Y:S02]  /*2ec0*/  HADD2.F32 R35, -RZ, R11.reuse.H0_H0 ;  /* 0x2000000bff237230 */ /* 0x100fe40000004100 */
[----:B------:R-:W-:Y:S01]  /*2ed0*/  FFMA.FTZ R41, R34, R30, R17 ;  /* 0x0000001e22297223 */ /* 0x000fe20000010011 */
[----:B------:R-:W-:-:S02]  /*2ee0*/  HADD2.F32 R37, -RZ, R11.H1_H1 ;  /* 0x3000000bff257230 */ /* 0x000fc40000004100 */
[----:B------:R-:W-:Y:S01]  /*2ef0*/  FFMA.FTZ R34, R34, R28, R33 ;  /* 0x0000001c22227223 */ /* 0x000fe20000010021 */
[----:B------:R-:W-:Y:S01]  /*2f00*/  FADD.FTZ R17, R28, R29 ;  /* 0x0000001d1c117221 */ /* 0x000fe20000010000 */
[C---:B------:R-:W-:Y:S01]  /*2f10*/  FADD.FTZ R28, -R22.reuse, R35 ;  /* 0x00000023161c7221 */ /* 0x040fe20000010100 */
[--C-:B------:R-:W-:Y:S02]  /*2f20*/  HADD2.F32 R33, -RZ, R71.reuse.H0_H0 ;  /* 0x20000047ff217230 */ /* 0x100fe40000004100 */
[----:B------:R-:W-:Y:S01]  /*2f30*/  FADD.FTZ R40, -R22, R37 ;  /* 0x0000002516287221 */ /* 0x000fe20000010100 */
[----:B------:R-:W-:Y:S02]  /*2f40*/  HADD2.F32 R32, -RZ, R71.H1_H1 ;  /* 0x30000047ff207230 */ /* 0x000fe40000004100 */
        /* <DEDUP_REMOVED lines=21> */
.L_x_816:
[----:B------:R-:W-:Y:S01]  /*30a0*/  FMUL.FTZ R28, R33, R24 ;  /* 0x00000018211c7220 */ /* 0x000fe20000410000 */
[--C-:B------:R-:W-:Y:S02]  /*30b0*/  HADD2.F32 R29, -RZ, R12.reuse.H0_H0 ;  /* 0x2000000cff1d7230 */ /* 0x100fe40000004100 */
[----:B------:R-:W-:Y:S01]  /*30c0*/  FADD.FTZ R31, R31, R30 ;  /* 0x0000001e1f1f7221 */ /* 0x000fe20000010000 */
[----:B------:R-:W-:Y:S02]  /*30d0*/  HADD2.F32 R39, -RZ, R12.H1_H1 ;  /* 0x3000000cff277230 */ /* 0x000fe40000004100 */
[----:B------:R-:W-:Y:S01]  /*30e0*/  FFMA.FTZ R37, R35, R28, R34 ;  /* 0x0000001c23257223 */ /* 0x000fe20000010022 */
[----:B------:R-:W-:Y:S01]  /*30f0*/  FADD.FTZ R30, R17, R28 ;  /* 0x0000001c111e7221 */ /* 0x000fe20000010000 */
[C---:B------:R-:W-:Y:S01]  /*3100*/  FADD.FTZ R28, -R22.reuse, R29 ;  /* 0x0000001d161c7221 */ /* 0x040fe20000010100 */
[--C-:B------:R-:W-:Y:S02]  /*3110*/  HADD2.F32 R17, -RZ, R70.reuse.H0_H0 ;  /* 0x20000046ff117230 */ /* 0x100fe40000004100 */
[----:B------:R-:W-:Y:S01]  /*3120*/  FADD.FTZ R42, -R22, R39 ;  /* 0x00000027162a7221 */ /* 0x000fe20000010100 */
[----:B------:R-:W-:-:S02]  /*3130*/  HADD2.F32 R34, -RZ, R70.H1_H1 ;  /* 0x30000046ff227230 */ /* 0x000fc40000004100 */
        /* <DEDUP_REMOVED lines=22> */
.L_x_817:
[----:B------:R-:W-:Y:S01]  /*32a0*/  FFMA.FTZ R48, R40, R39, R37 ;  /* 0x0000002728307223 */ /* 0x000fe20000010025 */
[----:B------:R-:W-:Y:S01]  /*32b0*/  FMUL.FTZ R42, R17, R24 ;  /* 0x00000018112a7220 */ /* 0x000fe20000410000 */
[----:B------:R-:W-:Y:S01]  /*32c0*/  FADD.FTZ R39, R39, R30 ;  /* 0x0000001e27277221 */ /* 0x000fe20000010000 */
[----:B------:R-:W-:Y:S01]  /*32d0*/  FFMA.FTZ R44, R35, R33, R38 ;  /* 0x00000021232c7223 */ /* 0x000fe20000010026 */
[----:B------:R-:W-:Y:S01]  /*32e0*/  FADD.FTZ R46, R46, R33 ;  /* 0x000000212e2e7221 */ /* 0x000fe20000010000 */
        /* <DEDUP_REMOVED lines=33> */
.L_x_818:
[--C-:B------:R-:W-:Y:S02]  /*3500*/  HADD2.F32 R45, -RZ, R14.reuse.H0_H0 ;  /* 0x2000000eff2d7230 */ /* 0x100fe40000004100 */
[----:B------:R-:W-:Y:S01]  /*3510*/  FMUL.FTZ R40, R33, R24 ;  /* 0x0000001821287220 */ /* 0x000fe20000410000 */
[----:B------:R-:W-:Y:S02]  /*3520*/  HADD2.F32 R47, -RZ, R14.H1_H1 ;  /* 0x3000000eff2f7230 */ /* 0x000fe40000004100 */
[----:B------:R-:W-:Y:S01]  /*3530*/  FADD.FTZ R37, R31, R32 ;  /* 0x000000201f257221 */ /* 0x000fe20000010000 */
[--C-:B------:R-:W-:Y:S02]  /*3540*/  HADD2.F32 R31, -RZ, R68.reuse.H0_H0 ;  /* 0x20000044ff1f7230 */ /* 0x100fe40000004100 */
[----:B------:R-:W-:Y:S01]  /*3550*/  FFMA.FTZ R43, R35, R40, R38 ;  /* 0x00000028232b7223 */ /* 0x000fe20000010026 */
[C---:B------:R-:W-:Y:S01]  /*3560*/  FADD.FTZ R32, -R22.reuse, R45 ;  /* 0x0000002d16207221 */ /* 0x040fe20000010100 */
[----:B------:R-:W-:Y:S01]  /*3570*/  FADD.FTZ R38, -R22, R47 ;  /* 0x0000002f16267221 */ /* 0x000fe20000010100 */
[----:B------:R-:W-:Y:S01]  /*3580*/  FADD.FTZ R39, R39, R40 ;  /* 0x0000002827277221 */ /* 0x000fe20000010000 */
        /* <DEDUP_REMOVED lines=23> */
.L_x_819:
[----:B------:R-:W-:Y:S01]  /*3700*/  FFMA.FTZ R40, R42, R32, R43 ;  /* 0x000000202a287223 */ /* 0x000fe2000001002b */
[----:B------:R-:W-:Y:S01]  /*3710*/  FMUL.FTZ R38, R31, R24 ;  /* 0x000000181f267220 */ /* 0x000fe20000410000 */
[----:B------:R-:W-:Y:S01]  /*3720*/  FADD.FTZ R39, R32, R39 ;  /* 0x0000002720277221 */ /* 0x000fe20000010000 */
[----:B------:R-:W-:Y:S01]  /*3730*/  FFMA.FTZ R44, R29, R17, R44 ;  /* 0x000000111d2c7223 */ /* 0x000fe2000001002c */
[----:B------:R-:W-:Y:S01]  /*3740*/  FADD.FTZ R46, R46, R17 ;  /* 0x000000112e2e7221 */ /* 0x000fe20000010000 */
[----:B------:R-:W-:Y:S01]  /*3750*/  FFMA.FTZ R32, R45, R38, R40 ;  /* 0x000000262d207223 */ /* 0x000fe20000010028 */
[----:B------:R-:W-:Y:S01]  /*3760*/  FMUL.FTZ R47, R52, R25 ;  /* 0x00000019342f7220 */ /* 0x000fe20000410000 */
[--C-:B------:R-:W-:Y:S02]  /*3770*/  HADD2.F32 R17, -RZ, R15.reuse.H0_H0 ;  /* 0x2000000fff117230 */ /* 0x100fe40000004100 */
[----:B------:R-:W-:Y:S01]  /*3780*/  FADD.FTZ R40, R39, R38 ;  /* 0x0000002627287221 */ /* 0x000fe20000010000 */
[----:B------:R-:W-:-:S02]  /*3790*/  HADD2.F32 R29, -RZ, R15.H1_H1 ;  /* 0x3000000fff1d7230 */ /* 0x000fc40000004100 */
[----:B------:R-:W-:Y:S01]  /*37a0*/  FFMA.FTZ R38, R51, R47, R32 ;  /* 0x0000002f33267223 */ /* 0x000fe20000010020 */
[----:B------:R-:W-:Y:S01]  /*37b0*/  FFMA.FTZ R41, R28, R34, R41 ;  /* 0x000000221c297223 */ /* 0x000fe20000010029 */
[----:B------:R-:W-:Y:S01]  /*37c0*/  FADD.FTZ R47, R47, R40 ;  /* 0x000000282f2f7221 */ /* 0x000fe20000010000 */
[C---:B------:R-:W-:Y:S01]  /*37d0*/  FADD.FTZ R32, -R22.reuse, R17 ;  /* 0x0000001116207221 */ /* 0x040fe20000010100 */
[----:B------:R-:W-:Y:S01]  /*37e0*/  FADD.FTZ R40, -R22, R29 ;  /* 0x0000001d16287221 */ /* 0x000fe20000010100 */
[--C-:B------:R-:W-:Y:S02]  /*37f0*/  HADD2.F32 R17, -RZ, R67.reuse.H0_H0 ;  /* 0x20000043ff117230 */ /* 0x100fe40000004100 */
        /* <DEDUP_REMOVED lines=22> */
.L_x_820:
        /* <DEDUP_REMOVED lines=32> */
.L_x_821:
        /* <DEDUP_REMOVED lines=38> */
.L_x_822:
[----:B------:R-:W-:Y:S01]  /*3dc0*/  FMUL.FTZ R54, R41, R24 ;  /* 0x0000001829367220 */ /* 0x000fe20000410000 */
[--C-:B------:R-:W-:Y:S02]  /*3dd0*/  HADD2.F32 R49, -RZ, R65.reuse.H0_H0 ;  /* 0x20000041ff317230 */ /* 0x100fe40000004100 */
[----:B------:R-:W-:Y:S01]  /*3de0*/  FADD.FTZ R34, R34, R30 ;  /* 0x0000001e22227221 */ /* 0x000fe20000010000 */
[----:B------:R-:W-:Y:S02]  /*3df0*/  HADD2.F32 R53, -RZ, R65.H1_H1 ;  /* 0x30000041ff357230 */ /* 0x000fe40000004100 */
[----:B------:R-:W-:Y:S01]  /*3e00*/  FFMA.FTZ R47, R43, R54, R50 ;  /* 0x000000362b2f7223 */ /* 0x000fe20000010032 */
[----:B------:R-:W-:Y:S01]  /*3e10*/  FADD.FTZ R54, R33, R54 ;  /* 0x0000003621367221 */ /* 0x000fe20000010000 */
[----:B------:R-:W-:Y:S01]  /*3e20*/  FMUL.FTZ R33, R42, R25 ;  /* 0x000000192a217220 */ /* 0x000fe20000410000 */
[C---:B------:R-:W-:Y:S01]  /*3e30*/  FADD.FTZ R30, -R22.reuse, R49 ;  /* 0x00000031161e7221 */ /* 0x040fe20000010100 */
[----:B------:R-:W-:Y:S01]  /*3e40*/  FADD.FTZ R50, -R22, R53 ;  /* 0x0000003516327221 */ /* 0x000fe20000010100 */
[----:B------:R-:W-:Y:S01]  /*3e50*/  FFMA.FTZ R45, R45, R31, R48 ;  /* 0x0000001f2d2d7223 */ /* 0x000fe20000010030 */
[----:B------:R-:W-:Y:S01]  /*3e60*/  FADD.FTZ R46, R46, R31 ;  /* 0x0000001f2e2e7221 */ /* 0x000fe20000010000 */
[----:B------:R-:W-:Y:S01]  /*3e70*/  FFMA.FTZ R31, R44, R33, R47 ;  /* 0x000000212c1f7223 */ /* 0x000fe2000001002f */
        /* <DEDUP_REMOVED lines=24> */
.L_x_823:
[----:B------:R-:W-:Y:S01]  /*4000*/  FFMA.FTZ R51, R51, R52, R35 ;  /* 0x0000003433337223 */ /* 0x000fe20000010023 */
[--C-:B------:R-:W-:Y:S02]  /*4010*/  HADD2.F32 R35, -RZ, R62.reuse.H0_H0 ;  /* 0x2000003eff237230 */ /* 0x100fe40000004100 */
[----:B------:R-:W-:Y:S01]  /*4020*/  FMUL.FTZ R30, R47, R24 ;  /* 0x000000182f1e7220 */ /* 0x000fe20000410000 */
[----:B------:R-:W-:Y:S02]  /*4030*/  HADD2.F32 R53, -RZ, R62.H1_H1 ;  /* 0x3000003eff357230 */ /* 0x000fe40000004100 */
[----:B------:R-:W-:Y:S01]  /*4040*/  FADD.FTZ R52, R34, R52 ;  /* 0x0000003422347221 */ /* 0x000fe20000010000 */
[----:B------:R-:W-:Y:S02]  /*4050*/  HADD2.F32 R55, -RZ, R79.H0_H0 ;  /* 0x2000004fff377230 */ /* 0x000fe40000004100 */
[----:B------:R-:W-:Y:S01]  /*4060*/  FADD.FTZ R34, R33, R30 ;  /* 0x0000001e21227221 */ /* 0x000fe20000010000 */
[----:B------:R-:W-:Y:S01]  /*4070*/  FADD.FTZ R54, -R22, R35 ;  /* 0x0000002316367221 */ /* 0x000fe20000010100 */
[----:B------:R-:W-:Y:S01]  /*4080*/  FFMA.FTZ R31, R49, R30, R31 ;  /* 0x0000001e311f7223 */ /* 0x000fe2000001001f */
[----:B------:R-:W-:Y:S01]  /*4090*/  FMUL.FTZ R33, R48, R25 ;  /* 0x0000001930217220 */ /* 0x000fe20000410000 */
[----:B------:R-:W-:Y:S01]  /*40a0*/  FADD.FTZ R56, -R22, R53 ;  /* 0x0000003516387221 */ /* 0x000fe20000010100 */
[----:B------:R-:W-:-:S02]  /*40b0*/  FMUL.FTZ R53, R54, R7 ;  /* 0x0000000736357220 */ /* 0x000fc40000410000 */
[----:B------:R-:W-:Y:S01]  /*40c0*/  FFMA.FTZ R30, R50, R33, R31 ;  /* 0x00000021321e7223 */ /* 0x000fe2000001001f */
[----:B------:R-:W-:Y:S01]  /*40d0*/  FMUL.FTZ R54, R56, R7 ;  /* 0x0000000738367220 */ /* 0x000fe20000410000 */
[----:B------:R-:W-:Y:S01]  /*40e0*/  FADD.FTZ R31, R33, R34 ;  /* 0x00000022211f7221 */ /* 0x000fe20000010000 */
[----:B------:R-:W-:Y:S01]  /*40f0*/  HADD2.F32 R56, -RZ, R79.H1_H1 ;  /* 0x3000004fff387230 */ /* 0x000fe20000004100 */
        /* <DEDUP_REMOVED lines=19> */
.L_x_824:
[----:B------:R-:W-:Y:S01]  /*4230*/  FMUL.FTZ R34, R55, R24 ;  /* 0x0000001837227220 */ /* 0x000fe20000410000 */
[----:B------:R-:W-:-:S03]  /*4240*/  HADD2.F32 R35, -RZ, R63.H0_H0 ;  /* 0x2000003fff237230 */ /* 0x000fc60000004100 */
[----:B------:R-:W-:Y:S01]  /*4250*/  FFMA.FTZ R33, R53, R34, R30 ;  /* 0x0000002235217223 */ /* 0x000fe2000001001e */
[----:B------:R-:W-:Y:S01]  /*4260*/  FADD.FTZ R34, R31, R34 ;  /* 0x000000221f227221 */ /* 0x000fe20000010000 */
[----:B------:R-:W-:Y:S01]  /*4270*/  FMUL.FTZ R31, R56, R25 ;  /* 0x00000019381f7220 */ /* 0x000fe20000410000 */
[----:B------:R-:W-:Y:S01]  /*4280*/  FADD.FTZ R58, -R22, R35 ;  /* 0x00000023163a7221 */ /* 0x000fe20000010100 */
[----:B------:R-:W-:Y:S02]  /*4290*/  HADD2.F32 R35, -RZ, R78.H1_H1 ;  /* 0x3000004eff237230 */ /* 0x000fe40000004100 */
[----:B------:R-:W-:Y:S01]  /*42a0*/  FFMA.FTZ R30, R54, R31, R33 ;  /* 0x0000001f361e7223 */ /* 0x000fe20000010021 */
[----:B------:R-:W-:Y:S02]  /*42b0*/  HADD2.F32 R33, -RZ, R63.H1_H1 ;  /* 0x3000003fff217230 */ /* 0x000fe40000004100 */
[----:B------:R-:W-:Y:S01]  /*42c0*/  FADD.FTZ R31, R31, R34 ;  /* 0x000000221f1f7221 */ /* 0x000fe20000010000 */
[----:B------:R-:W-:-:S02]  /*42d0*/  FMUL.FTZ R57, R58, R7 ;  /* 0x000000073a397220 */ /* 0x000fc40000410000 */
[----:B------:R-:W-:-:S04]  /*42e0*/  FADD.FTZ R34, -R22, R33 ;  /* 0x0000002116227221 */ /* 0x000fc80000010100 */
[----:B------:R-:W-:Y:S01]  /*42f0*/  FMUL.FTZ R33, R34, R7 ;  /* 0x0000000722217220 */ /* 0x000fe20000410000 */
[----:B------:R-:W-:Y:S01]  /*4300*/  HADD2.F32 R34, -RZ, R78.H0_H0 ;  /* 0x2000004eff227230 */ /* 0x000fe20000004100 */
        /* <DEDUP_REMOVED lines=19> */
.L_x_825:
[----:B------:R-:W-:Y:S01]  /*4440*/  FMUL.FTZ R58, R34, R24 ;  /* 0x00000018223a7220 */ /* 0x000fe20000410000 */
[----:B------:R-:W-:Y:S01]  /*4450*/  ISETP.GT.AND P0, PT, R112, 0x1e, PT ;  /* 0x0000001e7000780c */ /* 0x000fe20003f04270 */
[----:B------:R-:W0:Y:S01]  /*4460*/  S2UR UR11, SR_CgaCtaId ;  /* 0x00000000000b79c3 */ /* 0x000e220000008800 */
[----:B------:R-:W-:Y:S01]  /*4470*/  FFMA.FTZ R45, R29, R17, R45 ;  /* 0x000000111d2d7223 */ /* 0x000fe2000001002d */
[----:B------:R-:W-:Y:S01]  /*4480*/  FFMA.FTZ R30, R57, R58, R30 ;  /* 0x0000003a391e7223 */ /* 0x000fe2000001001e */
[----:B------:R-:W-:Y:S01]  /*4490*/  FADD.FTZ R31, R31, R58 ;  /* 0x0000003a1f1f7221 */ /* 0x000fe20000010000 */
[----:B------:R-:W-:Y:S01]  /*44a0*/  FMUL.FTZ R58, R35, R25 ;  /* 0x00000019233a7220 */ /* 0x000fe20000410000 */
[----:B------:R-:W-:Y:S01]  /*44b0*/  FADD.FTZ R46, R46, R17 ;  /* 0x000000112e2e7221 */ /* 0x000fe20000010000 */
[----:B------:R-:W-:Y:S01]  /*44c0*/  FFMA.FTZ R51, R32, R28, R51 ;  /* 0x0000001c20337223 */ /* 0x000fe20000010033 */
[----:B------:R-:W-:Y:S01]  /*44d0*/  FADD.FTZ R17, R52, R28 ;  /* 0x0000001c34117221 */ /* 0x000fe20000010000 */
[----:B------:R-:W-:Y:S01]  /*44e0*/  FFMA.FTZ R30, R33, R58, R30 ;  /* 0x0000003a211e7223 */ /* 0x000fe2000001001e */
[----:B------:R-:W-:Y:S01]  /*44f0*/  FADD.FTZ R31, R58, R31 ;  /* 0x0000001f3a1f7221 */ /* 0x000fe20000010000 */
[----:B------:R-:W-:Y:S01]  /*4500*/  FFMA.FTZ R28, R39, R37, R45 ;  /* 0x00000025271c7223 */ /* 0x000fe2000001002d */
[----:B------:R-:W-:Y:S01]  /*4510*/  FFMA.FTZ R51, R40, R38, R51 ;  /* 0x0000002628337223 */ /* 0x000fe20000010033 */
[----:B------:R-:W-:Y:S01]  /*4520*/  FADD.FTZ R46, R46, R37 ;  /* 0x000000252e2e7221 */ /* 0x000fe20000010000 */
[----:B------:R-:W1:Y:S01]  /*4530*/  SHFL.DOWN PT, R58, R30, 0x1, 0x1f ;  /* 0x08201f001e3a7f89 */ /* 0x000e6200000e0000 */
[----:B------:R-:W-:Y:S01]  /*4540*/  FADD.FTZ R17, R17, R38 ;  /* 0x0000002611117221 */ /* 0x000fe20000010000 */
[----:B------:R-:W-:Y:S01]  /*4550*/  FFMA.FTZ R28, R43, R41, R28 ;  /* 0x000000292b1c7223 */ /* 0x000fe2000001001c */
[----:B------:R-:W-:Y:S01]  /*4560*/  FFMA.FTZ R51, R44, R42, R51 ;  /* 0x0000002a2c337223 */ /* 0x000fe20000010033 */
[----:B------:R-:W2:Y:S01]  /*4570*/  SHFL.DOWN PT, R59, R31, 0x1, 0x1f ;  /* 0x08201f001f3b7f89 */ /* 0x000ea200000e0000 */
[----:B------:R-:W-:Y:S01]  /*4580*/  FADD.FTZ R46, R46, R41 ;  /* 0x000000292e2e7221 */ /* 0x000fe20000010000 */
[----:B------:R-:W-:Y:S01]  /*4590*/  FADD.FTZ R17, R17, R42 ;  /* 0x0000002a11117221 */ /* 0x000fe20000010000 */
[----:B------:R-:W-:Y:S01]  /*45a0*/  FFMA.FTZ R28, R49, R47, R28 ;  /* 0x0000002f311c7223 */ /* 0x000fe2000001001c */
[----:B------:R-:W-:Y:S01]  /*45b0*/  UMOV UR6, 0x400 ;  /* 0x0000040000067882 */ /* 0x000fe20000000000 */
[----:B------:R-:W-:Y:S01]  /*45c0*/  FFMA.FTZ R51, R50, R48, R51 ;  /* 0x0000003032337223 */ /* 0x000fe20000010033 */
[----:B------:R-:W-:Y:S01]  /*45d0*/  UIADD3 UR5, UR6, 0x50, URZ ;  /* 0x0000005006057890 */ /* 0x000fe2000fffe03f */
[----:B------:R-:W-:Y:S01]  /*45e0*/  FADD.FTZ R46, R46, R47 ;  /* 0x0000002f2e2e7221 */ /* 0x000fe20000010000 */
[----:B------:R-:W-:Y:S01]  /*45f0*/  FADD.FTZ R17, R17, R48 ;  /* 0x0000003011117221 */ /* 0x000fe20000010000 */
[----:B------:R-:W-:Y:S01]  /*4600*/  FFMA.FTZ R28, R53, R55, R28 ;  /* 0x00000037351c7223 */ /* 0x000fe2000001001c */
[----:B0-----:R-:W-:Y:S01]  /*4610*/  ULEA UR5, UR11, UR5, 0x18 ;  /* 0x000000050b057291 */ /* 0x001fe2000f8ec03f */
[----:B------:R-:W-:Y:S01]  /*4620*/  FFMA.FTZ R54, R54, R56, R51 ;  /* 0x0000003836367223 */ /* 0x000fe20000010033 */
[----:B------:R-:W-:Y:S01]  /*4630*/  FADD.FTZ R55, R46, R55 ;  /* 0x000000372e377221 */ /* 0x000fe20000010000 */
[----:B------:R-:W-:Y:S01]  /*4640*/  FADD.FTZ R56, R17, R56 ;  /* 0x0000003811387221 */ /* 0x000fe20000010000 */
[----:B------:R-:W-:Y:S01]  /*4650*/  FFMA.FTZ R32, R57, R34, R28 ;  /* 0x0000002239207223 */ /* 0x000fe2000001001c */
[----:B------:R-:W-:Y:S01]  /*4660*/  FFMA.FTZ R33, R33, R35, R54 ;  /* 0x0000002321217223 */ /* 0x000fe20000010036 */
[----:B------:R-:W0:Y:S01]  /*4670*/  LDC.64 R28, c[0x0][0x268] ;  /* 0x00009a00ff1c7b82 */ /* 0x000e220000000a00 */
[----:B------:R-:W-:Y:S01]  /*4680*/  FADD.FTZ R34, R55, R34 ;  /* 0x0000002237227221 */ /* 0x000fe20000010000 */
[----:B------:R-:W-:Y:S01]  /*4690*/  FADD.FTZ R35, R56, R35 ;  /* 0x0000002338237221 */ /* 0x000fe20000010000 */
[----:B------:R-:W-:Y:S01]  /*46a0*/  LEA R17, R2, UR5, 0x4 ;  /* 0x0000000502117c11 */ /* 0x000fe2000f8e20ff */
[----:B-1----:R-:W-:Y:S01]  /*46b0*/  @!P0 FADD.FTZ R30, R30, R58 ;  /* 0x0000003a1e1e8221 */ /* 0x002fe20000010000 */
[----:B------:R-:W-:Y:S01]  /*46c0*/  IMAD R37, R36, 0x7, R2 ;  /* 0x0000000724257824 */ /* 0x000fe200078e0202 */
[----:B------:R-:W-:Y:S01]  /*46d0*/  BSSY B0, `(.L_x_826) ;  /* 0x000002d000007945 */ /* 0x000fe20003800000 */
[----:B--2---:R-:W-:-:S02]  /*46e0*/  @!P0 FADD.FTZ R31, R31, R59 ;  /* 0x0000003b1f1f8221 */ /* 0x004fc40000010000 */
[----:B------:R-:W1:Y:S01]  /*46f0*/  SHFL.DOWN PT, R58, R30, 0x2, 0x1f ;  /* 0x08401f001e3a7f89 */ /* 0x000e6200000e0000 */
[----:B------:R-:W-:-:S03]  /*4700*/  ISETP.GT.AND P0, PT, R112, 0x1d, PT ;  /* 0x0000001d7000780c */ /* 0x000fc60003f04270 */
[----:B------:R-:W2:Y:S04]  /*4710*/  SHFL.DOWN PT, R59, R31, 0x2, 0x1f ;  /* 0x08401f001f3b7f89 */ /* 0x000ea800000e0000 */
[----:B------:R-:W-:Y:S01]  /*4720*/  STS.128 [R17], R32 ;  /* 0x0000002011007388 */ /* 0x000fe20000000c00 */
[----:B0-----:R-:W-:-:S05]  /*4730*/  IMAD.WIDE R28, R37, 0x4, R28 ;  /* 0x00000004251c7825 */ /* 0x001fca00078e021c */
        /* <DEDUP_REMOVED lines=17> */
[----:B------:R-:W-:-:S13]  /*4850*/  ISETP.NE.AND P0, PT, R112, RZ, PT ;  /* 0x000000ff7000720c */ /* 0x000fda0003f05270 */
        /* <DEDUP_REMOVED lines=20> */
.L_x_827:
[----:B------:R-:W-:Y:S05]  /*49a0*/  BSYNC B0 ;  /* 0x0000000000007941 */ /* 0x000fea0003800000 */
.L_x_826:
        /* <DEDUP_REMOVED lines=8> */
[----:B------:R-:W4:Y:S01]  /*4a30*/  LDS.128 R44, [R17+0x230] ;  /* 0x00023000112c7984 */ /* 0x000f220000000c00 */
        /* <DEDUP_REMOVED lines=8> */
[----:B--2---:R-:W-:Y:S01]  /*4ac0*/  FADD.FTZ R39, R36, R48 ;  /* 0x0000003024277221 */ /* 0x004fe20000010000 */
[----:B------:R-:W1:Y:S01]  /*4ad0*/  LDS.128 R32, [R17+0x310] ;  /* 0x0003100011207984 */ /* 0x000e620000000c00 */
        /* <DEDUP_REMOVED lines=9> */
[----:B------:R-:W-:-:S02]  /*4b70*/  FADD.FTZ R48, R36, R45 ;  /* 0x0000002d24307221 */ /* 0x000fc40000010000 */
[----:B------:R-:W2:Y:S01]  /*4b80*/  LDS.128 R36, [R17+0x380] ;  /* 0x0003800011247984 */ /* 0x000ea20000000c00 */
[----:B------:R-:W-:Y:S01]  /*4b90*/  FADD.FTZ R53, R49, R46 ;  /* 0x0000002e31357221 */ /* 0x000fe20000010000 */
[----:B------:R-:W-:Y:S02]  /*4ba0*/  FADD.FTZ R56, R56, R47 ;  /* 0x0000002f38387221 */ /* 0x000fe40000010000 */
[----:B------:R-:W3:Y:S01]  /*4bb0*/  LDS.128 R44, [R17+0x3f0] ;  /* 0x0003f000112c7984 */ /* 0x000ee20000000c00 */
[----:B0-----:R-:W-:Y:S01]  /*4bc0*/  FADD.FTZ R49, R51, R40 ;  /* 0x0000002833317221 */ /* 0x001fe20000010000 */
[----:B------:R-:W-:Y:S01]  /*4bd0*/  FADD.FTZ R40, R48, R41 ;  /* 0x0000002930287221 */ /* 0x000fe20000010000 */
[----:B------:R-:W-:Y:S01]  /*4be0*/  FADD.FTZ R41, R53, R42 ;  /* 0x0000002a35297221 */ /* 0x000fe20000010000 */
[----:B------:R-:W-:Y:S01]  /*4bf0*/  FADD.FTZ R48, R56, R43 ;  /* 0x0000002b38307221 */ /* 0x000fe20000010000 */
[----:B------:R-:W0:Y:S01]  /*4c00*/  LDS.128 R52, [R17+0x460] ;  /* 0x0004600011347984 */ /* 0x000e220000000c00 */
[----:B-1----:R-:W-:Y:S01]  /*4c10*/  FADD.FTZ R57, R40, R33 ;  /* 0x0000002128397221 */ /* 0x002fe20000010000 */
[----:B------:R-:W-:Y:S01]  /*4c20*/  FADD.FTZ R58, R41, R34 ;  /* 0x00000022293a7221 */ /* 0x000fe20000010000 */
[----:B------:R-:W-:Y:S01]  /*4c30*/  FADD.FTZ R56, R49, R32 ;  /* 0x0000002031387221 */ /* 0x000fe20000010000 */
[----:B------:R-:W1:Y:S01]  /*4c40*/  LDS.128 R40, [R17+0x4d0] ;  /* 0x0004d00011287984 */ /* 0x000e620000000c00 */
[----:B------:R-:W-:-:S03]  /*4c50*/  FADD.FTZ R59, R48, R35 ;  /* 0x00000023303b7221 */ /* 0x000fc60000010000 */
[----:B------:R-:W4:Y:S04]  /*4c60*/  LDS.128 R32, [R17+0x540] ;  /* 0x0005400011207984 */ /* 0x000f280000000c00 */
[----:B------:R-:W5:Y:S01]  /*4c70*/  LDS.128 R48, [R17+0x5b0] ;  /* 0x0005b00011307984 */ /* 0x000f620000000c00 */
        /* <DEDUP_REMOVED lines=8> */
[----:B0-----:R-:W-:Y:S01]  /*4d00*/  FADD.FTZ R39, R39, R52 ;  /* 0x0000003427277221 */ /* 0x001fe20000010000 */
[----:B------:R-:W-:-:S02]  /*4d10*/  FADD.FTZ R36, R36, R53 ;  /* 0x0000003524247221 */ /* 0x000fc40000010000 */
[----:B------:R-:W-:Y:S01]  /*4d20*/  FADD.FTZ R45, R37, R54 ;  /* 0x00000036252d7221 */ /* 0x000fe20000010000 */
[----:B------:R-:W-:Y:S01]  /*4d30*/  FADD.FTZ R56, R56, R55 ;  /* 0x0000003738387221 */ /* 0x000fe20000010000 */
[----:B-1----:R-:W-:Y:S01]  /*4d40*/  FADD.FTZ R53, R39, R40 ;  /* 0x0000002827357221 */ /* 0x002fe20000010000 */
[----:B------:R-:W-:Y:S01]  /*4d50*/  FADD.FTZ R44, R36, R41 ;  /* 0x00000029242c7221 */ /* 0x000fe20000010000 */
[----:B------:R-:W-:Y:S01]  /*4d60*/  FADD.FTZ R45, R45, R42 ;  /* 0x0000002a2d2d7221 */ /* 0x000fe20000010000 */
[----:B------:R-:W0:Y:S01]  /*4d70*/  LDS.128 R36, [R17+0x620] ;  /* 0x0006200011247984 */ /* 0x000e220000000c00 */
[----:B------:R-:W-:Y:S01]  /*4d80*/  FADD.FTZ R52, R56, R43 ;  /* 0x0000002b38347221 */ /* 0x000fe20000010000 */
[----:B----4-:R-:W-:Y:S01]  /*4d90*/  FADD.FTZ R53, R53, R32 ;  /* 0x0000002035357221 */ /* 0x010fe20000010000 */
[----:B------:R-:W-:Y:S01]  /*4da0*/  FADD.FTZ R32, R44, R33 ;  /* 0x000000212c207221 */ /* 0x000fe20000010000 */
[----:B------:R-:W1:Y:S01]  /*4db0*/  LDS.128 R40, [R17+0x690] ;  /* 0x0006900011287984 */ /* 0x000e620000000c00 */
[----:B------:R-:W-:Y:S01]  /*4dc0*/  FADD.FTZ R33, R45, R34 ;  /* 0x000000222d217221 */ /* 0x000fe20000010000 */
[----:B------:R-:W-:Y:S01]  /*4dd0*/  FADD.FTZ R52, R52, R35 ;  /* 0x0000002334347221 */ /* 0x000fe20000010000 */
[----:B-----5:R-:W-:Y:S01]  /*4de0*/  FADD.FTZ R57, R32, R49 ;  /* 0x0000003120397221 */ /* 0x020fe20000010000 */
[----:B------:R-:W2:Y:S01]  /*4df0*/  LDS.128 R44, [R17+0x700] ;  /* 0x00070000112c7984 */ /* 0x000ea20000000c00 */
[----:B------:R-:W-:Y:S01]  /*4e00*/  FADD.FTZ R58, R33, R50 ;  /* 0x00000032213a7221 */ /* 0x000fe20000010000 */
[----:B------:R-:W-:Y:S01]  /*4e10*/  FADD.FTZ R56, R53, R48 ;  /* 0x0000003035387221 */ /* 0x000fe20000010000 */
[----:B------:R-:W-:Y:S01]  /*4e20*/  FADD.FTZ R59, R52, R51 ;  /* 0x00000033343b7221 */ /* 0x000fe20000010000 */
[----:B------:R-:W3:Y:S04]  /*4e30*/  LDS.128 R32, [R17+0x770] ;  /* 0x0007700011207984 */ /* 0x000ee80000000c00 */
[----:B------:R-:W4:Y:S04]  /*4e40*/  LDS.128 R48, [R17+0x7e0] ;  /* 0x0007e00011307984 */ /* 0x000f280000000c00 */
[----:B------:R-:W5:Y:S01]  /*4e50*/  LDS.128 R52, [R17+0x850] ;  /* 0x0008500011347984 */ /* 0x000f620000000c00 */
        /* <DEDUP_REMOVED lines=63> */
[----:B------:R-:W-:-:S02]  /*5250*/  FADD.FTZ R34, R55, R35 ;  /* 0x0000002337227221 */ /* 0x000fc40000010000 */
        /* <DEDUP_REMOVED lines=19> */
[----:B------:R-:W-:-:S07]  /*5390*/  FADD.FTZ R35, R38, R59 ;  /* 0x0000003b26237221 */ /* 0x000fce0000010000 */
.L_x_829:
[----:B------:R-:W-:Y:S05]  /*53a0*/  BSYNC B0 ;  /* 0x0000000000007941 */ /* 0x000fea0003800000 */
.L_x_828:
[----:B------:R-:W-:Y:S04]  /*53b0*/  BSSY B0, `(.L_x_830) ;  /* 0x000000d000007945 */ /* 0x000fe80003800000 */
[----:B------:R-:W-:Y:S05]  /*53c0*/  @P6 BRA `(.L_x_831) ;  /* 0x00000000002c6947 */ /* 0x000fea0003800000 */
[----:B------:R-:W0:Y:S01]  /*53d0*/  LDC.64 R40, c[0x0][0x288] ;  /* 0x0000a200ff287b82 */ /* 0x000e220000000a00 */
[-C--:B------:R-:W-:Y:S01]  /*53e0*/  LEA R36, P6, R91, R28.reuse, 0x2 ;  /* 0x0000001c5b247211 */ /* 0x080fe200078c10ff */
        /* <DEDUP_REMOVED lines=9> */
.L_x_831:
[----:B------:R-:W-:Y:S05]  /*5480*/  BSYNC B0 ;  /* 0x0000000000007941 */ /* 0x000fea0003800000 */
.L_x_830:
[----:B------:R-:W-:-:S13]  /*5490*/  ISETP.GE.U32.AND P6, PT, R5, 0x2, PT ;  /* 0x000000020500780c */ /* 0x000fda0003fc6070 */
[----:B------:R-:W-:Y:S05]  /*54a0*/  @!P6 BRA `(.L_x_832) ;  /* 0x0000001000a0e947 */ /* 0x000fea0003800000 */
[----:B-1----:R-:W0:Y:S01]  /*54b0*/  LDC.64 R28, c[0x0][0x258] ;  /* 0x00009600ff1c7b82 */ /* 0x002e220000000a00 */
        /* <DEDUP_REMOVED lines=11> */
[----:B------:R-:W-:Y:S01]  /*5570*/  VOTEU.ANY UR5, UPT, PT ;  /* 0x0000000000057886 */ /* 0x000fe200038e0100 */
[----:B------:R-:W-:Y:S01]  /*5580*/  HFMA2.MMA R17, -RZ, RZ, 0, 5.9604644775390625e-08 ;  /* 0x00000001ff117435 */ /* 0x000fe200000001ff */
[----:B------:R-:W-:Y:S01]  /*5590*/  UPOPC UR6, UR5 ;  /* 0x00000005000672bf */ /* 0x000fe20008000000 */
[----:B------:R-:W-:Y:S01]  /*55a0*/  P2R R36, PR, RZ, 0x1 ;  /* 0x00000001ff247803 */ /* 0x000fe20000000000 */
[----:B------:R-:W-:Y:S01]  /*55b0*/  UFLO.U32 UR5, UR5 ;  /* 0x00000005000572bd */ /* 0x000fe200080e0000 */
[----:B------:R-:W-:-:S04]  /*55c0*/  LEA R34, P6, R37, R32, 0x3 ;  /* 0x0000002025227211 */ /* 0x000fc800078c18ff */
[----:B------:R-:W-:Y:S02]  /*55d0*/  LEA.HI.X R35, R37, R33, RZ, 0x3, P6 ;  /* 0x0000002125237211 */ /* 0x000fe400030f1cff */
[----:B------:R-:W-:-:S03]  /*55e0*/  LOP3.LUT P6, RZ, R82, 0x2, RZ, 0xc0, !PT ;  /* 0x0000000252ff7812 */ /* 0x000fc600078cc0ff */
[----:B------:R1:W-:Y:S01]  /*55f0*/  STG.E.64 desc[UR8][R34.64], R30 ;  /* 0x0000001e22007986 */ /* 0x0003e2000c101b08 */
[----:B------:R-:W-:-:S05]  /*5600*/  SEL R17, R17, 0xffffffff, !P6 ;  /* 0xffffffff11117807 */ /* 0x000fca0007000000 */
[----:B------:R-:W-:Y:S01]  /*5610*/  IMAD R17, R17, UR6, RZ ;  /* 0x0000000611117c24 */ /* 0x000fe2000f8e02ff */
[----:B0-----:R-:W-:-:S13]  /*5620*/  ISETP.EQ.U32.AND P0, PT, R112, UR5, PT ;  /* 0x0000000570007c0c */ /* 0x001fda000bf02070 */
[----:B------:R-:W-:Y:S06]  /*5630*/  @P0 MEMBAR.ALL.GPU ;  /* 0x0000000000000992 */ /* 0x000fec000000a000 */
[----:B------:R-:W-:-:S00]  /*5640*/  @P0 ERRBAR ;  /* 0x00000000000009ab */ /* 0x000fc00000000000 */
[----:B------:R-:W-:Y:S06]  /*5650*/  @P0 CGAERRBAR ;  /* 0x00000000000005ab */ /* 0x000fec0000000000 */
[----:B------:R1:W-:Y:S01]  /*5660*/  @P0 REDG.E.ADD.S32.STRONG.GPU desc[UR8][R28.64], R17 ;  /* 0x000000111c00098e */ /* 0x0003e2000c10e388 */
[----:B------:R-:W-:Y:S02]  /*5670*/  ISETP.NE.AND P0, PT, R36, RZ, PT ;  /* 0x000000ff2400720c */ /* 0x000fe40003f05270 */
[----:B------:R-:W-:-:S04]  /*5680*/  SEL R36, R5, RZ, !P6 ;  /* 0x000000ff05247207 */ /* 0x000fc80007000000 */
[----:B------:R-:W-:-:S13]  /*5690*/  ISETP.NE.AND P6, PT, R36, -0x1, PT ;  /* 0xffffffff2400780c */ /* 0x000fda0003fc5270 */
[----:B-1----:R-:W-:Y:S05]  /*56a0*/  @!P6 BRA `(.L_x_833) ;  /* 0x000000000014e947 */ /* 0x002fea0003800000 */
.L_x_834:
[----:B------:R-:W2:Y:S04]  /*56b0*/  LDG.E.STRONG.GPU R17, desc[UR8][R28.64] ;  /* 0x000000081c117981 */ /* 0x000ea8000c1ef900 */
[----:B--2---:R-:W-:Y:S01]  /*56c0*/  CCTL.IVALL ;  /* 0x00000000ff00798f */ /* 0x004fe20002000000 */
[----:B------:R-:W-:Y:S05]  /*56d0*/  YIELD ;  /* 0x0000000000007946 */ /* 0x000fea0003800000 */
[----:B------:R-:W-:-:S13]  /*56e0*/  ISETP.NE.AND P6, PT, R17, R36, PT ;  /* 0x000000241100720c */ /* 0x000fda0003fc5270 */
[----:B------:R-:W-:Y:S05]  /*56f0*/  @P6 BRA `(.L_x_834) ;  /* 0xfffffffc00ec6947 */ /* 0x000fea000383ffff */
.L_x_833:
[----:B------:R-:W-:Y:S01]  /*5700*/  ISETP.NE.AND P6, PT, R5, RZ, PT ;  /* 0x000000ff0500720c */ /* 0x000fe20003fc5270 */
[----:B------:R-:W-:Y:S05]  /*5710*/  WARPSYNC.ALL ;  /* 0x0000000000007948 */ /* 0x000fea0003800000 */
[----:B------:R-:W-:Y:S07]  /*5720*/  BAR.SYNC.DEFER_BLOCKING 0x0 ;  /* 0x0000000000007b1d */ /* 0x000fee0000010000 */
[----:B------:R-:W-:Y:S05]  /*5730*/  @!P6 BRA `(.L_x_832) ;  /* 0x0000000c00fce947 */ /* 0x000fea0003800000 */
[----:B------:R-:W-:Y:S02]  /*5740*/  IADD3 R17, R5, -0x1, RZ ;  /* 0xffffffff05117810 */ /* 0x000fe40007ffe0ff */
        /* <DEDUP_REMOVED lines=15> */
.L_x_838:
        /* <DEDUP_REMOVED lines=115> */
.L_x_837:
        /* <DEDUP_REMOVED lines=62> */
.L_x_839:
[----:B------:R-:W-:-:S04]  /*6350*/  ISETP.NE.AND P6, PT, R17, RZ, PT ;  /* 0x000000ff1100720c */ /* 0x000fc80003fc5270 */
[----:B------:R-:W-:-:S13]  /*6360*/  ISETP.NE.OR P6, PT, R29, RZ, P6 ;  /* 0x000000ff1d00720c */ /* 0x000fda00037c5670 */
[----:B------:R-:W-:Y:S05]  /*6370*/  @!P6 BRA `(.L_x_835) ;  /* 0x00000000007ce947 */ /* 0x000fea0003800000 */
.L_x_836:
        /* <DEDUP_REMOVED lines=31> */
.L_x_835:
        /* <DEDUP_REMOVED lines=10> */
.L_x_841:
[----:B------:R-:W-:Y:S05]  /*6610*/  BSYNC B0 ;  /* 0x0000000000007941 */ /* 0x000fea0003800000 */
.L_x_840:
        /* <DEDUP_REMOVED lines=17> */
.L_x_832:
[----:B------:R-:W0:Y:S01]  /*6730*/  S2UR UR6, SR_CgaCtaId ;  /* 0x00000000000679c3 */ /* 0x000e220000008800 */
[----:B------:R-:W-:Y:S01]  /*6740*/  UMOV UR5, 0x400 ;  /* 0x0000040000057882 */ /* 0x000fe20000000000 */
[----:B------:R-:W-:Y:S01]  /*6750*/  ISETP.NE.AND P6, PT, RZ, UR10, PT ;  /* 0x0000000aff007c0c */ /* 0x000fe2000bfc5270 */
[--C-:B-1----:R-:W-:Y:S02]  /*6760*/  HADD2.F32 R35, -RZ, R60.reuse.H0_H0 ;  /* 0x2000003cff237230 */ /* 0x102fe40000004100 */
[----:B------:R-:W-:Y:S02]  /*6770*/  HADD2.F32 R39, -RZ, R60.H1_H1 ;  /* 0x3000003cff277230 */ /* 0x000fe40000004100 */
[--C-:B------:R-:W-:Y:S01]  /*6780*/  HADD2.F32 R37, -RZ, R77.reuse.H0_H0 ;  /* 0x2000004dff257230 */ /* 0x100fe20000004100 */
[----:B------:R-:W1:Y:S01]  /*6790*/  LDC R34, c[0x0][0x2ac] ;  /* 0x0000ab00ff227b82 */ /* 0x000e620000000800 */
[----:B------:R-:W-:Y:S02]  /*67a0*/  HADD2.F32 R38, -RZ, R77.H1_H1 ;  /* 0x3000004dff267230 */ /* 0x000fe40000004100 */
[----:B------:R-:W-:-:S04]  /*67b0*/  FADD.FTZ R36, -R22, R39 ;  /* 0x0000002716247221 */ /* 0x000fc80000010100 */
[----:B------:R-:W-:Y:S01]  /*67c0*/  FMUL.FTZ R36, R36, R7 ;  /* 0x0000000724247220 */ /* 0x000fe20000410000 */
[----:B0-----:R-:W-:-:S09]  /*67d0*/  ULEA UR5, UR6, UR5, 0x18 ;  /* 0x0000000506057291 */ /* 0x001fd2000f8ec03f */
[----:B------:R0:W-:Y:S01]  /*67e0*/  @!P0 STS.64 [UR5+0x48], R30 ;  /* 0x0000481eff008988 */ /* 0x0001e20008000a05 */
[----:B------:R-:W-:Y:S01]  /*67f0*/  BAR.SYNC.DEFER_BLOCKING 0x0 ;  /* 0x0000000000007b1d */ /* 0x000fe20000010000 */
[----:B0-----:R-:W-:-:S05]  /*6800*/  IMAD.WIDE.U32 R30, R2, 0x24924925, RZ ;  /* 0x24924925021e7825 */ /* 0x001fca00078e00ff */
[----:B------:R-:W-:-:S04]  /*6810*/  IADD3 R17, R2, -R31, RZ ;  /* 0x8000001f02117210 */ /* 0x000fc80007ffe0ff */
[----:B------:R-:W-:Y:S01]  /*6820*/  LEA.HI R17, R17, R31, RZ, 0x1f ;  /* 0x0000001f11117211 */ /* 0x000fe200078ff8ff */
[----:B------:R-:W0:Y:S01]  /*6830*/  LDS.64 R28, [UR5+0x48] ;  /* 0x00004805ff1c7984 */ /* 0x000e220008000a00 */
[----:B------:R-:W-:Y:S02]  /*6840*/  ULDC UR5, c[0x0][0x2bc] ;  /* 0x0000af0000057ab9 */ /* 0x000fe40000000800 */
[----:B0-----:R-:W-:Y:S01]  /*6850*/  FMUL.FTZ R32, R28, UR5 ;  /* 0x000000051c207c20 */ /* 0x001fe20008410000 */
[----:B------:R-:W-:Y:S01]  /*6860*/  FADD.FTZ R28, -R22, R35 ;  /* 0x00000023161c7221 */ /* 0x000fe20000010100 */
[----:B------:R-:W-:Y:S01]  /*6870*/  FMUL.FTZ R33, R29, UR5 ;  /* 0x000000051d217c20 */ /* 0x000fe20008410000 */
[--C-:B------:R-:W-:Y:S02]  /*6880*/  HADD2.F32 R35, -RZ, R61.reuse.H0_H0 ;  /* 0x2000003dff237230 */ /* 0x100fe40000004100 */
[----:B------:R-:W-:Y:S02]  /*6890*/  HADD2.F32 R61, -RZ, R61.H1_H1 ;  /* 0x3000003dff3d7230 */ /* 0x000fe40000004100 */
        /* <DEDUP_REMOVED lines=20> */
.L_x_842:
        /* <DEDUP_REMOVED lines=19> */
[----:B------:R-:W-:-:S05]  /*6b10*/  F2FP.F16.F32.PACK_AB R29, R28, R29 ;  /* 0x0000001d1c1d723e */ /* 0x000fca00000000ff */
[----:B------:R0:W-:Y:S02]  /*6b20*/  STG.E desc[UR8][R30.64], R29 ;  /* 0x0000001d1e007986 */ /* 0x0001e4000c101908 */
.L_x_844:
[----:B------:R-:W-:Y:S05]  /*6b30*/  BSYNC B0 ;  /* 0x0000000000007941 */ /* 0x000fea0003800000 */
.L_x_843:
[----:B------:R-:W-:Y:S01]  /*6b40*/  ISETP.NE.AND P0, PT, RZ, UR10, PT ;  /* 0x0000000aff007c0c */ /* 0x000fe2000bf05270 */
[C---:B------:R-:W-:Y:S01]  /*6b50*/  FADD.FTZ R28, -R22.reuse, R35 ;  /* 0x00000023161c7221 */ /* 0x040fe20000010100 */
[----:B0-----:R-:W-:Y:S01]  /*6b60*/  FADD.FTZ R30, -R22, R61 ;  /* 0x0000003d161e7221 */ /* 0x001fe20000010100 */
[----:B------:R-:W-:Y:S02]  /*6b70*/  HADD2.F32 R39, -RZ, R76.H0_H0 ;  /* 0x2000004cff277230 */ /* 0x000fe40000004100 */
[--C-:B------:R-:W-:Y:S02]  /*6b80*/  HADD2.F32 R35, -RZ, R8.reuse.H0_H0 ;  /* 0x20000008ff237230 */ /* 0x100fe40000004100 */
[-C--:B------:R-:W-:Y:S01]  /*6b90*/  FMUL.FTZ R41, R28, R7.reuse ;  /* 0x000000071c297220 */ /* 0x080fe20000410000 */
[----:B------:R-:W-:Y:S02]  /*6ba0*/  HADD2.F32 R37, -RZ, R8.H1_H1 ;  /* 0x30000008ff257230 */ /* 0x000fe40000004100 */
[----:B------:R-:W-:Y:S01]  /*6bb0*/  FMUL.FTZ R8, R30, R7 ;  /* 0x000000071e087220 */ /* 0x000fe20000410000 */
[----:B------:R-:W-:-:S02]  /*6bc0*/  HADD2.F32 R76, -RZ, R76.H1_H1 ;  /* 0x3000004cff4c7230 */ /* 0x000fc40000004100 */
        /* <DEDUP_REMOVED lines=19> */
.L_x_845:
        /* <DEDUP_REMOVED lines=19> */
[----:B------:R-:W-:-:S05]  /*6e30*/  F2FP.F16.F32.PACK_AB R29, R8, R29 ;  /* 0x0000001d081d723e */ /* 0x000fca00000000ff */
[----:B------:R0:W-:Y:S02]  /*6e40*/  STG.E desc[UR8][R30.64], R29 ;  /* 0x0000001d1e007986 */ /* 0x0001e4000c101908 */
.L_x_847:
[----:B------:R-:W-:Y:S05]  /*6e50*/  BSYNC B0 ;  /* 0x0000000000007941 */ /* 0x000fea0003800000 */
.L_x_846:
        /* <DEDUP_REMOVED lines=28> */
.L_x_848:
        /* <DEDUP_REMOVED lines=21> */
.L_x_850:
[----:B------:R-:W-:Y:S05]  /*7170*/  BSYNC B0 ;  /* 0x0000000000007941 */ /* 0x000fea0003800000 */
.L_x_849:
[----:B------:R-:W-:Y:S01]  /*7180*/  ISETP.NE.AND P0, PT, RZ, UR10, PT ;  /* 0x0000000aff007c0c */ /* 0x000fe2000bf05270 */
[C---:B------:R-:W-:Y:S01]  /*7190*/  FADD.FTZ R8, -R22.reuse, R35 ;  /* 0x0000002316087221 */ /* 0x040fe20000010100 */
[----:B------:R-:W-:Y:S01]  /*71a0*/  FADD.FTZ R28, -R22, R23 ;  /* 0x00000017161c7221 */ /* 0x000fe20000010100 */
[--C-:B------:R-:W-:Y:S02]  /*71b0*/  HADD2.F32 R37, -RZ, R74.reuse.H0_H0 ;  /* 0x2000004aff257230 */ /* 0x100fe40000004100 */
[----:B------:R-:W-:Y:S02]  /*71c0*/  HADD2.F32 R74, -RZ, R74.H1_H1 ;  /* 0x3000004aff4a7230 */ /* 0x000fe40000004100 */
[-C--:B------:R-:W-:Y:S01]  /*71d0*/  FMUL.FTZ R43, R8, R7.reuse ;  /* 0x00000007082b7220 */ /* 0x080fe20000410000 */
[--C-:B------:R-:W-:Y:S02]  /*71e0*/  HADD2.F32 R23, -RZ, R9.reuse.H0_H0 ;  /* 0x20000009ff177230 */ /* 0x100fe40000004100 */
[----:B------:R-:W-:Y:S01]  /*71f0*/  FMUL.FTZ R40, R28, R7 ;  /* 0x000000071c287220 */ /* 0x000fe20000410000 */
[----:B0-----:R-:W-:-:S02]  /*7200*/  HADD2.F32 R31, -RZ, R9.H1_H1 ;  /* 0x30000009ff1f7230 */ /* 0x001fc40000004100 */
        /* <DEDUP_REMOVED lines=19> */
.L_x_851:
        /* <DEDUP_REMOVED lines=21> */
.L_x_853:
[----:B------:R-:W-:Y:S05]  /*7490*/  BSYNC B0 ;  /* 0x0000000000007941 */ /* 0x000fea0003800000 */
.L_x_852:
[----:B------:R-:W-:Y:S01]  /*74a0*/  ISETP.NE.AND P0, PT, RZ, UR10, PT ;  /* 0x0000000aff007c0c */ /* 0x000fe2000bf05270 */
[C---:B------:R-:W-:Y:S01]  /*74b0*/  FADD.FTZ R8, -R22.reuse, R23 ;  /* 0x0000001716087221 */ /* 0x040fe20000010100 */
[----:B0-----:R-:W-:Y:S01]  /*74c0*/  FADD.FTZ R28, -R22, R31 ;  /* 0x0000001f161c7221 */ /* 0x001fe20000010100 */
[--C-:B------:R-:W-:Y:S02]  /*74d0*/  HADD2.F32 R35, -RZ, R73.reuse.H0_H0 ;  /* 0x20000049ff237230 */ /* 0x100fe40000004100 */
[----:B------:R-:W-:Y:S02]  /*74e0*/  HADD2.F32 R30, -RZ, R73.H1_H1 ;  /* 0x30000049ff1e7230 */ /* 0x000fe40000004100 */
[-C--:B------:R-:W-:Y:S01]  /*74f0*/  FMUL.FTZ R41, R8, R7.reuse ;  /* 0x0000000708297220 */ /* 0x080fe20000410000 */
[--C-:B------:R-:W-:Y:S02]  /*7500*/  HADD2.F32 R23, -RZ, R10.reuse.H0_H0 ;  /* 0x2000000aff177230 */ /* 0x100fe40000004100 */
        /* <DEDUP_REMOVED lines=21> */
.L_x_854:
        /* <DEDUP_REMOVED lines=21> */
.L_x_856:
[----:B------:R-:W-:Y:S05]  /*77b0*/  BSYNC B0 ;  /* 0x0000000000007941 */ /* 0x000fea0003800000 */
.L_x_855:
        /* <DEDUP_REMOVED lines=28> */
.L_x_857:
        /* <DEDUP_REMOVED lines=21> */
.L_x_859:
[----:B------:R-:W-:Y:S05]  /*7ad0*/  BSYNC B0 ;  /* 0x0000000000007941 */ /* 0x000fea0003800000 */
.L_x_858:
        /* <DEDUP_REMOVED lines=28> */
.L_x_860:
        /* <DEDUP_REMOVED lines=21> */
.L_x_862:
[----:B------:R-:W-:Y:S05]  /*7df0*/  BSYNC B0 ;  /* 0x0000000000007941 */ /* 0x000fea0003800000 */
.L_x_861:
[----:B------:R-:W-:Y:S01]  /*7e00*/  ISETP.NE.AND P6, PT, RZ, UR10, PT ;  /* 0x0000000aff007c0c */ /* 0x000fe2000bfc5270 */
[C---:B------:R-:W-:Y:S01]  /*7e10*/  FADD.FTZ R8, -R22.reuse, R23 ;  /* 0x0000001716087221 */ /* 0x040fe20000010100 */
[----:B0-----:R-:W-:Y:S01]  /*7e20*/  FADD.FTZ R10, -R22, R29 ;  /* 0x0000001d160a7221 */ /* 0x001fe20000010100 */
[--C-:B------:R-:W-:Y:S02]  /*7e30*/  HADD2.F32 R31, -RZ, R70.reuse.H0_H0 ;  /* 0x20000046ff1f7230 */ /* 0x100fe40000004100 */
        /* <DEDUP_REMOVED lines=24> */
.L_x_863:
[----:B------:R-:W-:Y:S04]  /*7fc0*/  BSSY B0, `(.L_x_864) ;  /* 0x0000014000007945 */ /* 0x000fe80003800000 */
        /* <DEDUP_REMOVED lines=19> */
.L_x_865:
[----:B------:R-:W-:Y:S05]  /*8100*/  BSYNC B0 ;  /* 0x0000000000007941 */ /* 0x000fea0003800000 */
.L_x_864:
[C---:B------:R-:W-:Y:S01]  /*8110*/  FADD.FTZ R8, -R22.reuse, R23 ;  /* 0x0000001716087221 */ /* 0x040fe20000010100 */
[----:B0-----:R-:W-:Y:S01]  /*8120*/  FADD.FTZ R10, -R22, R13 ;  /* 0x0000000d160a7221 */ /* 0x001fe20000010100 */
[--C-:B------:R-:W-:Y:S02]  /*8130*/  HADD2.F32 R29, -RZ, R69.reuse.H0_H0 ;  /* 0x20000045ff1d7230 */ /* 0x100fe40000004100 */
[----:B------:R-:W-:Y:S02]  /*8140*/  HADD2.F32 R12, -RZ, R69.H1_H1 ;  /* 0x30000045ff0c7230 */ /* 0x000fe40000004100 */
        /* <DEDUP_REMOVED lines=23> */
.L_x_866:
        /* <DEDUP_REMOVED lines=20> */
.L_x_868:
[----:B------:R-:W-:Y:S05]  /*8400*/  BSYNC B0 ;  /* 0x0000000000007941 */ /* 0x000fea0003800000 */
.L_x_867:
[C---:B------:R-:W-:Y:S01]  /*8410*/  FADD.FTZ R8, -R22.reuse, R37 ;  /* 0x0000002516087221 */ /* 0x040fe20000010100 */
[----:B0-----:R-:W-:Y:S01]  /*8420*/  FADD.FTZ R10, -R22, R39 ;  /* 0x00000027160a7221 */ /* 0x001fe20000010100 */
[--C-:B------:R-:W-:Y:S02]  /*8430*/  HADD2.F32 R13, -RZ, R68.reuse.H0_H0 ;  /* 0x20000044ff0d7230 */ /* 0x100fe40000004100 */
[----:B------:R-:W-:Y:S02]  /*8440*/  HADD2.F32 R68, -RZ, R68.H1_H1 ;  /* 0x30000044ff447230 */ /* 0x000fe40000004100 */
[-C--:B------:R-:W-:Y:S01]  /*8450*/  FMUL.FTZ R31, R8, R7.reuse ;  /* 0x00000007081f7220 */ /* 0x080fe20000410000 */
[----:B------:R-:W-:Y:S02]  /*8460*/  HADD2.F32 R35, -RZ, R15.H0_H0 ;  /* 0x2000000fff237230 */ /* 0x000fe40000004100 */
        /* <DEDUP_REMOVED lines=20> */
.L_x_869:
        /* <DEDUP_REMOVED lines=20> */
.L_x_871:
[----:B------:R-:W-:Y:S05]  /*86f0*/  BSYNC B0 ;  /* 0x0000000000007941 */ /* 0x000fea0003800000 */
.L_x_870:
[----:B------:R-:W-:Y:S02]  /*8700*/  HADD2.F32 R15, -RZ, R15.H1_H1 ;  /* 0x3000000fff0f7230 */ /* 0x000fe40000004100 */
[C---:B------:R-:W-:Y:S01]  /*8710*/  FADD.FTZ R8, -R22.reuse, R35 ;  /* 0x0000002316087221 */ /* 0x040fe20000010100 */
[--C-:B------:R-:W-:Y:S01]  /*8720*/  HADD2.F32 R13, -RZ, R67.reuse.H0_H0 ;  /* 0x20000043ff0d7230 */ /* 0x100fe20000004100 */
[----:B------:R-:W-:Y:S01]  /*8730*/  SHF.R.U32.HI R37, RZ, 0x2, R17 ;  /* 0x00000002ff257819 */ /* 0x000fe20000011611 */
[----:B------:R-:W-:Y:S02]  /*8740*/  HADD2.F32 R12, -RZ, R67.H1_H1 ;  /* 0x30000043ff0c7230 */ /* 0x000fe40000004100 */
[----:B0-----:R-:W-:Y:S01]  /*8750*/  FADD.FTZ R10, -R22, R15 ;  /* 0x0000000f160a7221 */ /* 0x001fe20000010100 */
[--C-:B------:R-:W-:Y:S02]  /*8760*/  HADD2.F32 R31, -RZ, R16.reuse.H0_H0 ;  /* 0x20000010ff1f7230 */ /* 0x100fe40000004100 */
[----:B------:R-:W-:Y:S01]  /*8770*/  FMUL.FTZ R29, R8, R7 ;  /* 0x00000007081d7220 */ /* 0x000fe20000410000 */
[----:B------:R-:W-:-:S02]  /*8780*/  HADD2.F32 R35, -RZ, R16.H1_H1 ;  /* 0x30000010ff237230 */ /* 0x000fc40000004100 */
        /* <DEDUP_REMOVED lines=20> */
.L_x_872:
        /* <DEDUP_REMOVED lines=20> */
.L_x_874:
[----:B------:R-:W-:Y:S05]  /*8a10*/  BSYNC B0 ;  /* 0x0000000000007941 */ /* 0x000fea0003800000 */
.L_x_873:
[C---:B------:R-:W-:Y:S01]  /*8a20*/  FADD.FTZ R8, -R22.reuse, R31 ;  /* 0x0000001f16087221 */ /* 0x040fe20000010100 */
[----:B0-----:R-:W-:Y:S01]  /*8a30*/  FADD.FTZ R10, -R22, R35 ;  /* 0x00000023160a7221 */ /* 0x001fe20000010100 */
[--C-:B------:R-:W-:Y:S02]  /*8a40*/  HADD2.F32 R13, -RZ, R66.reuse.H0_H0 ;  /* 0x20000042ff0d7230 */ /* 0x100fe40000004100 */
[----:B------:R-:W-:Y:S02]  /*8a50*/  IMAD R34, R34, UR7, R37 ;  /* 0x0000000722227c24 */ /* 0x000fe4000f8e0225 */
[-C--:B------:R-:W-:Y:S01]  /*8a60*/  FMUL.FTZ R23, R8, R7.reuse ;  /* 0x0000000708177220 */ /* 0x080fe20000410000 */
[----:B------:R-:W-:Y:S02]  /*8a70*/  HADD2.F32 R66, -RZ, R66.H1_H1 ;  /* 0x30000042ff427230 */ /* 0x000fe40000004100 */
[----:B------:R-:W-:Y:S01]  /*8a80*/  FMUL.FTZ R28, R10, R7 ;  /* 0x000000070a1c7220 */ /* 0x000fe20000410000 */
[----:B------:R-:W-:Y:S01]  /*8a90*/  HADD2.F32 R29, -RZ, R64.H0_H0 ;  /* 0x20000040ff1d7230 */ /* 0x000fe20000004100 */
        /* <DEDUP_REMOVED lines=19> */
.L_x_875:
        /* <DEDUP_REMOVED lines=20> */
.L_x_877:
[----:B------:R-:W-:Y:S05]  /*8d10*/  BSYNC B0 ;  /* 0x0000000000007941 */ /* 0x000fea0003800000 */
.L_x_876:
[----:B0-----:R-:W-:Y:S02]  /*8d20*/  HADD2.F32 R9, -RZ, R64.H1_H1 ;  /* 0x30000040ff097230 */ /* 0x001fe40000004100 */
[----:B------:R-:W-:Y:S01]  /*8d30*/  FADD.FTZ R8, -R22, R29 ;  /* 0x0000001d16087221 */ /* 0x000fe20000010100 */
[----:B------:R-:W-:Y:S01]  /*8d40*/  IADD3 R31, R34, 0x180, RZ ;  /* 0x00000180221f7810 */ /* 0x000fe20007ffe0ff */
[----:B------:R-:W-:Y:S01]  /*8d50*/  ULDC.64 UR12, c[0x0][0x290] ;  /* 0x0000a400000c7ab9 */ /* 0x000fe20000000a00 */
[--C-:B------:R-:W-:Y:S02]  /*8d60*/  HADD2.F32 R13, -RZ, R81.reuse.H0_H0 ;  /* 0x20000051ff0d7230 */ /* 0x100fe40000004100 */
[----:B------:R-:W-:Y:S01]  /*8d70*/  FADD.FTZ R10, -R22, R9 ;  /* 0x00000009160a7221 */ /* 0x000fe20000010100 */
[----:B------:R-:W-:Y:S02]  /*8d80*/  HADD2.F32 R12, -RZ, R81.H1_H1 ;  /* 0x30000051ff0c7230 */ /* 0x000fe40000004100 */
        /* <DEDUP_REMOVED lines=22> */
.L_x_878:
[----:B------:R-:W-:Y:S01]  /*8ef0*/  ISETP.GE.U32.AND P0, PT, R31, UR12, PT ;  /* 0x0000000c1f007c0c */ /* 0x000fe2000bf06070 */
[----:B------:R-:W-:Y:S01]  /*8f00*/  BSSY B0, `(.L_x_879) ;  /* 0x0000019000007945 */ /* 0x000fe20003800000 */
[--C-:B------:R-:W-:Y:S02]  /*8f10*/  HADD2.F32 R15, -RZ, R65.reuse.H0_H0 ;  /* 0x20000041ff0f7230 */ /* 0x100fe40000004100 */
[----:B------:R-:W-:Y:S01]  /*8f20*/  ISETP.GE.AND.EX P0, PT, R35, UR13, PT, P0 ;  /* 0x0000000d23007c0c */ /* 0x000fe2000bf06300 */
[----:B------:R-:W-:-:S03]  /*8f30*/  HADD2.F32 R65, -RZ, R65.H1_H1 ;  /* 0x30000041ff417230 */ /* 0x000fc60000004100 */
[----:B------:R-:W-:-:S13]  /*8f40*/  ISETP.LT.U32.AND P0, PT, R2, 0xe0, !P0 ;  /* 0x000000e00200780c */ /* 0x000fda0004701070 */
        /* <DEDUP_REMOVED lines=20> */
.L_x_880:
[----:B------:R-:W-:Y:S05]  /*9090*/  BSYNC B0 ;  /* 0x0000000000007941 */ /* 0x000fea0003800000 */
.L_x_879:
[----:B------:R-:W-:Y:S01]  /*90a0*/  FADD.FTZ R8, -R22, R15 ;  /* 0x0000000f16087221 */ /* 0x000fe20000010100 */
[----:B------:R-:W-:Y:S01]  /*90b0*/  IADD3 R29, R34, 0x1a0, RZ ;  /* 0x000001a0221d7810 */ /* 0x000fe20007ffe0ff */
[----:B0-----:R-:W-:Y:S01]  /*90c0*/  FADD.FTZ R10, -R22, R65 ;  /* 0x00000041160a7221 */ /* 0x001fe20000010100 */
[--C-:B------:R-:W-:Y:S02]  /*90d0*/  HADD2.F32 R13, -RZ, R80.reuse.H0_H0 ;  /* 0x20000050ff0d7230 */ /* 0x100fe40000004100 */
[-C--:B------:R-:W-:Y:S01]  /*90e0*/  FMUL.FTZ R23, R8, R7.reuse ;  /* 0x0000000708177220 */ /* 0x080fe20000410000 */
[----:B------:R-:W-:Y:S01]  /*90f0*/  HADD2.F32 R80, -RZ, R80.H1_H1 ;  /* 0x30000050ff507230 */ /* 0x000fe20000004100 */
        /* <DEDUP_REMOVED lines=21> */
.L_x_881:
        /* <DEDUP_REMOVED lines=26> */
.L_x_883:
[----:B------:R-:W-:Y:S05]  /*93f0*/  BSYNC B0 ;  /* 0x0000000000007941 */ /* 0x000fea0003800000 */
.L_x_882:
        /* <DEDUP_REMOVED lines=27> */
.L_x_884:
[----:B------:R-:W-:Y:S01]  /*95b0*/  ISETP.GE.U32.AND P0, PT, R31, UR12, PT ;  /* 0x0000000c1f007c0c */ /* 0x000fe2000bf06070 */
[--C-:B------:R-:W-:Y:S01]  /*95c0*/  HADD2.F32 R9, -RZ, R63.reuse.H0_H0 ;  /* 0x2000003fff097230 */ /* 0x100fe20000004100 */
[----:B------:R-:W-:Y:S01]  /*95d0*/  BSSY B0, `(.L_x_885) ;  /* 0x000001a000007945 */ /* 0x000fe20003800000 */
[----:B------:R-:W-:Y:S01]  /*95e0*/  HADD2.F32 R63, -RZ, R63.H1_H1 ;  /* 0x3000003fff3f7230 */ /* 0x000fe20000004100 */
[----:B------:R-:W-:Y:S02]  /*95f0*/  ISETP.GE.AND.EX P0, PT, R35, UR13, PT, P0 ;  /* 0x0000000d23007c0c */ /* 0x000fe4000bf06300 */
[----:B------:R-:W-:Y:S02]  /*9600*/  FADD.FTZ R14, -R22, R9 ;  /* 0x00000009160e7221 */ /* 0x000fe40000010100 */
[----:B------:R-:W-:Y:S01]  /*9610*/  ISETP.LT.U32.AND P0, PT, R2, 0xe0, !P0 ;  /* 0x000000e00200780c */ /* 0x000fe20004701070 */
[----:B------:R-:W-:-:S12]  /*9620*/  FADD.FTZ R22, -R22, R63 ;  /* 0x0000003f16167221 */ /* 0x000fd80000010100 */
        /* <DEDUP_REMOVED lines=20> */
.L_x_886:
[----:B------:R-:W-:Y:S05]  /*9770*/  BSYNC B0 ;  /* 0x0000000000007941 */ /* 0x000fea0003800000 */
.L_x_885:
[----:B------:R-:W-:Y:S01]  /*9780*/  IADD3 R34, R34, 0x1e0, RZ ;  /* 0x000001e022227810 */ /* 0x000fe20007ffe0ff */
        /* <DEDUP_REMOVED lines=9> */
[----:B0-----:R-:W-:-:S05]  /*9820*/  FMUL.FTZ R11, R27, -1.4426950216293334961 ;  /* 0xbfb8aa3b1b0b7820 */ /* 0x001fca0000410000 */
        /* <DEDUP_REMOVED lines=14> */
.L_x_887:
[----:B------:R-:W-:Y:S01]  /*9910*/  ISETP.GE.U32.AND P0, PT, R34, UR12, PT ;  /* 0x0000000c22007c0c */ /* 0x000fe2000bf06070 */
[----:B------:R-:W-:Y:S03]  /*9920*/  BSSY B0, `(.L_x_888) ;  /* 0x0000017000007945 */ /* 0x000fe60003800000 */
[----:B------:R-:W-:-:S04]  /*9930*/  ISETP.GE.AND.EX P0, PT, R16, UR13, PT, P0 ;  /* 0x0000000d10007c0c */ /* 0x000fc8000bf06300 */
[----:B------:R-:W-:-:S13]  /*9940*/  ISETP.LT.U32.AND P0, PT, R2, 0xe0, !P0 ;  /* 0x000000e00200780c */ /* 0x000fda0004701070 */
[----:B------:R-:W-:Y:S05]  /*9950*/  @!P0 BRA `(.L_x_889) ;  /* 0x00000000004c8947 */ /* 0x000fea0003800000 */
[----:B------:R-:W-:Y:S01]  /*9960*/  SHF.R.S32.HI R8, RZ, 0x1f, R93 ;  /* 0x0000001fff087819 */ /* 0x000fe2000001145d */
[----:B------:R-:W-:Y:S01]  /*9970*/  ULDC.64 UR12, c[0x0][0x288] ;  /* 0x0000a200000c7ab9 */ /* 0x000fe20000000a00 */
[----:B0-----:R-:W-:Y:S02]  /*9980*/  MOV R10, R18 ;  /* 0x00000012000a7202 */ /* 0x001fe40000000f00 */
[----:B------:R-:W-:Y:S01]  /*9990*/  MOV R11, R21 ;  /* 0x00000015000b7202 */ /* 0x000fe20000000f00 */
        /* <DEDUP_REMOVED lines=11> */
[-C--:B------:R-:W-:Y:S01]  /*9a50*/  FMUL.FTZ R10, R10, R7.reuse ;  /* 0x000000070a0a7220 */ /* 0x080fe20000410000 */
[----:B------:R-:W-:-:S05]  /*9a60*/  FMUL.FTZ R7, R78, R7 ;  /* 0x000000074e077220 */ /* 0x000fca0000410000 */
[----:B------:R-:W-:-:S05]  /*9a70*/  F2FP.F16.F32.PACK_AB R7, R7, R10 ;  /* 0x0000000a0707723e */ /* 0x000fca00000000ff */
[----:B------:R1:W-:Y:S02]  /*9a80*/  STG.E desc[UR8][R8.64], R7 ;  /* 0x0000000708007986 */ /* 0x0003e4000c101908 */
.L_x_889:
[----:B------:R-:W-:Y:S05]  /*9a90*/  BSYNC B0 ;  /* 0x0000000000007941 */ /* 0x000fea0003800000 */
.L_x_888:
[----:B------:R-:W-:Y:S02]  /*9aa0*/  IADD3 R6, R4, R6, RZ ;  /* 0x0000000604067210 */ /* 0x000fe40007ffe0ff */
[----:B------:R-:W-:Y:S02]  /*9ab0*/  IADD3 R82, R82, 0x1, RZ ;  /* 0x0000000152527810 */ /* 0x000fe40007ffe0ff */
[----:B------:R-:W-:-:S13]  /*9ac0*/  ISETP.GE.AND P0, PT, R6, UR4, PT ;  /* 0x0000000406007c0c */ /* 0x000fda000bf06270 */
[----:B------:R-:W-:Y:S05]  /*9ad0*/  @!P0 BRA `(.L_x_890) ;  /* 0xffffff6c00088947 */ /* 0x000fea000383ffff */
.L_x_807:
        /* <DEDUP_REMOVED lines=23> */
.L_x_892:
[----:B------:R-:W-:Y:S05]  /*9c50*/  BSYNC B0 ;  /* 0x0000000000007941 */ /* 0x000fea0003800000 */
.L_x_891:
[----:B------:R-:W-:Y:S05]  /*9c60*/  @P0 EXIT ;  /* 0x000000000000094d */ /* 0x000fea0003800000 */
[----:B------:R-:W-:Y:S05]  /*9c70*/  @P2 BRA `(.L_x_893) ;  /* 0x0000000000202947 */ /* 0x000fea0003800000 */
[----:B------:R-:W-:-:S05]  /*9c80*/  IMAD R0, R6, R9, RZ ;  /* 0x0000000906007224 */ /* 0x000fca00078e02ff */
[----:B------:R-:W-:-:S13]  /*9c90*/  ISETP.NE.AND P0, PT, R0, -0x1, PT ;  /* 0xffffffff0000780c */ /* 0x000fda0003f05270 */
[----:B------:R-:W-:Y:S05]  /*9ca0*/  @!P0 BRA `(.L_x_893) ;  /* 0x0000000000148947 */ /* 0x000fea0003800000 */
.L_x_894:
[----:B0-----:R-:W2:Y:S04]  /*9cb0*/  LDG.E.STRONG.GPU R3, desc[UR8][R4.64] ;  /* 0x0000000804037981 */ /* 0x001ea8000c1ef900 */
[----:B--2---:R-:W-:Y:S01]  /*9cc0*/  CCTL.IVALL ;  /* 0x00000000ff00798f */ /* 0x004fe20002000000 */
[----:B------:R-:W-:Y:S05]  /*9cd0*/  YIELD ;  /* 0x0000000000007946 */ /* 0x000fea0003800000 */
[----:B------:R-:W-:-:S13]  /*9ce0*/  ISETP.NE.AND P0, PT, R3, R0, PT ;  /* 0x000000000300720c */ /* 0x000fda0003f05270 */
[----:B------:R-:W-:Y:S05]  /*9cf0*/  @P0 BRA `(.L_x_894) ;  /* 0xfffffffc00ec0947 */ /* 0x000fea000383ffff */
.L_x_893:
        /* <DEDUP_REMOVED lines=24> */
.L_x_895:
        /* <DEDUP_REMOVED lines=23> */
.L_x_896:
        /* <DEDUP_REMOVED lines=9> */
.L_x_3293:


//--------------------- .text._Z35group_norm_nhwc_bwd_one_pass_kernelI11Fp16IOBf16WLi64ELi14ELi224EEv26Group_norm_nhwc_bwd_params --------------------------
	.section	.text._Z35group_norm_nhwc_bwd_one_pass_kernelI11Fp16IOBf16WLi64ELi14ELi224EEv26Group_norm_nhwc_bwd_params,"ax",@progbits
	.align	128
        .global         _Z35group_norm_nhwc_bwd_one_pass_kernelI11Fp16IOBf16WLi64ELi14ELi224EEv26Group_norm_nhwc_bwd_params
        .type           _Z35group_norm_nhwc_bwd_one_pass_kernelI11Fp16IOBf16WLi64ELi14ELi224EEv26Group_norm_nhwc_bwd_params,@function
        .size           _Z35group_norm_nhwc_bwd_one_pass_kernelI11Fp16IOBf16WLi64ELi14ELi224EEv26Group_norm_nhwc_bwd_params,(.L_x_3294 - _Z35group_norm_nhwc_bwd_one_pass_kernelI11Fp16IOBf16WLi64ELi14ELi224EEv26Group_norm_nhwc_bwd_params)
        .other          _Z35group_norm_nhwc_bwd_one_pass_kernelI11Fp16IOBf16WLi64ELi14ELi224EEv26Group_norm_nhwc_bwd_params,@"STO_CUDA_ENTRY STV_DEFAULT"
_Z35group_norm_nhwc_bwd_one_pass_kernelI11Fp16IOBf16WLi64ELi14ELi224EEv26Group_norm_nhwc_bwd_params:
.text._Z35group_norm_nhwc_bwd_one_pass_kernelI11Fp16IOBf16WLi64ELi14ELi224EEv26Group_norm_nhwc_bwd_params:
        /* <DEDUP_REMOVED lines=50> */
.L_x_924:
        /* <DEDUP_REMOVED lines=45> */
[----:B------:R-:W-:Y:S01]  /*05f0*/  SHF.R.S32.HI R6, RZ, 0x1f, R30 ;  /* 0x0000001fff067819 */ /* 0x000fe2000001141e */
[----:B------:R-:W0:Y:S01]  /*0600*/  @P1 LDC.64 R10, c[0x0][0x228] ;  /* 0x00008a00ff0a1b82 */ /* 0x000e220000000a00 */
[----:B------:R-:W-:Y:S02]  /*0610*/  IADD3 R34, P2, R30, R15, RZ ;  /* 0x0000000f1e227210 */ /* 0x000fe40007f5e0ff */
[----:B------:R-:W-:-:S02]  /*0620*/  SHF.R.S32.HI R4, RZ, 0x1f, R7 ;  /* 0x0000001fff047819 */ /* 0x000fc40000011407 */
[----:B------:R-:W-:-:S03]  /*0630*/  LEA.HI.X.SX32 R35, R15, R6, 0x1, P2 ;  /* 0x000000060f237211 */ /* 0x000fc600010f0eff */
[----:B------:R-:W-:Y:S01]  /*0640*/  IMAD R4, R4, UR8, RZ ;  /* 0x0000000804047c24 */ /* 0x000fe2000f8e02ff */
[----:B------:R-:W4:Y:S01]  /*0650*/  @!P0 LDC.64 R16, c[0x0][0x288] ;  /* 0x0000a200ff108b82 */ /* 0x000f220000000a00 */
[----:B------:R-:W-:-:S04]  /*0660*/  IMAD.WIDE.U32 R34, R7, UR8, R34 ;  /* 0x0000000807227c25 */ /* 0x000fc8000f8e0022 */
[----:B------:R-:W-:Y:S01]  /*0670*/  IMAD R37, R7, UR9, R4 ;  /* 0x0000000907257c24 */ /* 0x000fe2000f8e0204 */
[----:B------:R-:W-:Y:S01]  /*0680*/  @P1 MOV R36, R34 ;  /* 0x0000002200241202 */ /* 0x000fe20000000f00 */
[-C--:B-1----:R-:W-:Y:S01]  /*0690*/  @P1 IMAD R4, R3, R20.reuse, RZ ;  /* 0x0000001403041224 */ /* 0x082fe200078e02ff */
[----:B------:R-:W1:Y:S02]  /*06a0*/  @!P0 LDC.64 R12, c[0x0][0x230] ;  /* 0x00008c00ff0c8b82 */ /* 0x000e640000000a00 */
[----:B------:R-:W-:Y:S01]  /*06b0*/  IADD3 R37, R35, R37, RZ ;  /* 0x0000002523257210 */ /* 0x000fe20007ffe0ff */
[C---:B------:R-:W-:Y:S02]  /*06c0*/  @P1 IMAD R23, R28.reuse, R21, R4 ;  /* 0x000000151c171224 */ /* 0x040fe400078e0204 */
[----:B------:R-:W-:-:S03]  /*06d0*/  @P1 IMAD.WIDE.U32 R20, R28, R20, R36 ;  /* 0x000000141c141225 */ /* 0x000fc600078e0024 */
[----:B------:R-:W1:Y:S02]  /*06e0*/  @!P0 LDC.64 R6, c[0x0][0x228] ;  /* 0x00008a00ff068b82 */ /* 0x000e640000000a00 */
[----:B------:R-:W-:Y:S02]  /*06f0*/  @P1 IADD3 R21, R21, R23, RZ ;  /* 0x0000001715151210 */ /* 0x000fe40007ffe0ff */
[C---:B------:R-:W-:Y:S02]  /*0700*/  @P1 SHF.L.U32 R23, R20.reuse, 0x1, RZ ;  /* 0x0000000114171819 */ /* 0x040fe400000006ff */
[----:B------:R-:W-:Y:S01]  /*0710*/  @P1 SHF.L.U64.HI R4, R20, 0x1, R21 ;  /* 0x0000000114041819 */ /* 0x000fe20000010215 */
[----:B----4-:R-:W-:Y:S01]  /*0720*/  @!P0 IMAD R14, R5, R16, RZ ;  /* 0x00000010050e8224 */ /* 0x010fe200078e02ff */
[----:B------:R-:W-:Y:S02]  /*0730*/  @!P0 MOV R20, R34 ;  /* 0x0000002200148202 */ /* 0x000fe40000000f00 */
[----:B------:R-:W-:Y:S01]  /*0740*/  @!P0 MOV R21, R37 ;  /* 0x0000002500158202 */ /* 0x000fe20000000f00 */
[----:B------:R-:W-:Y:S01]  /*0750*/  @!P0 IMAD R17, R27, R17, R14 ;  /* 0x000000111b118224 */ /* 0x000fe200078e020e */
[----:B--2---:R-:W-:Y:S01]  /*0760*/  @P1 IADD3 R18, P2, R23, R18, RZ ;  /* 0x0000001217121210 */ /* 0x004fe20007f5e0ff */
[----:B------:R-:W-:-:S03]  /*0770*/  @!P0 IMAD.WIDE.U32 R20, R27, R16, R20 ;  /* 0x000000101b148225 */ /* 0x000fc600078e0014 */
[----:B------:R-:W-:Y:S02]  /*0780*/  @P1 IADD3.X R19, R4, R19, RZ, P2, !PT ;  /* 0x0000001304131210 */ /* 0x000fe400017fe4ff */
[----:B0-----:R-:W-:Y:S02]  /*0790*/  @P1 IADD3 R16, P2, R23, R10, RZ ;  /* 0x0000000a17101210 */ /* 0x001fe40007f5e0ff */
[----:B------:R-:W-:Y:S02]  /*07a0*/  @!P0 IADD3 R21, R21, R17, RZ ;  /* 0x0000001115158210 */ /* 0x000fe40007ffe0ff */
[----:B------:R-:W-:Y:S02]  /*07b0*/  @!P0 SHF.L.U32 R17, R20, 0x1, RZ ;  /* 0x0000000114118819 */ /* 0x000fe400000006ff */
[----:B------:R-:W-:Y:S02]  /*07c0*/  CS2R R24, SRZ ;  /* 0x0000000000187805 */ /* 0x000fe4000001ff00 */
[----:B-1----:R-:W-:-:S02]  /*07d0*/  @!P0 IADD3 R10, P3, R17, R12, RZ ;  /* 0x0000000c110a8210 */ /* 0x002fc40007f7e0ff */
[----:B------:R-:W-:Y:S02]  /*07e0*/  @!P0 IADD3 R6, P4, R17, R6, RZ ;  /* 0x0000000611068210 */ /* 0x000fe40007f9e0ff */
[----:B------:R0:W5:Y:S01]  /*07f0*/  @P1 LDG.E R25, desc[UR14][R18.64] ;  /* 0x0000000e12191981 */ /* 0x000162000c1e1900 */
[----:B------:R-:W-:-:S05]  /*0800*/  @P1 IADD3.X R17, R4, R11, RZ, P2, !PT ;  /* 0x0000000b04111210 */ /* 0x000fca00017fe4ff */
[----:B------:R0:W5:Y:S01]  /*0810*/  @P1 LDG.E R24, desc[UR14][R16.64] ;  /* 0x0000000e10181981 */ /* 0x000162000c1e1900 */
[----:B------:R-:W-:Y:S01]  /*0820*/  HFMA2.MMA R26, -RZ, RZ, 0, 0 ;  /* 0x00000000ff1a7435 */ /* 0x000fe200000001ff */
[----:B------:R-:W-:Y:S02]  /*0830*/  @!P0 SHF.L.U64.HI R20, R20, 0x1, R21 ;  /* 0x0000000114148819 */ /* 0x000fe40000010215 */
[----:B------:R-:W-:Y:S02]  /*0840*/  CS2R R22, SRZ ;  /* 0x0000000000167805 */ /* 0x000fe4000001ff00 */
[C---:B------:R-:W-:Y:S02]  /*0850*/  @!P0 IADD3.X R11, R20.reuse, R13, RZ, P3, !PT ;  /* 0x0000000d140b8210 */ /* 0x040fe40001ffe4ff */
[----:B------:R-:W-:-:S03]  /*0860*/  @!P0 IADD3.X R7, R20, R7, RZ, P4, !PT ;  /* 0x0000000714078210 */ /* 0x000fc600027fe4ff */
[----:B------:R0:W5:Y:S04]  /*0870*/  @!P0 LDG.E R26, desc[UR14][R10.64] ;  /* 0x0000000e0a1a8981 */ /* 0x000168000c1e1900 */
[----:B------:R0:W5:Y:S01]  /*0880*/  @!P0 LDG.E R22, desc[UR14][R6.64] ;  /* 0x0000000e06168981 */ /* 0x000162000c1e1900 */
[----:B------:R-:W-:Y:S01]  /*0890*/  UMOV UR13, 0x3f800000 ;  /* 0x3f800000000d7882 */ /* 0x000fe20000000000 */
[----:B------:R-:W-:Y:S01]  /*08a0*/  BSSY B0, `(.L_x_898) ;  /* 0x0000020000007945 */ /* 0x000fe20003800000 */
        /* <DEDUP_REMOVED lines=9> */
[----:B------:R-:W1:Y:S01]  /*0940*/  @P0 MUFU.RSQ R8, R8 ;  /* 0x0000000800080308 */ /* 0x000e620000001400 */
[----:B------:R-:W-:Y:S01]  /*0950*/  HFMA2.MMA R4, -RZ, RZ, 0, 0 ;  /* 0x00000000ff047435 */ /* 0x000fe200000001ff */
[----:B-1----:R-:W-:Y:S02]  /*0960*/  @P0 R2UR UR8, R8 ;  /* 0x00000000080802ca */ /* 0x002fe400000e0000 */
[----:B------:R-:W-:-:S11]  /*0970*/  ISETP.GT.U32.AND P0, PT, R29, 0xdf, PT ;  /* 0x000000df1d00780c */ /* 0x000fd60003f04070 */
[----:B------:R-:W-:Y:S02]  /*0980*/  @UP0 UMOV UR13, UR8 ;  /* 0x00000008000d0c82 */ /* 0x000fe40008000000 */
[----:B0-----:R-:W-:Y:S05]  /*0990*/  @P0 BRA `(.L_x_899) ;  /* 0x0000000000400947 */ /* 0x001fea0003800000 */
        /* <DEDUP_REMOVED lines=16> */
.L_x_899:
[----:B------:R-:W-:Y:S05]  /*0aa0*/  BSYNC B0 ;  /* 0x0000000000007941 */ /* 0x000fea0003800000 */
.L_x_898:
[----:B------:R-:W-:Y:S01]  /*0ab0*/  ISETP.NE.AND P2, PT, RZ, UR18, PT ;  /* 0x00000012ff007c0c */ /* 0x000fe2000bf45270 */
[--C-:B-----5:R-:W-:Y:S02]  /*0ac0*/  HADD2.F32 R6, -RZ, R25.reuse.H0_H0 ;  /* 0x20000019ff067230 */ /* 0x120fe40000004100 */
[----:B------:R-:W-:Y:S02]  /*0ad0*/  HADD2.F32 R7, -RZ, R25.H1_H1 ;  /* 0x30000019ff077230 */ /* 0x000fe40000004100 */
[----:B------:R-:W-:Y:S02]  /*0ae0*/  HADD2.F32 R13, -RZ, R26.H0_H0 ;  /* 0x2000001aff0d7230 */ /* 0x000fe40000004100 */
[----:B------:R-:W-:Y:S01]  /*0af0*/  FADD.FTZ R6, R6, -UR19 ;  /* 0x8000001306067e21 */ /* 0x000fe20008010000 */
[--C-:B------:R-:W-:Y:S02]  /*0b00*/  HADD2.F32 R12, -RZ, R24.reuse.H0_H0 ;  /* 0x20000018ff0c7230 */ /* 0x100fe40000004100 */
[----:B------:R-:W-:Y:S01]  /*0b10*/  FADD.FTZ R14, R7, -UR19 ;  /* 0x80000013070e7e21 */ /* 0x000fe20008010000 */
[----:B------:R-:W-:-:S02]  /*0b20*/  HADD2.F32 R9, -RZ, R24.H1_H1 ;  /* 0x30000018ff097230 */ /* 0x000fc40000004100 */
[----:B------:R-:W-:Y:S01]  /*0b30*/  FMUL.FTZ R7, R6, UR13 ;  /* 0x0000000d06077c20 */ /* 0x000fe20008410000 */
[----:B------:R-:W-:Y:S02]  /*0b40*/  HADD2.F32 R8, -RZ, R26.H1_H1 ;  /* 0x3000001aff087230 */ /* 0x000fe40000004100 */
[----:B------:R-:W-:Y:S01]  /*0b50*/  FADD.FTZ R13, R13, -UR19 ;  /* 0x800000130d0d7e21 */ /* 0x000fe20008010000 */
        /* <DEDUP_REMOVED lines=22> */
.L_x_900:
        /* <DEDUP_REMOVED lines=26> */
.L_x_901:
[----:B------:R-:W-:Y:S01]  /*0e60*/  FFMA.FTZ R16, R6, R8, R15 ;  /* 0x0000000806107223 */ /* 0x000fe2000001000f */
[----:B------:R-:W-:Y:S01]  /*0e70*/  FADD.FTZ R17, R8, R17 ;  /* 0x0000001108117221 */ /* 0x000fe20000010000 */
[----:B------:R-:W-:Y:S01]  /*0e80*/  FMUL.FTZ R8, R10, R23 ;  /* 0x000000170a087220 */ /* 0x000fe20000410000 */
[----:B------:R-:W-:Y:S01]  /*0e90*/  ISETP.GT.AND P0, PT, R0, 0x1e, PT ;  /* 0x0000001e0000780c */ /* 0x000fe20003f04270 */
[----:B------:R-:W0:Y:S01]  /*0ea0*/  S2UR UR17, SR_CgaCtaId ;  /* 0x00000000001179c3 */ /* 0x000e220000008800 */
[----:B------:R-:W-:Y:S01]  /*0eb0*/  UMOV UR9, 0x400 ;  /* 0x0000040000097882 */ /* 0x000fe20000000000 */
[----:B------:R-:W-:Y:S01]  /*0ec0*/  FFMA.FTZ R15, R13, R8, R16 ;  /* 0x000000080d0f7223 */ /* 0x000fe20000010010 */
[----:B------:R-:W-:Y:S01]  /*0ed0*/  FMUL.FTZ R16, R11, R4 ;  /* 0x000000040b107220 */ /* 0x000fe20000410000 */
[----:B------:R-:W-:Y:S01]  /*0ee0*/  FADD.FTZ R17, R17, R8 ;  /* 0x0000000811117221 */ /* 0x000fe20000010000 */
[----:B------:R-:W-:Y:S01]  /*0ef0*/  FFMA.FTZ R18, R7, R12, RZ ;  /* 0x0000000c07127223 */ /* 0x000fe200000100ff */
[----:B------:R-:W-:Y:S01]  /*0f00*/  UIADD3 UR8, UR9, 0x50, URZ ;  /* 0x0000005009087890 */ /* 0x000fe2000fffe03f */
[----:B------:R-:W-:Y:S01]  /*0f10*/  FFMA.FTZ R15, R14, R16, R15 ;  /* 0x000000100e0f7223 */ /* 0x000fe2000001000f */
[----:B------:R-:W-:Y:S01]  /*0f20*/  FADD.FTZ R16, R16, R17 ;  /* 0x0000001110107221 */ /* 0x000fe20000010000 */
[C---:B------:R-:W-:Y:S01]  /*0f30*/  ISETP.NE.AND P3, PT, R29.reuse, RZ, PT ;  /* 0x000000ff1d00720c */ /* 0x040fe20003f65270 */
[----:B------:R-:W-:Y:S01]  /*0f40*/  FADD.FTZ R7, RZ, R12 ;  /* 0x0000000cff077221 */ /* 0x000fe20000010000 */
[----:B------:R-:W-:Y:S01]  /*0f50*/  BSSY B0, `(.L_x_902) ;  /* 0x0000039000007945 */ /* 0x000fe20003800000 */
[----:B------:R-:W1:Y:S01]  /*0f60*/  SHFL.DOWN PT, R8, R15, 0x1, 0x1f ;  /* 0x08201f000f087f89 */ /* 0x000e6200000e0000 */
[----:B------:R-:W-:-:S03]  /*0f70*/  ISETP.GT.U32.AND P4, PT, R29, 0x6, PT ;  /* 0x000000061d00780c */ /* 0x000fc60003f84070 */
[----:B------:R-:W2:Y:S01]  /*0f80*/  SHFL.DOWN PT, R17, R16, 0x1, 0x1f ;  /* 0x08201f0010117f89 */ /* 0x000ea200000e0000 */
        /* <DEDUP_REMOVED lines=24> */
[----:B------:R-:W-:Y:S01]  /*1110*/  FFMA.FTZ R13, R6, R9, RZ ;  /* 0x00000009060d7223 */ /* 0x000fe200000100ff */
[----:B------:R-:W-:Y:S01]  /*1120*/  FADD.FTZ R6, RZ, R9 ;  /* 0x00000009ff067221 */ /* 0x000fe20000010000 */
[----:B-1----:R-:W-:Y:S01]  /*1130*/  @!P0 FADD.FTZ R16, R16, R17 ;  /* 0x0000001110108221 */ /* 0x002fe20000010000 */
[----:B------:R-:W-:Y:S01]  /*1140*/  ISETP.NE.AND P0, PT, R0, RZ, PT ;  /* 0x000000ff0000720c */ /* 0x000fe20003f05270 */
[----:B------:R-:W-:Y:S01]  /*1150*/  FFMA.FTZ R9, R14, R11, R13 ;  /* 0x0000000b0e097223 */ /* 0x000fe2000001000d */
[----:B------:R-:W-:Y:S01]  /*1160*/  FADD.FTZ R10, R7, R10 ;  /* 0x0000000a070a7221 */ /* 0x000fe20000010000 */
[----:B------:R-:W-:Y:S01]  /*1170*/  FADD.FTZ R11, R6, R11 ;  /* 0x0000000b060b7221 */ /* 0x000fe20000010000 */
[----:B------:R-:W-:-:S02]  /*1180*/  MOV R6, R15 ;  /* 0x0000000f00067202 */ /* 0x000fc40000000f00 */
[----:B------:R-:W-:Y:S02]  /*1190*/  MOV R7, R16 ;  /* 0x0000001000077202 */ /* 0x000fe40000000f00 */
[----:B------:R0:W-:Y:S05]  /*11a0*/  STS.128 [R31], R8 ;  /* 0x000000081f007388 */ /* 0x0001ea0000000c00 */
[----:B------:R0:W-:Y:S01]  /*11b0*/  @!P0 STS.64 [R2+0x8], R6 ;  /* 0x0000080602008388 */ /* 0x0001e20000000a00 */
[----:B------:R-:W-:Y:S06]  /*11c0*/  BAR.SYNC.DEFER_BLOCKING 0x0 ;  /* 0x0000000000007b1d */ /* 0x000fec0000010000 */
[----:B------:R-:W-:Y:S05]  /*11d0*/  @P3 BRA `(.L_x_903) ;  /* 0x0000000000403947 */ /* 0x000fea0003800000 */
[----:B------:R-:W-:-:S09]  /*11e0*/  ULEA UR8, UR17, UR9, 0x18 ;  /* 0x0000000911087291 */ /* 0x000fd2000f8ec03f */
[----:B------:R-:W1:Y:S04]  /*11f0*/  LDS.128 R16, [UR8+0x10] ;  /* 0x00001008ff107984 */ /* 0x000e680008000c00 */
[----:B------:R-:W2:Y:S01]  /*1200*/  LDS.128 R12, [UR8+0x20] ;  /* 0x00002008ff0c7984 */ /* 0x000ea20008000c00 */
[----:B-1----:R-:W-:Y:S01]  /*1210*/  FADD.FTZ R33, R6, R16 ;  /* 0x0000001006217221 */ /* 0x002fe20000010000 */
[----:B0-----:R-:W-:-:S03]  /*1220*/  FADD.FTZ R6, R7, R17 ;  /* 0x0000001107067221 */ /* 0x001fc60000010000 */
[----:B------:R-:W-:Y:S01]  /*1230*/  FADD.FTZ R33, R33, R18 ;  /* 0x0000001221217221 */ /* 0x000fe20000010000 */
[----:B------:R-:W-:Y:S02]  /*1240*/  FADD.FTZ R6, R6, R19 ;  /* 0x0000001306067221 */ /* 0x000fe40000010000 */
        /* <DEDUP_REMOVED lines=9> */
.L_x_903:
[----:B------:R-:W-:Y:S05]  /*12e0*/  BSYNC B0 ;  /* 0x0000000000007941 */ /* 0x000fea0003800000 */
.L_x_902:
        /* <DEDUP_REMOVED lines=158> */
.L_x_905:
[----:B------:R-:W-:Y:S05]  /*1cd0*/  BSYNC B0 ;  /* 0x0000000000007941 */ /* 0x000fea0003800000 */
.L_x_904:
        /* <DEDUP_REMOVED lines=11> */
[----:B------:R-:W-:-:S04]  /*1d90*/  LEA R32, P4, R33, R16, 0x2 ;  /* 0x0000001021207211 */ /* 0x000fc800078810ff */
        /* <DEDUP_REMOVED lines=8> */
.L_x_907:
[----:B------:R-:W-:Y:S05]  /*1e20*/  BSYNC B0 ;  /* 0x0000000000007941 */ /* 0x000fea0003800000 */
.L_x_906:
[----:B------:R-:W-:Y:S05]  /*1e30*/  @!P0 BRA `(.L_x_908) ;  /* 0x0000001000908947 */ /* 0x000fea0003800000 */
[----:B---3--:R-:W1:Y:S01]  /*1e40*/  LDC R16, c[0x0][0x10] ;  /* 0x00000400ff107b82 */ /* 0x008e620000000800 */
[----:B------:R-:W2:Y:S01]  /*1e50*/  S2R R15, SR_CTAID.Y ;  /* 0x00000000000f7919 */ /* 0x000ea20000002600 */
[----:B------:R-:W-:-:S06]  /*1e60*/  ULOP3.LUT UR8, UR4, 0x1, URZ, 0xc0, !UPT ;  /* 0x0000000104087892 */ /* 0x000fcc000f8ec03f */
[----:B0-----:R-:W0:Y:S08]  /*1e70*/  LDC.64 R8, c[0x0][0x258] ;  /* 0x00009600ff087b82 */ /* 0x001e300000000a00 */
        /* <DEDUP_REMOVED lines=29> */
.L_x_910:
[----:B------:R-:W2:Y:S04]  /*2050*/  LDG.E.STRONG.GPU R10, desc[UR14][R8.64] ;  /* 0x0000000e080a7981 */ /* 0x000ea8000c1ef900 */
[----:B--2---:R-:W-:Y:S01]  /*2060*/  CCTL.IVALL ;  /* 0x00000000ff00798f */ /* 0x004fe20002000000 */
[----:B------:R-:W-:Y:S05]  /*2070*/  YIELD ;  /* 0x0000000000007946 */ /* 0x000fea0003800000 */
[----:B------:R-:W-:-:S13]  /*2080*/  ISETP.NE.AND P0, PT, R10, R13, PT ;  /* 0x0000000d0a00720c */ /* 0x000fda0003f05270 */
[----:B------:R-:W-:Y:S05]  /*2090*/  @P0 BRA `(.L_x_910) ;  /* 0xfffffffc00ec0947 */ /* 0x000fea000383ffff */
.L_x_909:
        /* <DEDUP_REMOVED lines=17> */
.L_x_914:
[----:B------:R-:W-:-:S13]  /*21b0*/  ISETP.EQ.OR P6, PT, R18, UR16, P3 ;  /* 0x0000001012007c0c */ /* 0x000fda0009fc2670 */
[----:B------:R-:W-:-:S04]  /*21c0*/  @!P6 IMAD R11, R16, R18, R15 ;  /* 0x00000012100be224 */ /* 0x000fc800078e020f */
[----:B------:R-:W-:-:S05]  /*21d0*/  @!P6 IMAD.WIDE.U32 R10, R11, 0x8, R32 ;  /* 0x000000080b0ae825 */ /* 0x000fca00078e0020 */
[----:B------:R-:W2:Y:S01]  /*21e0*/  @!P6 LDG.E.64 R8, desc[UR14][R10.64] ;  /* 0x0000000e0a08e981 */ /* 0x000ea2000c1e1b00 */
[C---:B------:R-:W-:Y:S02]  /*21f0*/  IADD3 R13, R18.reuse, 0x1, RZ ;  /* 0x00000001120d7810 */ /* 0x040fe40007ffe0ff */
[C---:B------:R-:W-:Y:S02]  /*2200*/  IADD3 R19, R18.reuse, 0x2, RZ ;  /* 0x0000000212137810 */ /* 0x040fe40007ffe0ff */
        /* <DEDUP_REMOVED lines=109> */
.L_x_913:
        /* <DEDUP_REMOVED lines=12> */
[C---:B------:R-:W-:Y:S02]  /*29a0*/  IADD3 R19, R18.reuse, 0x3, RZ ;  /* 0x0000000312137810 */ /* 0x040fe40007ffe0ff */
        /* <DEDUP_REMOVED lines=48> */
.L_x_915:
[----:B------:R-:W-:-:S13]  /*2cb0*/  ISETP.NE.OR P0, PT, R17, RZ, P0 ;  /* 0x000000ff1100720c */ /* 0x000fda0000705670 */
[----:B------:R-:W-:Y:S05]  /*2cc0*/  @!P0 BRA `(.L_x_911) ;  /* 0x00000000007c8947 */ /* 0x000fea0003800000 */
.L_x_912:
[----:B------:R-:W-:-:S13]  /*2cd0*/  ISETP.EQ.OR P5, PT, R18, UR16, P3 ;  /* 0x0000001012007c0c */ /* 0x000fda0009fa2670 */
[----:B------:R-:W-:-:S04]  /*2ce0*/  @!P5 IMAD R11, R16, R18, R15 ;  /* 0x00000012100bd224 */ /* 0x000fc800078e020f */
[----:B------:R-:W-:-:S05]  /*2cf0*/  @!P5 IMAD.WIDE.U32 R10, R11, 0x8, R32 ;  /* 0x000000080b0ad825 */ /* 0x000fca00078e0020 */
[----:B------:R0:W2:Y:S01]  /*2d00*/  @!P5 LDG.E.64 R8, desc[UR14][R10.64] ;  /* 0x0000000e0a08d981 */ /* 0x0000a2000c1e1b00 */
[C---:B------:R-:W-:Y:S02]  /*2d10*/  IADD3 R13, R18.reuse, 0x1, RZ ;  /* 0x00000001120d7810 */ /* 0x040fe40007ffe0ff */
[C---:B------:R-:W-:Y:S02]  /*2d20*/  IADD3 R19, R18.reuse, 0x2, RZ ;  /* 0x0000000212137810 */ /* 0x040fe40007ffe0ff */
        /* <DEDUP_REMOVED lines=25> */
.L_x_911:
        /* <DEDUP_REMOVED lines=11> */
.L_x_917:
[----:B------:R-:W-:Y:S05]  /*2f70*/  BSYNC B0 ;  /* 0x0000000000007941 */ /* 0x000fea0003800000 */
.L_x_916:
        /* <DEDUP_REMOVED lines=16> */
.L_x_908:
[----:B------:R-:W1:Y:S01]  /*3080*/  S2UR UR9, SR_CgaCtaId ;  /* 0x00000000000979c3 */ /* 0x000e620000008800 */
[----:B------:R-:W-:Y:S01]  /*3090*/  UMOV UR8, 0x400 ;  /* 0x0000040000087882 */ /* 0x000fe20000000000 */
[--C-:B------:R-:W-:Y:S02]  /*30a0*/  HADD2.F32 R12, -RZ, R25.reuse.H0_H0 ;  /* 0x20000019ff0c7230 */ /* 0x100fe40000004100 */
[----:B------:R-:W-:Y:S02]  /*30b0*/  HADD2.F32 R25, -RZ, R25.H1_H1 ;  /* 0x30000019ff197230 */ /* 0x000fe40000004100 */
[--C-:B------:R-:W-:Y:S02]  /*30c0*/  HADD2.F32 R13, -RZ, R26.reuse.H0_H0 ;  /* 0x2000001aff0d7230 */ /* 0x100fe40000004100 */
[----:B------:R-:W-:Y:S02]  /*30d0*/  HADD2.F32 R26, -RZ, R26.H1_H1 ;  /* 0x3000001aff1a7230 */ /* 0x000fe40000004100 */
[----:B------:R-:W-:-:S02]  /*30e0*/  HADD2.F32 R14, -RZ, R24.H0_H0 ;  /* 0x20000018ff0e7230 */ /* 0x000fc40000004100 */
[----:B------:R-:W-:Y:S01]  /*30f0*/  FADD.FTZ R13, R13, -UR19 ;  /* 0x800000130d0d7e21 */ /* 0x000fe20008010000 */
[----:B------:R-:W-:Y:S01]  /*3100*/  HADD2.F32 R15, -RZ, R24.H1_H1 ;  /* 0x30000018ff0f7230 */ /* 0x000fe20000004100 */
[----:B-1----:R-:W-:-:S09]  /*3110*/  ULEA UR8, UR9, UR8, 0x18 ;  /* 0x0000000809087291 */ /* 0x002fd2000f8ec03f */
[----:B------:R0:W-:Y:S01]  /*3120*/  @!P3 STS.64 [UR8+0x48], R6 ;  /* 0x00004806ff00b988 */ /* 0x0001e20008000a08 */
[----:B------:R-:W-:Y:S01]  /*3130*/  BAR.SYNC.DEFER_BLOCKING 0x0 ;  /* 0x0000000000007b1d */ /* 0x000fe20000010000 */
[----:B0-----:R-:W-:Y:S01]  /*3140*/  FADD.FTZ R7, R12, -UR19 ;  /* 0x800000130c077e21 */ /* 0x001fe20008010000 */
[----:B------:R-:W-:Y:S01]  /*3150*/  FADD.FTZ R6, R25, -UR19 ;  /* 0x8000001319067e21 */ /* 0x000fe20008010000 */
[----:B------:R-:W-:Y:S02]  /*3160*/  FADD.FTZ R12, R26, -UR19 ;  /* 0x800000131a0c7e21 */ /* 0x000fe40008010000 */
[----:B------:R-:W-:Y:S01]  /*3170*/  FMUL.FTZ R7, R7, UR13 ;  /* 0x0000000d07077c20 */ /* 0x000fe20008410000 */
[----:B------:R-:W-:Y:S01]  /*3180*/  FMUL.FTZ R6, R6, UR13 ;  /* 0x0000000d06067c20 */ /* 0x000fe20008410000 */
[----:B---3--:R-:W0:Y:S01]  /*3190*/  LDS.64 R8, [UR8+0x48] ;  /* 0x00004808ff087984 */ /* 0x008e220008000a00 */
        /* <DEDUP_REMOVED lines=22> */
.L_x_918:
        /* <DEDUP_REMOVED lines=14> */
[----:B------:R-:W-:Y:S02]  /*33e0*/  ULDC.64 UR8, c[0x0][0x210] ;  /* 0x0000840000087ab9 */ /* 0x000fe40000000a00 */
[----:B------:R-:W-:Y:S02]  /*33f0*/  LEA R8, P0, R6, UR8, 0x1 ;  /* 0x0000000806087c11 */ /* 0x000fe4000f8008ff */
[----:B------:R-:W-:Y:S02]  /*3400*/  IADD3 R9, R7, R9, RZ ;  /* 0x0000000907097210 */ /* 0x000fe40007ffe0ff */
[----:B------:R-:W-:Y:S02]  /*3410*/  F2FP.F16.F32.PACK_AB R7, R14, R15 ;  /* 0x0000000f0e07723e */ /* 0x000fe400000000ff */
[----:B------:R-:W-:-:S05]  /*3420*/  LEA.HI.X R9, R6, UR9, R9, 0x1, P0 ;  /* 0x0000000906097c11 */ /* 0x000fca00080f0c09 */
[----:B------:R0:W-:Y:S02]  /*3430*/  STG.E desc[UR14][R8.64], R7 ;  /* 0x0000000708007986 */ /* 0x0001e4000c10190e */
.L_x_920:
[----:B------:R-:W-:Y:S05]  /*3440*/  BSYNC B0 ;  /* 0x0000000000007941 */ /* 0x000fea0003800000 */
.L_x_919:
[--C-:B------:R-:W-:Y:S02]  /*3450*/  HADD2.F32 R6, -RZ, R22.reuse.H0_H0 ;  /* 0x20000016ff067230 */ /* 0x100fe40000004100 */
[----:B------:R-:W-:Y:S01]  /*3460*/  FMUL.FTZ R13, R13, UR13 ;  /* 0x0000000d0d0d7c20 */ /* 0x000fe20008410000 */
[----:B0-----:R-:W-:Y:S02]  /*3470*/  HADD2.F32 R7, -RZ, R22.H1_H1 ;  /* 0x30000016ff077230 */ /* 0x001fe40000004100 */
        /* <DEDUP_REMOVED lines=20> */
.L_x_921:
        /* <DEDUP_REMOVED lines=23> */
.L_x_923:
[----:B------:R-:W-:Y:S05]  /*3730*/  BSYNC B0 ;  /* 0x0000000000007941 */ /* 0x000fea0003800000 */
.L_x_922:
[----:B------:R-:W-:Y:S01]  /*3740*/  ULDC UR8, c[0x0][0x10] ;  /* 0x0000040000087ab9 */ /* 0x000fe20000000800 */
[----:B------:R-:W-:Y:S02]  /*3750*/  UIADD3 UR4, UR4, 0x1, URZ ;  /* 0x0000000104047890 */ /* 0x000fe4000fffe03f */
[----:B------:R-:W-:-:S04]  /*3760*/  UIADD3 UR7, UR8, UR7, URZ ;  /* 0x0000000708077290 */ /* 0x000fc8000fffe03f */
[----:B------:R-:W-:-:S06]  /*3770*/  UISETP.GE.AND UP0, UPT, UR7, UR5, UPT ;  /* 0x000000050700728c */ /* 0x000fcc000bf06270 */
[----:B------:R-:W-:-:S13]  /*3780*/  PLOP3.LUT P0, PT, PT, PT, UP0, 0x80, 0x0 ;  /* 0x000000000000781c */ /* 0x000fda0003f0f008 */
[----:B------:R-:W-:Y:S05]  /*3790*/  @!P0 BRA `(.L_x_924) ;  /* 0xffffffc800e08947 */ /* 0x000fea000383ffff */
.L_x_897:
        /* <DEDUP_REMOVED lines=19> */
.L_x_926:
[----:B------:R-:W-:Y:S05]  /*38d0*/  BSYNC B0 ;  /* 0x0000000000007941 */ /* 0x000fea0003800000 */
.L_x_925:
        /* <DEDUP_REMOVED lines=11> */
.L_x_928:
[----:B------:R-:W2:Y:S04]  /*3990*/  LDG.E.STRONG.GPU R5, desc[UR14][R2.64] ;  /* 0x0000000e02057981 */ /* 0x000ea8000c1ef900 */
[----:B--2---:R-:W-:Y:S01]  /*39a0*/  CCTL.IVALL ;  /* 0x00000000ff00798f */ /* 0x004fe20002000000 */
[----:B------:R-:W-:Y:S05]  /*39b0*/  YIELD ;  /* 0x0000000000007946 */ /* 0x000fea0003800000 */
[----:B------:R-:W-:-:S13]  /*39c0*/  ISETP.NE.AND P0, PT, R5, R0, PT ;  /* 0x000000000500720c */ /* 0x000fda0003f05270 */
[----:B------:R-:W-:Y:S05]  /*39d0*/  @P0 BRA `(.L_x_928) ;  /* 0xfffffffc00ec0947 */ /* 0x000fea000383ffff */
.L_x_927:
        /* <DEDUP_REMOVED lines=24> */
.L_x_929:
[----:B------:R-:W-:-:S04]  /*3b60*/  LEA R14, P0, R29, UR4, 0x2 ;  /* 0x000000041d0e7c11 */ /* 0x000fc8000f8010ff */
[----:B------:R-:W-:Y:S02]  /*3b70*/  LEA.HI.X R15, R29, UR5, R8, 0x2, P0 ;  /* 0x000000051d0f7c11 */ /* 0x000fe400080f1408 */
[-C--:B------:R-:W-:Y:S02]  /*3b80*/  LEA R16, P0, R0, R14.reuse, 0x2 ;  /* 0x0000000e00107211 */ /* 0x080fe400078010ff */
[-C--:B------:R-:W-:Y:S01]  /*3b90*/  LEA R20, P2, R27, R14.reuse, 0x2 ;  /* 0x0000000e1b147211 */ /* 0x080fe200078410ff */
[----:B--2---:R-:W2:Y:S01]  /*3ba0*/  LDG.E R3, desc[UR14][R14.64] ;  /* 0x0000000e0e037981 */ /* 0x004ea2000c1e1900 */
[----:B------:R-:W-:Y:S02]  /*3bb0*/  LEA R18, P1, R2, R14, 0x2 ;  /* 0x0000000e02127211 */ /* 0x000fe400078210ff */
[C---:B------:R-:W-:Y:S02]  /*3bc0*/  IADD3.X R17, R15.reuse, R33, RZ, P0, !PT ;  /* 0x000000210f117210 */ /* 0x040fe400007fe4ff */
        /* <DEDUP_REMOVED lines=11> */
[----:B------:R-:W-:Y:S02]  /*3c80*/  ISETP.GT.AND.EX P0, PT, R9, R8, PT, P0 ;  /* 0x000000080900720c */ /* 0x000fe40003f04300 */
[----:B--2---:R-:W-:Y:S02]  /*3c90*/  F2FP.BF16.F32.PACK_AB R3, R16, R3 ;  /* 0x000000031003723e */ /* 0x004fe400000010ff */
[----:B---3--:R-:W-:-:S03]  /*3ca0*/  F2FP.BF16.F32.PACK_AB R23, R21, R18 ;  /* 0x000000121517723e */ /* 0x008fc600000010ff */
[----:B------:R2:W-:Y:S04]  /*3cb0*/  STG.E desc[UR14][R10.64], R3 ;  /* 0x000000030a007986 */ /* 0x0005e8000c10190e */
[----:B------:R2:W-:Y:S02]  /*3cc0*/  STG.E desc[UR14][R12.64], R23 ;  /* 0x000000170c007986 */ /* 0x0005e4000c10190e */
[----:B------:R-:W-:Y:S05]  /*3cd0*/  @P0 BRA `(.L_x_929) ;  /* 0xfffffffc00a00947 */ /* 0x000fea000383ffff */
[----:B------:R-:W-:Y:S05]  /*3ce0*/  EXIT ;  /* 0x000000000000794d */ /* 0x000fea0003800000 */
.L_x_930:
        /* <DEDUP_REMOVED lines=9> */
.L_x_3294:


//--------------------- .text._Z35group_norm_nhwc_bwd_one_pass_kernelI11Fp16IOBf16WLi128ELi14ELi224EEv26Group_norm_nhwc_bwd_params --------------------------
	.section	.text._Z35group_norm_nhwc_bwd_one_pass_kernelI11Fp16IOBf16WLi128ELi14ELi224EEv26Group_norm_nhwc_bwd_params,"ax",@progbits
	.align	128
        .global         _Z35group_norm_nhwc_bwd_one_pass_kernelI11Fp16IOBf16WLi128ELi14ELi224EEv26Group_norm_nhwc_bwd_params
        .type           _Z35group_norm_nhwc_bwd_one_pass_kernelI11Fp16IOBf16WLi128ELi14ELi224EEv26Group_norm_nhwc_bwd_params,@function
        .size           _Z35group_norm_nhwc_bwd_one_pass_kernelI11Fp16IOBf16WLi128ELi14ELi224EEv26Group_norm_nhwc_bwd_params,(.L_x_3295 - _Z35group_norm_nhwc_bwd_one_pass_kernelI11Fp16IOBf16WLi128ELi14ELi224EEv26Group_norm_nhwc_bwd_params)
        .other          _Z35group_norm_nhwc_bwd_one_pass_kernelI11Fp16IOBf16WLi128ELi14ELi224EEv26Group_norm_nhwc_bwd_params,@"STO_CUDA_ENTRY STV_DEFAULT"
_Z35group_norm_nhwc_bwd_one_pass_kernelI11Fp16IOBf16WLi128ELi14ELi224EEv26Group_norm_nhwc_bwd_params:
.text._Z35group_norm_nhwc_bwd_one_pass_kernelI11Fp16IOBf16WLi128ELi14ELi224EEv26Group_norm_nhwc_bwd_params:
        /* <DEDUP_REMOVED lines=29> */
[----:B------:R-:W-:Y:S01]  /*01d0*/  UMOV UR5, 0x400 ;  /* 0x0000040000057882 */ /* 0x000fe20000000000 */
[----:B------:R-:W-:Y:S01]  /*01e0*/  USHF.R.S64 UR9, UR9, 0x1, UR10 ;  /* 0x0000000109097899 */ /* 0x000fe2000800100a */
[----:B0-----:R-:W-:-:S02]  /*01f0*/  IMAD R44, R3, UR16, R2 ;  /* 0x00000010032c7c24 */ /* 0x001fc4000f8e0202 */
[----:B------:R-:W0:Y:S03]  /*0200*/  LDC R3, c[0x0][0x10] ;  /* 0x00000400ff037b82 */ /* 0x000e260000000800 */
[C---:B------:R-:W-:Y:S02]  /*0210*/  ISETP.LT.U32.AND P1, PT, R44.reuse, UR12, PT ;  /* 0x0000000c2c007c0c */ /* 0x040fe4000bf21070 */
[----:B------:R-:W-:Y:S01]  /*0220*/  SHF.R.S32.HI R6, RZ, 0x1f, R44 ;  /* 0x0000001fff067819 */ /* 0x000fe2000001142c */
[----:B--2---:R-:W-:Y:S01]  /*0230*/  ULEA UR5, UR8, UR5, 0x18 ;  /* 0x0000000508057291 */ /* 0x004fe2000f8ec03f */
[----:B------:R-:W-:Y:S01]  /*0240*/  IADD3 R5, R44, 0x20, RZ ;  /* 0x000000202c057810 */ /* 0x000fe20007ffe0ff */
[----:B------:R-:W2:Y:S01]  /*0250*/  LDC R2, c[0x0][0xc] ;  /* 0x00000300ff027b82 */ /* 0x000ea20000000800 */
[----:B------:R-:W-:Y:S01]  /*0260*/  ISETP.LT.AND.EX P1, PT, R6, UR13, !P2, P1 ;  /* 0x0000000d06007c0c */ /* 0x000fe2000d721310 */
[----:B------:R-:W-:Y:S01]  /*0270*/  ULEA.HI UR8, UP0, UR7, UR6, URZ, 0x1 ;  /* 0x0000000607087291 */ /* 0x000fe2000f81083f */
[----:B------:R-:W-:-:S02]  /*0280*/  SHF.R.S32.HI R6, RZ, 0x1f, R45 ;  /* 0x0000001fff067819 */ /* 0x000fc4000001142d */
[----:B------:R-:W-:Y:S01]  /*0290*/  ISETP.LT.U32.AND P0, PT, R5, UR12, PT ;  /* 0x0000000c05007c0c */ /* 0x000fe2000bf01070 */
[----:B------:R-:W-:Y:S01]  /*02a0*/  UIADD3.X UR6, URZ, UR7, URZ, UP0, !UPT ;  /* 0x000000073f067290 */ /* 0x000fe200087fe43f */
[----:B------:R-:W-:Y:S01]  /*02b0*/  SHF.R.S32.HI R5, RZ, 0x1f, R5 ;  /* 0x0000001fff057819 */ /* 0x000fe20000011405 */
[----:B------:R-:W-:Y:S01]  /*02c0*/  USHF.R.S32.HI UR7, URZ, 0x1, UR10 ;  /* 0x000000013f077899 */ /* 0x000fe2000801140a */
[----:B------:R-:W-:Y:S01]  /*02d0*/  LEA.HI R6, R6, R45, RZ, 0x5 ;  /* 0x0000002d06067211 */ /* 0x000fe200078f28ff */
[----:B------:R-:W-:Y:S01]  /*02e0*/  USHF.R.S64 UR8, UR8, 0x1, UR6 ;  /* 0x0000000108087899 */ /* 0x000fe20008001006 */
[----:B------:R-:W-:Y:S01]  /*02f0*/  ISETP.LT.AND.EX P2, PT, R5, UR13, !P2, P0 ;  /* 0x0000000d05007c0c */ /* 0x000fe2000d741300 */
[----:B------:R-:W-:Y:S01]  /*0300*/  USHF.R.S32.HI UR6, URZ, 0x1, UR6 ;  /* 0x000000013f067899 */ /* 0x000fe20008011406 */
[----:B------:R-:W-:Y:S01]  /*0310*/  SHF.R.S32.HI R5, RZ, 0x5, R6 ;  /* 0x00000005ff057819 */ /* 0x000fe20000011406 */
[----:B------:R-:W-:Y:S01]  /*0320*/  USHF.L.U64.HI UR7, UR9, 0x2, UR7 ;  /* 0x0000000209077899 */ /* 0x000fe20008010207 */
[----:B------:R-:W-:Y:S01]  /*0330*/  IADD3 R42, R44, 0x60, RZ ;  /* 0x000000602c2a7810 */ /* 0x000fe20007ffe0ff */
[----:B------:R-:W-:Y:S01]  /*0340*/  USHF.L.U64.HI UR6, UR8, 0x2, UR6 ;  /* 0x0000000208067899 */ /* 0x000fe20008010206 */
[----:B------:R-:W-:Y:S01]  /*0350*/  LEA R5, R5, UR5, 0x3 ;  /* 0x0000000505057c11 */ /* 0x000fe2000f8e18ff */
[----:B------:R-:W-:Y:S01]  /*0360*/  ULDC.U8 UR12, c[0x0][0x2a4] ;  /* 0x0000a900000c7ab9 */ /* 0x000fe20000000000 */
[----:B012---:R-:W-:-:S09]  /*0370*/  LOP3.LUT R43, R2, 0x3, RZ, 0xc0, !PT ;  /* 0x00000003022b7812 */ /* 0x007fd200078ec0ff */
.L_x_966:
[----:B0-----:R-:W0:Y:S01]  /*0380*/  LDC R13, c[0x0][0x2a0] ;  /* 0x0000a800ff0d7b82 */ /* 0x001e220000000800 */
[----:B------:R-:W-:Y:S01]  /*0390*/  ISETP.GE.AND P3, PT, R40, RZ, PT ;  /* 0x000000ff2800720c */ /* 0x000fe20003f66270 */
[----:B------:R-:W-:Y:S01]  /*03a0*/  ULDC.64 UR10, c[0x0][0x298] ;  /* 0x0000a600000a7ab9 */ /* 0x000fe20000000a00 */
[----:B------:R-:W-:-:S05]  /*03b0*/  SHF.R.S32.HI R14, RZ, 0x1f, R46 ;  /* 0x0000001fff0e7819 */ /* 0x000fca000001142e */
[----:B-1----:R-:W1:Y:S01]  /*03c0*/  LDC R15, c[0x0][0x2ac] ;  /* 0x0000ab00ff0f7b82 */ /* 0x002e620000000800 */
[----:B------:R-:W-:-:S07]  /*03d0*/  IADD3 R17, R44, 0x20, RZ ;  /* 0x000000202c117810 */ /* 0x000fce0007ffe0ff */
        /* <DEDUP_REMOVED lines=9> */
[----:B------:R-:W-:Y:S01]  /*0470*/  IMAD R11, R10, R9, RZ ;  /* 0x000000090a0b7224 */ /* 0x000fe200078e02ff */
[----:B------:R-:W-:-:S03]  /*0480*/  IABS R10, R40 ;  /* 0x00000028000a7213 */ /* 0x000fc60000000000 */
[----:B------:R-:W-:Y:S01]  /*0490*/  IMAD.HI.U32 R7, R7, R11, R6 ;  /* 0x0000000b07077227 */ /* 0x000fe200078e0006 */
[----:B------:R-:W-:-:S04]  /*04a0*/  LOP3.LUT R6, R40, R13, RZ, 0x3c, !PT ;  /* 0x0000000d28067212 */ /* 0x000fc800078e3cff */
[----:B------:R-:W-:Y:S01]  /*04b0*/  ISETP.GE.AND P4, PT, R6, RZ, PT ;  /* 0x000000ff0600720c */ /* 0x000fe20003f86270 */
[----:B------:R-:W-:-:S05]  /*04c0*/  IMAD.HI.U32 R7, R7, R10, RZ ;  /* 0x0000000a07077227 */ /* 0x000fca00078e00ff */
[----:B------:R-:W-:-:S05]  /*04d0*/  IADD3 R8, -R7, RZ, RZ ;  /* 0x000000ff07087210 */ /* 0x000fca0007ffe1ff */
[----:B------:R-:W-:Y:S02]  /*04e0*/  IMAD R8, R9, R8, R10 ;  /* 0x0000000809087224 */ /* 0x000fe400078e020a */
[----:B------:R-:W-:-:S03]  /*04f0*/  IMAD.WIDE.U32 R10, R45, 0x24924925, RZ ;  /* 0x249249252d0a7825 */ /* 0x000fc600078e00ff */
[----:B------:R-:W-:Y:S02]  /*0500*/  ISETP.GT.U32.AND P5, PT, R9, R8, PT ;  /* 0x000000080900720c */ /* 0x000fe40003fa4070 */
[----:B------:R-:W-:-:S04]  /*0510*/  IADD3 R10, R45, -R11, RZ ;  /* 0x8000000b2d0a7210 */ /* 0x000fc80007ffe0ff */
[----:B------:R-:W-:Y:S02]  /*0520*/  LEA.HI R10, R10, R11, RZ, 0x1f ;  /* 0x0000000b0a0a7211 */ /* 0x000fe400078ff8ff */
[----:B------:R-:W-:Y:S02]  /*0530*/  SHF.R.S32.HI R11, RZ, 0x1f, R44 ;  /* 0x0000001fff0b7819 */ /* 0x000fe4000001142c */
[----:B------:R-:W-:-:S03]  /*0540*/  SHF.R.U32.HI R10, RZ, 0x2, R10 ;  /* 0x00000002ff0a7819 */ /* 0x000fc6000001160a */
[-C--:B------:R-:W-:Y:S02]  /*0550*/  @!P5 IADD3 R8, R8, -R9.reuse, RZ ;  /* 0x800000090808d210 */ /* 0x080fe40007ffe0ff */
[----:B------:R-:W-:Y:S02]  /*0560*/  @!P5 IADD3 R7, R7, 0x1, RZ ;  /* 0x000000010707d810 */ /* 0x000fe40007ffe0ff */
[CC--:B------:R-:W-:Y:S02]  /*0570*/  ISETP.GE.U32.AND P0, PT, R8.reuse, R9.reuse, PT ;  /* 0x000000090800720c */ /* 0x0c0fe40003f06070 */
[----:B------:R-:W-:Y:S02]  /*0580*/  ISETP.GT.U32.AND P6, PT, R9, R8, PT ;  /* 0x000000080900720c */ /* 0x000fe40003fc4070 */
[----:B------:R-:W-:Y:S02]  /*0590*/  IADD3 R9, R8, -R9, RZ ;  /* 0x8000000908097210 */ /* 0x000fe40007ffe0ff */
[----:B------:R-:W-:-:S02]  /*05a0*/  ISETP.NE.AND P5, PT, R13, RZ, PT ;  /* 0x000000ff0d00720c */ /* 0x000fc40003fa5270 */
[----:B------:R-:W-:Y:S02]  /*05b0*/  SEL R8, R9, R8, !P6 ;  /* 0x0000000809087207 */ /* 0x000fe40007000000 */
[----:B------:R-:W-:Y:S02]  /*05c0*/  LOP3.LUT R13, RZ, R13, RZ, 0x33, !PT ;  /* 0x0000000dff0d7212 */ /* 0x000fe400078e33ff */
[----:B------:R-:W-:Y:S02]  /*05d0*/  @!P3 IADD3 R8, -R8, RZ, RZ ;  /* 0x000000ff0808b210 */ /* 0x000fe40007ffe1ff */
[----:B------:R-:W-:Y:S02]  /*05e0*/  @P0 IADD3 R7, R7, 0x1, RZ ;  /* 0x0000000107070810 */ /* 0x000fe40007ffe0ff */
[----:B------:R-:W-:Y:S02]  /*05f0*/  SEL R48, R13, R8, !P5 ;  /* 0x000000080d307207 */ /* 0x000fe40006800000 */
[----:B------:R-:W3:Y:S01]  /*0600*/  LDC.64 R8, c[0x0][0x248] ;  /* 0x00009200ff087b82 */ /* 0x000ee20000000a00 */
[----:B------:R-:W-:-:S02]  /*0610*/  MOV R12, R7 ;  /* 0x00000007000c7202 */ /* 0x000fc40000000f00 */
[----:B------:R-:W-:Y:S02]  /*0620*/  IMAD R21, R48, 0xe, RZ ;  /* 0x0000000e30157824 */ /* 0x000fe400078e02ff */
[----:B------:R-:W-:-:S03]  /*0630*/  @!P4 IADD3 R12, -R12, RZ, RZ ;  /* 0x000000ff0c0cc210 */ /* 0x000fc60007ffe1ff */
[----:B------:R-:W4:Y:S01]  /*0640*/  @P1 LDC.64 R6, c[0x0][0x288] ;  /* 0x0000a200ff061b82 */ /* 0x000f220000000a00 */
[----:B------:R-:W-:Y:S02]  /*0650*/  SEL R13, R13, R12, !P5 ;  /* 0x0000000c0d0d7207 */ /* 0x000fe40006800000 */
[----:B------:R-:W-:Y:S02]  /*0660*/  IADD3 R50, P0, R46, R21, RZ ;  /* 0x000000152e327210 */ /* 0x000fe40007f1e0ff */
[----:B------:R-:W-:Y:S02]  /*0670*/  SHF.R.S32.HI R12, RZ, 0x1f, R13 ;  /* 0x0000001fff0c7819 */ /* 0x000fe4000001140d */
[----:B------:R-:W-:Y:S01]  /*0680*/  LEA.HI.X.SX32 R51, R21, R14, 0x1, P0 ;  /* 0x0000000e15337211 */ /* 0x000fe200000f0eff */
[----:B-1----:R-:W-:Y:S02]  /*0690*/  IMAD R14, R15, UR16, R10 ;  /* 0x000000100f0e7c24 */ /* 0x002fe4000f8e020a */
[----:B------:R-:W-:-:S02]  /*06a0*/  IMAD R12, R12, UR10, RZ ;  /* 0x0000000a0c0c7c24 */ /* 0x000fc4000f8e02ff */
[----:B------:R-:W-:Y:S01]  /*06b0*/  IMAD.WIDE.U32 R50, R13, UR10, R50 ;  /* 0x0000000a0d327c25 */ /* 0x000fe2000f8e0032 */
[----:B------:R-:W-:-:S03]  /*06c0*/  IADD3 R10, R14, 0x40, RZ ;  /* 0x000000400e0a7810 */ /* 0x000fc60007ffe0ff */
[----:B---3--:R-:W-:Y:S01]  /*06d0*/  IMAD.WIDE R8, R40, 0x8, R8 ;  /* 0x0000000828087825 */ /* 0x008fe200078e0208 */
[----:B------:R-:W-:-:S03]  /*06e0*/  @P1 MOV R52, R50 ;  /* 0x0000003200341202 */ /* 0x000fc60000000f00 */
[----:B------:R-:W-:Y:S01]  /*06f0*/  IMAD R53, R13, UR11, R12 ;  /* 0x0000000b0d357c24 */ /* 0x000fe2000f8e020c */
[----:B------:R-:W-:Y:S01]  /*0700*/  ULDC.64 UR10, c[0x0][0x290] ;  /* 0x0000a400000a7ab9 */ /* 0x000fe20000000a00 */
[----:B------:R-:W3:Y:S01]  /*0710*/  LDG.E.64 R8, desc[UR14][R8.64] ;  /* 0x0000000e08087981 */ /* 0x000ee2000c1e1b00 */
[----:B------:R-:W1:Y:S01]  /*0720*/  @P1 LDC.64 R12, c[0x0][0x230] ;  /* 0x00008c00ff0c1b82 */ /* 0x000e620000000a00 */
[----:B------:R-:W-:Y:S01]  /*0730*/  ISETP.GE.U32.AND P0, PT, R10, UR10, PT ;  /* 0x0000000a0a007c0c */ /* 0x000fe2000bf06070 */
[----:B----4-:R-:W-:Y:S01]  /*0740*/  @P1 IMAD R11, R11, R6, RZ ;  /* 0x000000060b0b1224 */ /* 0x010fe200078e02ff */
[----:B------:R-:W-:Y:S02]  /*0750*/  SHF.R.S32.HI R10, RZ, 0x1f, R10 ;  /* 0x0000001fff0a7819 */ /* 0x000fe4000001140a */
[----:B------:R-:W-:Y:S01]  /*0760*/  IADD3 R53, R51, R53, RZ ;  /* 0x0000003533357210 */ /* 0x000fe20007ffe0ff */
[----:B------:R-:W-:Y:S01]  /*0770*/  @P1 IMAD R15, R44, R7, R11 ;  /* 0x000000072c0f1224 */ /* 0x000fe200078e020b */
[----:B------:R-:W-:-:S02]  /*0780*/  ISETP.GE.AND.EX P0, PT, R10, UR11, PT, P0 ;  /* 0x0000000b0a007c0c */ /* 0x000fc4000bf06300 */
[----:B------:R-:W4:Y:S01]  /*0790*/  @P2 LDC.64 R10, c[0x0][0x288] ;  /* 0x0000a200ff0a2b82 */ /* 0x000f220000000a00 */
[----:B------:R-:W-:Y:S01]  /*07a0*/  @P1 IMAD.WIDE.U32 R6, R44, R6, R52 ;  /* 0x000000062c061225 */ /* 0x000fe200078e0034 */
[----:B------:R-:W-:Y:S02]  /*07b0*/  ISETP.LT.U32.AND P0, PT, R45, 0xe0, !P0 ;  /* 0x000000e02d00780c */ /* 0x000fe40004701070 */
[----:B------:R-:W-:Y:S02]  /*07c0*/  IADD3 R14, R14, 0x60, RZ ;  /* 0x000000600e0e7810 */ /* 0x000fe40007ffe0ff */
[----:B------:R-:W-:Y:S02]  /*07d0*/  @P1 IADD3 R7, R7, R15, RZ ;  /* 0x0000000f07071210 */ /* 0x000fe40007ffe0ff */
[----:B------:R-:W-:Y:S02]  /*07e0*/  @P1 SHF.L.U32 R15, R6, 0x1, RZ ;  /* 0x00000001060f1819 */ /* 0x000fe400000006ff */
[----:B------:R-:W-:-:S02]  /*07f0*/  ISETP.GE.U32.AND P3, PT, R14, UR10, PT ;  /* 0x0000000a0e007c0c */ /* 0x000fc4000bf66070 */
[----:B------:R-:W-:Y:S02]  /*0800*/  SHF.R.S32.HI R14, RZ, 0x1f, R14 ;  /* 0x0000001fff0e7819 */ /* 0x000fe4000001140e */
[----:B------:R-:W-:Y:S01]  /*0810*/  @P1 SHF.L.U64.HI R16, R6, 0x1, R7 ;  /* 0x0000000106101819 */ /* 0x000fe20000010207 */
[----:B------:R-:W0:Y:S01]  /*0820*/  @P0 LDC.64 R24, c[0x0][0x288] ;  /* 0x0000a200ff180b82 */ /* 0x000e220000000a00 */
[----:B-1----:R-:W-:Y:S02]  /*0830*/  @P1 IADD3 R12, P4, R15, R12, RZ ;  /* 0x0000000c0f0c1210 */ /* 0x002fe40007f9e0ff */
[----:B------:R-:W-:Y:S02]  /*0840*/  CS2R R38, SRZ ;  /* 0x0000000000267805 */ /* 0x000fe4000001ff00 */
[----:B------:R-:W-:Y:S02]  /*0850*/  ISETP.GE.AND.EX P3, PT, R14, UR11, PT, P3 ;  /* 0x0000000b0e007c0c */ /* 0x000fe4000bf66330 */
[----:B------:R-:W-:Y:S01]  /*0860*/  @P1 IADD3.X R13, R16, R13, RZ, P4, !PT ;  /* 0x0000000d100d1210 */ /* 0x000fe200027fe4ff */
[----:B------:R-:W1:Y:S01]  /*0870*/  @P2 LDC.64 R6, c[0x0][0x230] ;  /* 0x00008c00ff062b82 */ /* 0x000e620000000a00 */
[----:B------:R-:W-:-:S03]  /*0880*/  SHF.R.S32.HI R23, RZ, 0x1f, R17 ;  /* 0x0000001fff177819 */ /* 0x000fc60000011411 */
[----:B------:R2:W3:Y:S01]  /*0890*/  @P1 LDG.E R38, desc[UR14][R12.64] ;  /* 0x0000000e0c261981 */ /* 0x0004e2000c1e1900 */
[----:B------:R-:W-:Y:S01]  /*08a0*/  ISETP.LT.U32.AND P3, PT, R45, 0xe0, !P3 ;  /* 0x000000e02d00780c */ /* 0x000fe20005f61070 */
[----:B----4-:R-:W-:Y:S01]  /*08b0*/  @P2 IMAD R14, R23, R10, RZ ;  /* 0x0000000a170e2224 */ /* 0x010fe200078e02ff */
[----:B--2---:R-:W-:Y:S02]  /*08c0*/  @P2 MOV R12, R50 ;  /* 0x00000032000c2202 */ /* 0x004fe40000000f00 */
[----:B------:R-:W-:Y:S01]  /*08d0*/  @P2 MOV R13, R53 ;  /* 0x00000035000d2202 */ /* 0x000fe20000000f00 */
[C---:B------:R-:W-:Y:S01]  /*08e0*/  @P2 IMAD R29, R17.reuse, R11, R14 ;  /* 0x0000000b111d2224 */ /* 0x040fe200078e020e */
[----:B------:R-:W-:Y:S01]  /*08f0*/  IADD3 R23, R44, 0x40, RZ ;  /* 0x000000402c177810 */ /* 0x000fe20007ffe0ff */
[----:B------:R-:W-:Y:S01]  /*0900*/  @P2 IMAD.WIDE.U32 R10, R17, R10, R12 ;  /* 0x0000000a110a2225 */ /* 0x000fe200078e000c */
[----:B------:R-:W-:-:S05]  /*0910*/  @P1 IADD3 R26, P4, R15, R26, RZ ;  /* 0x0000001a0f1a1210 */ /* 0x000fca0007f9e0ff */
[----:B------:R-:W2:Y:S01]  /*0920*/  @P3 LDC.64 R14, c[0x0][0x288] ;  /* 0x0000a200ff0e3b82 */ /* 0x000ea20000000a00 */
[----:B------:R-:W-:Y:S02]  /*0930*/  SHF.R.S32.HI R31, RZ, 0x1f, R23 ;  /* 0x0000001fff1f7819 */ /* 0x000fe40000011417 */
[----:B------:R-:W-:Y:S02]  /*0940*/  @P2 IADD3 R13, R11, R29, RZ ;  /* 0x0000001d0b0d2210 */ /* 0x000fe40007ffe0ff */
[----:B------:R-:W-:Y:S02]  /*0950*/  @P2 SHF.L.U32 R11, R10, 0x1, RZ ;  /* 0x000000010a0b2819 */ /* 0x000fe400000006ff */
[----:B------:R-:W-:Y:S01]  /*0960*/  @P1 IADD3.X R27, R16, R27, RZ, P4, !PT ;  /* 0x0000001b101b1210 */ /* 0x000fe200027fe4ff */
[----:B0-----:R-:W-:Y:S01]  /*0970*/  @P0 IMAD R12, R31, R24, RZ ;  /* 0x000000181f0c0224 */ /* 0x001fe200078e02ff */
[----:B------:R-:W-:Y:S01]  /*0980*/  @P2 SHF.L.U64.HI R20, R10, 0x1, R13 ;  /* 0x000000010a142819 */ /* 0x000fe2000001020d */
[----:B------:R-:W0:Y:S01]  /*0990*/  @P0 LDC.64 R16, c[0x0][0x230] ;  /* 0x00008c00ff100b82 */ /* 0x000e220000000a00 */
[----:B-1----:R-:W-:-:S02]  /*09a0*/  @P2 IADD3 R22, P4, R11, R6, RZ ;  /* 0x000000060b162210 */ /* 0x002fc40007f9e0ff */
[----:B------:R-:W-:Y:S02]  /*09b0*/  @P2 IADD3 R18, P5, R11, R18, RZ ;  /* 0x000000120b122210 */ /* 0x000fe40007fbe0ff */
[----:B------:R-:W-:Y:S02]  /*09c0*/  @P0 MOV R10, R50 ;  /* 0x00000032000a0202 */ /* 0x000fe40000000f00 */
[----:B------:R-:W-:Y:S01]  /*09d0*/  @P0 MOV R11, R53 ;  /* 0x00000035000b0202 */ /* 0x000fe20000000f00 */
[C---:B------:R-:W-:Y:S01]  /*09e0*/  @P0 IMAD R29, R23.reuse, R25, R12 ;  /* 0x00000019171d0224 */ /* 0x040fe200078e020c */
[----:B------:R-:W-:Y:S01]  /*09f0*/  CS2R R36, SRZ ;  /* 0x0000000000247805 */ /* 0x000fe2000001ff00 */
[----:B------:R-:W1:Y:S01]  /*0a00*/  @P3 LDC.64 R12, c[0x0][0x230] ;  /* 0x00008c00ff0c3b82 */ /* 0x000e620000000a00 */
[----:B------:R-:W-:Y:S01]  /*0a10*/  @P0 IMAD.WIDE.U32 R24, R23, R24, R10 ;  /* 0x0000001817180225 */ /* 0x000fe200078e000a */
[----:B------:R-:W-:Y:S02]  /*0a20*/  @P2 IADD3.X R23, R20, R7, RZ, P4, !PT ;  /* 0x0000000714172210 */ /* 0x000fe400027fe4ff */
[----:B------:R-:W-:Y:S01]  /*0a30*/  SHF.R.S32.HI R31, RZ, 0x1f, R42 ;  /* 0x0000001fff1f7819 */ /* 0x000fe2000001142a */
[----:B------:R4:W5:Y:S03]  /*0a40*/  @P1 LDG.E R37, desc[UR14][R26.64] ;  /* 0x0000000e1a251981 */ /* 0x000966000c1e1900 */
[----:B------:R-:W1:Y:S01]  /*0a50*/  @P0 LDC.64 R10, c[0x0][0x228] ;  /* 0x00008a00ff0a0b82 */ /* 0x000e620000000a00 */
[----:B------:R-:W-:-:S02]  /*0a60*/  @P0 IADD3 R25, R25, R29, RZ ;  /* 0x0000001d19190210 */ /* 0x000fc40007ffe0ff */
[----:B------:R-:W-:Y:S02]  /*0a70*/  CS2R R34, SRZ ;  /* 0x0000000000227805 */ /* 0x000fe4000001ff00 */
[----:B------:R-:W-:Y:S01]  /*0a80*/  @P2 IADD3.X R19, R20, R19, RZ, P5, !PT ;  /* 0x0000001314132210 */ /* 0x000fe20002ffe4ff */
[----:B------:R-:W5:Y:S02]  /*0a90*/  @P2 LDG.E R39, desc[UR14][R22.64] ;  /* 0x0000000e16272981 */ /* 0x000f64000c1e1900 */
[----:B------:R-:W1:Y:S01]  /*0aa0*/  @P3 LDC.64 R6, c[0x0][0x228] ;  /* 0x00008a00ff063b82 */ /* 0x000e620000000a00 */
[C---:B----4-:R-:W-:Y:S01]  /*0ab0*/  @P0 SHF.L.U32 R27, R24.reuse, 0x1, RZ ;  /* 0x00000001181b0819 */ /* 0x050fe200000006ff */
[----:B--2---:R-:W-:Y:S01]  /*0ac0*/  @P3 IMAD R26, R31, R14, RZ ;  /* 0x0000000e1f1a3224 */ /* 0x004fe200078e02ff */
[----:B------:R-:W-:Y:S01]  /*0ad0*/  @P0 SHF.L.U64.HI R20, R24, 0x1, R25 ;  /* 0x0000000118140819 */ /* 0x000fe20000010219 */
[----:B------:R-:W5:Y:S01]  /*0ae0*/  @P2 LDG.E R36, desc[UR14][R18.64] ;  /* 0x0000000e12242981 */ /* 0x000f62000c1e1900 */
[----:B------:R-:W-:-:S02]  /*0af0*/  @P3 MOV R24, R50 ;  /* 0x0000003200183202 */ /* 0x000fc40000000f00 */
[----:B------:R-:W-:Y:S01]  /*0b00*/  @P3 MOV R25, R53 ;  /* 0x0000003500193202 */ /* 0x000fe20000000f00 */
[C---:B------:R-:W-:Y:S02]  /*0b10*/  @P3 IMAD R15, R42.reuse, R15, R26 ;  /* 0x0000000f2a0f3224 */ /* 0x040fe400078e021a */
[----:B------:R-:W-:Y:S01]  /*0b20*/  @P3 IMAD.WIDE.U32 R24, R42, R14, R24 ;  /* 0x0000000e2a183225 */ /* 0x000fe200078e0018 */
[----:B0-----:R-:W-:-:S04]  /*0b30*/  @P0 IADD3 R16, P4, R27, R16, RZ ;  /* 0x000000101b100210 */ /* 0x001fc80007f9e0ff */
[----:B------:R-:W-:Y:S02]  /*0b40*/  @P3 IADD3 R25, R25, R15, RZ ;  /* 0x0000000f19193210 */ /* 0x000fe40007ffe0ff */
[----:B------:R-:W-:Y:S02]  /*0b50*/  @P3 SHF.L.U32 R15, R24, 0x1, RZ ;  /* 0x00000001180f3819 */ /* 0x000fe400000006ff */
[----:B------:R-:W-:Y:S02]  /*0b60*/  @P0 IADD3.X R17, R20, R17, RZ, P4, !PT ;  /* 0x0000001114110210 */ /* 0x000fe400027fe4ff */
[----:B-1----:R-:W-:Y:S02]  /*0b70*/  @P0 IADD3 R14, P4, R27, R10, RZ ;  /* 0x0000000a1b0e0210 */ /* 0x002fe40007f9e0ff */
[----:B------:R-:W-:Y:S02]  /*0b80*/  @P3 SHF.L.U64.HI R24, R24, 0x1, R25 ;  /* 0x0000000118183819 */ /* 0x000fe40000010219 */
[----:B------:R-:W-:-:S02]  /*0b90*/  CS2R R32, SRZ ;  /* 0x0000000000207805 */ /* 0x000fc4000001ff00 */
[C---:B------:R-:W-:Y:S01]  /*0ba0*/  @P3 IADD3 R10, P5, R15.reuse, R12, RZ ;  /* 0x0000000c0f0a3210 */ /* 0x040fe20007fbe0ff */
[----:B------:R-:W5:Y:S01]  /*0bb0*/  @P0 LDG.E R34, desc[UR14][R16.64] ;  /* 0x0000000e10220981 */ /* 0x000f62000c1e1900 */
[----:B------:R-:W-:Y:S02]  /*0bc0*/  @P3 IADD3 R6, P6, R15, R6, RZ ;  /* 0x000000060f063210 */ /* 0x000fe40007fde0ff */
[----:B------:R-:W-:Y:S02]  /*0bd0*/  @P0 IADD3.X R15, R20, R11, RZ, P4, !PT ;  /* 0x0000000b140f0210 */ /* 0x000fe400027fe4ff */
[----:B------:R-:W-:-:S03]  /*0be0*/  @P3 IADD3.X R11, R24, R13, RZ, P5, !PT ;  /* 0x0000000d180b3210 */ /* 0x000fc60002ffe4ff */
[----:B------:R-:W5:Y:S04]  /*0bf0*/  @P0 LDG.E R33, desc[UR14][R14.64] ;  /* 0x0000000e0e210981 */ /* 0x000f68000c1e1900 */
[----:B------:R-:W5:Y:S01]  /*0c00*/  @P3 LDG.E R35, desc[UR14][R10.64] ;  /* 0x0000000e0a233981 */ /* 0x000f62000c1e1900 */
[----:B------:R-:W-:Y:S01]  /*0c10*/  @P3 IADD3.X R7, R24, R7, RZ, P6, !PT ;  /* 0x0000000718073210 */ /* 0x000fe200037fe4ff */
[----:B------:R-:W-:Y:S01]  /*0c20*/  UMOV UR11, 0x3f800000 ;  /* 0x3f800000000b7882 */ /* 0x000fe20000000000 */
[----:B------:R-:W-:Y:S01]  /*0c30*/  BSSY B0, `(.L_x_932) ;  /* 0x0000024000007945 */ /* 0x000fe20003800000 */
[----:B------:R-:W-:Y:S02]  /*0c40*/  ISETP.NE.AND P4, PT, RZ, UR12, PT ;  /* 0x0000000cff007c0c */ /* 0x000fe4000bf85270 */
[----:B------:R-:W-:Y:S01]  /*0c50*/  CS2R R30, SRZ ;  /* 0x00000000001e7805 */ /* 0x000fe2000001ff00 */
[----:B------:R0:W5:Y:S02]  /*0c60*/  @P3 LDG.E R32, desc[UR14][R6.64] ;  /* 0x0000000e06203981 */ /* 0x000164000c1e1900 */
[----:B0-----:R-:W-:-:S02]  /*0c70*/  CS2R R6, SRZ ;  /* 0x0000000000067805 */ /* 0x001fc4000001ff00 */
        /* <DEDUP_REMOVED lines=9> */
[--C-:B------:R-:W-:Y:S01]  /*0d10*/  HADD2.F32 R13, -RZ, R38.reuse.H0_H0 ;  /* 0x20000026ff0d7230 */ /* 0x100fe20000004100 */
[----:B0-----:R-:W-:Y:S02]  /*0d20*/  @P0 R2UR UR5, R8 ;  /* 0x00000000080502ca */ /* 0x001fe400000e0000 */
[----:B------:R-:W-:Y:S01]  /*0d30*/  ISETP.GT.U32.AND P0, PT, R45, 0xdf, PT ;  /* 0x000000df2d00780c */ /* 0x000fe20003f04070 */
[----:B------:R-:W-:-:S10]  /*0d40*/  HADD2.F32 R14, -RZ, R38.H1_H1 ;  /* 0x30000026ff0e7230 */ /* 0x000fd40000004100 */
[----:B------:R-:W-:Y:S02]  /*0d50*/  @UP0 UMOV UR11, UR5 ;  /* 0x00000005000b0c82 */ /* 0x000fe40008000000 */
[----:B------:R-:W-:Y:S05]  /*0d60*/  @P0 BRA `(.L_x_933) ;  /* 0x0000000000400947 */ /* 0x000fea0003800000 */
        /* <DEDUP_REMOVED lines=16> */
.L_x_933:
[----:B------:R-:W-:Y:S05]  /*0e70*/  BSYNC B0 ;  /* 0x0000000000007941 */ /* 0x000fea0003800000 */
.L_x_932:
[----:B------:R-:W-:Y:S01]  /*0e80*/  FADD.FTZ R9, R13, -UR13 ;  /* 0x8000000d0d097e21 */ /* 0x000fe20008010000 */
        /* <DEDUP_REMOVED lines=24> */
.L_x_934:
        /* <DEDUP_REMOVED lines=33> */
.L_x_935:
[----:B------:R-:W-:Y:S01]  /*1220*/  FMUL.FTZ R18, R12, R31 ;  /* 0x0000001f0c127220 */ /* 0x000fe20000410000 */
[--C-:B------:R-:W-:Y:S02]  /*1230*/  HADD2.F32 R19, -RZ, R34.reuse.H0_H0 ;  /* 0x20000022ff137230 */ /* 0x100fe40000004100 */
[----:B------:R-:W-:Y:S02]  /*1240*/  HADD2.F32 R22, -RZ, R34.H1_H1 ;  /* 0x30000022ff167230 */ /* 0x000fe40000004100 */
[----:B------:R-:W-:Y:S01]  /*1250*/  FADD.FTZ R21, R17, R18 ;  /* 0x0000001211157221 */ /* 0x000fe20000010000 */
[----:B------:R-:W-:Y:S01]  /*1260*/  FFMA.FTZ R20, R13, R18, R16 ;  /* 0x000000120d147223 */ /* 0x000fe20000010010 */
[----:B------:R-:W-:Y:S01]  /*1270*/  FADD.FTZ R19, R19, -UR13 ;  /* 0x8000000d13137e21 */ /* 0x000fe20008010000 */
[--C-:B------:R-:W-:Y:S02]  /*1280*/  HADD2.F32 R18, -RZ, R33.reuse.H0_H0 ;  /* 0x20000021ff127230 */ /* 0x100fe40000004100 */
[----:B------:R-:W-:Y:S01]  /*1290*/  FADD.FTZ R17, R22, -UR13 ;  /* 0x8000000d16117e21 */ /* 0x000fe20008010000 */
[----:B------:R-:W-:-:S02]  /*12a0*/  HADD2.F32 R16, -RZ, R33.H1_H1 ;  /* 0x30000021ff107230 */ /* 0x000fc40000004100 */
[----:B------:R-:W-:Y:S01]  /*12b0*/  FMUL.FTZ R19, R19, UR11 ;  /* 0x0000000b13137c20 */ /* 0x000fe20008410000 */
        /* <DEDUP_REMOVED lines=21> */
.L_x_936:
[----:B------:R-:W-:Y:S01]  /*1410*/  FFMA.FTZ R24, R15, R22, R20 ;  /* 0x000000160f187223 */ /* 0x000fe20000010014 */
[----:B------:R-:W-:Y:S01]  /*1420*/  FMUL.FTZ R20, R18, R31 ;  /* 0x0000001f12147220 */ /* 0x000fe20000410000 */
[----:B------:R-:W-:Y:S01]  /*1430*/  FADD.FTZ R21, R22, R21 ;  /* 0x0000001516157221 */ /* 0x000fe20000010000 */
[--C-:B------:R-:W-:Y:S02]  /*1440*/  HADD2.F32 R22, -RZ, R35.reuse.H1_H1 ;  /* 0x30000023ff167230 */ /* 0x100fe40000004100 */
[----:B------:R-:W-:Y:S01]  /*1450*/  FMUL.FTZ R25, R16, R7 ;  /* 0x0000000710197220 */ /* 0x000fe20000410000 */
[----:B------:R-:W-:Y:S01]  /*1460*/  FFMA.FTZ R24, R19, R20, R24 ;  /* 0x0000001413187223 */ /* 0x000fe20000010018 */
[----:B------:R-:W-:Y:S01]  /*1470*/  FADD.FTZ R20, R21, R20 ;  /* 0x0000001415147221 */ /* 0x000fe20000010000 */
[----:B------:R-:W-:Y:S02]  /*1480*/  HADD2.F32 R21, -RZ, R35.H0_H0 ;  /* 0x20000023ff157230 */ /* 0x000fe40000004100 */
[----:B------:R-:W-:Y:S01]  /*1490*/  FADD.FTZ R26, R22, -UR13 ;  /* 0x8000000d161a7e21 */ /* 0x000fe20008010000 */
[----:B------:R-:W-:Y:S01]  /*14a0*/  FFMA.FTZ R24, R17, R25, R24 ;  /* 0x0000001911187223 */ /* 0x000fe20000010018 */
[----:B------:R-:W-:Y:S01]  /*14b0*/  FADD.FTZ R25, R25, R20 ;  /* 0x0000001419197221 */ /* 0x000fe20000010000 */
[----:B------:R-:W-:-:S02]  /*14c0*/  HADD2.F32 R22, -RZ, R32.H0_H0 ;  /* 0x20000020ff167230 */ /* 0x000fc40000004100 */
[----:B------:R-:W-:Y:S01]  /*14d0*/  FADD.FTZ R21, R21, -UR13 ;  /* 0x8000000d15157e21 */ /* 0x000fe20008010000 */
[----:B------:R-:W-:-:S03]  /*14e0*/  HADD2.F32 R20, -RZ, R32.H1_H1 ;  /* 0x30000020ff147230 */ /* 0x000fc60000004100 */
        /* <DEDUP_REMOVED lines=21> */
.L_x_937:
[----:B------:R-:W-:Y:S01]  /*1640*/  FMUL.FTZ R26, R22, R31 ;  /* 0x0000001f161a7220 */ /* 0x000fe20000410000 */
[----:B------:R-:W-:Y:S01]  /*1650*/  FMUL.FTZ R29, R20, R7 ;  /* 0x00000007141d7220 */ /* 0x000fe20000410000 */
[----:B------:R-:W-:Y:S01]  /*1660*/  ISETP.GT.AND P0, PT, R4, 0x1e, PT ;  /* 0x0000001e0400780c */ /* 0x000fe20003f04270 */
[----:B------:R-:W0:Y:S01]  /*1670*/  S2UR UR17, SR_CgaCtaId ;  /* 0x00000000001179c3 */ /* 0x000e220000008800 */
[----:B------:R-:W-:Y:S01]  /*1680*/  FFMA.FTZ R24, R23, R26, R24 ;  /* 0x0000001a17187223 */ /* 0x000fe20000010018 */
[----:B------:R-:W-:Y:S01]  /*1690*/  FADD.FTZ R26, R25, R26 ;  /* 0x0000001a191a7221 */ /* 0x000fe20000010000 */
[----:B------:R-:W-:Y:S01]  /*16a0*/  UMOV UR10, 0x400 ;  /* 0x00000400000a7882 */ /* 0x000fe20000000000 */
[----:B------:R-:W-:Y:S01]  /*16b0*/  ISETP.NE.AND P3, PT, R45, RZ, PT ;  /* 0x000000ff2d00720c */ /* 0x000fe20003f65270 */
[----:B------:R-:W-:Y:S01]  /*16c0*/  FFMA.FTZ R28, R21, R29, R24 ;  /* 0x0000001d151c7223 */ /* 0x000fe20000010018 */
[----:B------:R-:W-:Y:S01]  /*16d0*/  FADD.FTZ R29, R29, R26 ;  /* 0x0000001a1d1d7221 */ /* 0x000fe20000010000 */
[----:B------:R-:W-:Y:S01]  /*16e0*/  FFMA.FTZ R26, R9, R8, RZ ;  /* 0x00000008091a7223 */ /* 0x000fe200000100ff */
[----:B------:R-:W-:Y:S01]  /*16f0*/  FADD.FTZ R9, RZ, R8 ;  /* 0x00000008ff097221 */ /* 0x000fe20000010000 */
[----:B------:R-:W-:Y:S01]  /*1700*/  FFMA.FTZ R8, R11, R10, RZ ;  /* 0x0000000a0b087223 */ /* 0x000fe200000100ff */
[----:B------:R-:W1:Y:S01]  /*1710*/  SHFL.DOWN PT, R25, R28, 0x1, 0x1f ;  /* 0x08201f001c197f89 */ /* 0x000e6200000e0000 */
[----:B------:R-:W-:Y:S01]  /*1720*/  FADD.FTZ R11, RZ, R10 ;  /* 0x0000000aff0b7221 */ /* 0x000fe20000010000 */
[----:B------:R-:W-:Y:S01]  /*1730*/  UIADD3 UR5, UR10, 0x50, URZ ;  /* 0x000000500a057890 */ /* 0x000fe2000fffe03f */
[----:B------:R-:W-:Y:S01]  /*1740*/  FFMA.FTZ R8, R15, R14, R8 ;  /* 0x0000000e0f087223 */ /* 0x000fe20000010008 */
[----:B------:R-:W2:Y:S01]  /*1750*/  SHFL.DOWN PT, R24, R29, 0x1, 0x1f ;  /* 0x08201f001d187f89 */ /* 0x000ea200000e0000 */
        /* <DEDUP_REMOVED lines=9> */
[----:B0-----:R-:W-:Y:S01]  /*17f0*/  ULEA UR5, UR17, UR5, 0x18 ;  /* 0x0000000511057291 */ /* 0x001fe2000f8ec03f */
        /* <DEDUP_REMOVED lines=37> */
[----:B------:R-:W-:-:S03]  /*1a50*/  FADD.FTZ R12, R29, R13 ;  /* 0x0000000d1d0c7221 */ /* 0x000fc60000010000 */
        /* <DEDUP_REMOVED lines=8> */
[----:B0-----:R-:W-:Y:S01]  /*1ae0*/  FADD.FTZ R28, R25, R22 ;  /* 0x00000016191c7221 */ /* 0x001fe20000010000 */
[----:B------:R-:W-:-:S07]  /*1af0*/  FADD.FTZ R29, R12, R23 ;  /* 0x000000170c1d7221 */ /* 0x000fce0000010000 */
.L_x_939:
[----:B------:R-:W-:Y:S05]  /*1b00*/  BSYNC B0 ;  /* 0x0000000000007941 */ /* 0x000fea0003800000 */
.L_x_938:
        /* <DEDUP_REMOVED lines=158> */
.L_x_941:
[----:B------:R-:W-:Y:S05]  /*24f0*/  BSYNC B0 ;  /* 0x0000000000007941 */ /* 0x000fea0003800000 */
.L_x_940:
        /* <DEDUP_REMOVED lines=19> */
.L_x_943:
[----:B------:R-:W-:Y:S05]  /*2630*/  BSYNC B0 ;  /* 0x0000000000007941 */ /* 0x000fea0003800000 */
.L_x_942:
        /* <DEDUP_REMOVED lines=31> */
.L_x_946:
[----:B--2---:R-:W2:Y:S04]  /*2830*/  LDG.E.STRONG.GPU R10, desc[UR14][R8.64] ;  /* 0x0000000e080a7981 */ /* 0x004ea8000c1ef900 */
[----:B--2---:R-:W-:Y:S01]  /*2840*/  CCTL.IVALL ;  /* 0x00000000ff00798f */ /* 0x004fe20002000000 */
[----:B------:R-:W-:Y:S05]  /*2850*/  YIELD ;  /* 0x0000000000007946 */ /* 0x000fea0003800000 */
[----:B------:R-:W-:-:S13]  /*2860*/  ISETP.NE.AND P0, PT, R10, R15, PT ;  /* 0x0000000f0a00720c */ /* 0x000fda0003f05270 */
[----:B------:R-:W-:Y:S05]  /*2870*/  @P0 BRA `(.L_x_946) ;  /* 0xfffffffc00ec0947 */ /* 0x000fea000383ffff */
.L_x_945:
        /* <DEDUP_REMOVED lines=16> */
.L_x_950:
        /* <DEDUP_REMOVED lines=115> */
.L_x_949:
        /* <DEDUP_REMOVED lines=12> */
[C---:B------:R-:W-:Y:S02]  /*3170*/  IADD3 R13, R15.reuse, 0x3, RZ ;  /* 0x000000030f0d7810 */ /* 0x040fe40007ffe0ff */
        /* <DEDUP_REMOVED lines=48> */
.L_x_951:
[----:B------:R-:W-:-:S13]  /*3480*/  ISETP.NE.OR P0, PT, R14, RZ, P0 ;  /* 0x000000ff0e00720c */ /* 0x000fda0000705670 */
[----:B------:R-:W-:Y:S05]  /*3490*/  @!P0 BRA `(.L_x_947) ;  /* 0x00000000007c8947 */ /* 0x000fea0003800000 */
.L_x_948:
[----:B------:R-:W-:-:S13]  /*34a0*/  ISETP.EQ.OR P6, PT, R15, UR16, P3 ;  /* 0x000000100f007c0c */ /* 0x000fda0009fc2670 */
[----:B------:R-:W-:-:S04]  /*34b0*/  @!P6 IMAD R9, R3, R15, R0 ;  /* 0x0000000f0309e224 */ /* 0x000fc800078e0200 */
[----:B------:R-:W-:-:S06]  /*34c0*/  @!P6 IMAD.WIDE.U32 R8, R9, 0x8, R16 ;  /* 0x000000080908e825 */ /* 0x000fcc00078e0010 */
[----:B------:R-:W0:Y:S01]  /*34d0*/  @!P6 LDG.E.64 R8, desc[UR14][R8.64] ;  /* 0x0000000e0808e981 */ /* 0x000e22000c1e1b00 */
[C---:B------:R-:W-:Y:S02]  /*34e0*/  IADD3 R11, R15.reuse, 0x1, RZ ;  /* 0x000000010f0b7810 */ /* 0x040fe40007ffe0ff */
[----:B------:R-:W-:Y:S02]  /*34f0*/  IADD3 R13, R15, 0x2, RZ ;  /* 0x000000020f0d7810 */ /* 0x000fe40007ffe0ff */
        /* <DEDUP_REMOVED lines=25> */
.L_x_947:
        /* <DEDUP_REMOVED lines=11> */
.L_x_953:
[----:B------:R-:W-:Y:S05]  /*3740*/  BSYNC B0 ;  /* 0x0000000000007941 */ /* 0x000fea0003800000 */
.L_x_952:
        /* <DEDUP_REMOVED lines=16> */
.L_x_944:
[----:B------:R-:W1:Y:S01]  /*3850*/  S2UR UR10, SR_CgaCtaId ;  /* 0x00000000000a79c3 */ /* 0x000e620000008800 */
[----:B------:R-:W-:Y:S01]  /*3860*/  UMOV UR5, 0x400 ;  /* 0x0000040000057882 */ /* 0x000fe20000000000 */
[----:B--2---:R-:W-:Y:S01]  /*3870*/  IMAD.WIDE.U32 R10, R45, 0x24924925, RZ ;  /* 0x249249252d0a7825 */ /* 0x004fe200078e00ff */
[----:B------:R-:W-:-:S03]  /*3880*/  ULDC.64 UR18, c[0x0][0x290] ;  /* 0x0000a40000127ab9 */ /* 0x000fc60000000a00 */
[--C-:B------:R-:W-:Y:S01]  /*3890*/  HADD2.F32 R14, -RZ, R39.reuse.H0_H0 ;  /* 0x20000027ff0e7230 */ /* 0x100fe20000004100 */
[-C--:B------:R-:W-:Y:S01]  /*38a0*/  IADD3 R10, R45, -R11.reuse, RZ ;  /* 0x8000000b2d0a7210 */ /* 0x080fe20007ffe0ff */
[----:B------:R-:W2:Y:S01]  /*38b0*/  LDC R13, c[0x0][0x2ac] ;  /* 0x0000ab00ff0d7b82 */ /* 0x000ea20000000800 */
[----:B------:R-:W-:Y:S02]  /*38c0*/  HADD2.F32 R39, -RZ, R39.H1_H1 ;  /* 0x30000027ff277230 */ /* 0x000fe40000004100 */
[----:B------:R-:W-:-:S04]  /*38d0*/  LEA.HI R10, R10, R11, RZ, 0x1f ;  /* 0x0000000b0a0a7211 */ /* 0x000fc800078ff8ff */
[----:B------:R-:W-:Y:S01]  /*38e0*/  SHF.R.U32.HI R10, RZ, 0x2, R10 ;  /* 0x00000002ff0a7819 */ /* 0x000fe2000001160a */
[----:B-1----:R-:W-:-:S04]  /*38f0*/  ULEA UR5, UR10, UR5, 0x18 ;  /* 0x000000050a057291 */ /* 0x002fc8000f8ec03f */
[----:B--2---:R-:W-:-:S05]  /*3900*/  IMAD R10, R13, UR16, R10 ;  /* 0x000000100d0a7c24 */ /* 0x004fca000f8e020a */
[----:B------:R-:W-:Y:S01]  /*3910*/  @!P3 STS.64 [UR5+0x48], R28 ;  /* 0x0000481cff00b988 */ /* 0x000fe20008000a05 */
[----:B------:R-:W-:Y:S01]  /*3920*/  BAR.SYNC.DEFER_BLOCKING 0x0 ;  /* 0x0000000000007b1d */ /* 0x000fe20000010000 */
[C---:B------:R-:W-:Y:S02]  /*3930*/  IADD3 R11, R10.reuse, 0x40, RZ ;  /* 0x000000400a0b7810 */ /* 0x040fe40007ffe0ff */
[----:B------:R-:W-:Y:S02]  /*3940*/  IADD3 R10, R10, 0x60, RZ ;  /* 0x000000600a0a7810 */ /* 0x000fe40007ffe0ff */
[----:B------:R-:W-:Y:S02]  /*3950*/  ISETP.GE.U32.AND P0, PT, R11, UR18, PT ;  /* 0x000000120b007c0c */ /* 0x000fe4000bf06070 */
[----:B------:R-:W-:Y:S02]  /*3960*/  SHF.R.S32.HI R11, RZ, 0x1f, R11 ;  /* 0x0000001fff0b7819 */ /* 0x000fe4000001140b */
[----:B------:R-:W-:-:S02]  /*3970*/  ISETP.GE.U32.AND P3, PT, R10, UR18, PT ;  /* 0x000000120a007c0c */ /* 0x000fc4000bf66070 */
[----:B------:R-:W-:Y:S01]  /*3980*/  ISETP.GE.AND.EX P0, PT, R11, UR19, PT, P0 ;  /* 0x000000130b007c0c */ /* 0x000fe2000bf06300 */
[--C-:B------:R-:W-:Y:S01]  /*3990*/  HADD2.F32 R11, -RZ, R38.reuse.H0_H0 ;  /* 0x20000026ff0b7230 */ /* 0x100fe20000004100 */
[----:B------:R-:W-:Y:S01]  /*39a0*/  SHF.R.S32.HI R10, RZ, 0x1f, R10 ;  /* 0x0000001fff0a7819 */ /* 0x000fe2000001140a */
[----:B------:R-:W-:-:S03]  /*39b0*/  HADD2.F32 R38, -RZ, R38.H1_H1 ;  /* 0x30000026ff267230 */ /* 0x000fc60000004100 */
[----:B------:R-:W-:Y:S01]  /*39c0*/  FADD.FTZ R11, R11, -UR13 ;  /* 0x8000000d0b0b7e21 */ /* 0x000fe20008010000 */
[----:B------:R-:W-:Y:S01]  /*39d0*/  ISETP.GE.AND.EX P3, PT, R10, UR19, PT, P3 ;  /* 0x000000130a007c0c */ /* 0x000fe2000bf66330 */
[----:B------:R-:W-:Y:S01]  /*39e0*/  FADD.FTZ R38, R38, -UR13 ;  /* 0x8000000d26267e21 */ /* 0x000fe20008010000 */
[--C-:B------:R-:W-:Y:S02]  /*39f0*/  HADD2.F32 R10, -RZ, R37.reuse.H1_H1 ;  /* 0x30000025ff0a7230 */ /* 0x100fe40000004100 */
[----:B------:R-:W-:Y:S01]  /*3a00*/  FMUL.FTZ R21, R11, UR11 ;  /* 0x0000000b0b157c20 */ /* 0x000fe20008410000 */
[----:B------:R-:W-:Y:S01]  /*3a10*/  FMUL.FTZ R38, R38, UR11 ;  /* 0x0000000b26267c20 */ /* 0x000fe20008410000 */
[----:B------:R-:W1:Y:S01]  /*3a20*/  LDS.64 R8, [UR5+0x48] ;  /* 0x00004805ff087984 */ /* 0x000e620008000a00 */
[----:B------:R-:W-:Y:S02]  /*3a30*/  ULDC UR5, c[0x0][0x2bc] ;  /* 0x0000af0000057ab9 */ /* 0x000fe40000000800 */
[----:B-1----:R-:W-:Y:S01]  /*3a40*/  FMUL.FTZ R12, R8, UR5 ;  /* 0x00000005080c7c20 */ /* 0x002fe20008410000 */
[----:B------:R-:W-:Y:S01]  /*3a50*/  FMUL.FTZ R13, R9, UR5 ;  /* 0x00000005090d7c20 */ /* 0x000fe20008410000 */
[----:B------:R-:W-:Y:S01]  /*3a60*/  HADD2.F32 R8, -RZ, R37.H0_H0 ;  /* 0x20000025ff087230 */ /* 0x000fe20000004100 */
[----:B------:R-:W-:Y:S06]  /*3a70*/  @!P4 BRA `(.L_x_954) ;  /* 0x000000000048c947 */ /* 0x000fec0003800000 */
[----:B------:R-:W-:Y:S01]  /*3a80*/  FFMA.FTZ R11, R38, R7, R6 ;  /* 0x00000007260b7223 */ /* 0x000fe20000010006 */
[----:B------:R-:W-:-:S03]  /*3a90*/  FFMA.FTZ R9, R21, R31, R30 ;  /* 0x0000001f15097223 */ /* 0x000fc6000001001e */
[----:B------:R-:W-:Y:S01]  /*3aa0*/  FMUL.FTZ R18, R11, -1.4426950216293334961 ;  /* 0xbfb8aa3b0b127820 */ /* 0x000fe20000410000 */
[----:B------:R-:W-:-:S05]  /*3ab0*/  FMUL.FTZ R15, R9, -1.4426950216293334961 ;  /* 0xbfb8aa3b090f7820 */ /* 0x000fca0000410000 */
[----:B------:R-:W1:Y:S08]  /*3ac0*/  MUFU.EX2 R18, R18 ;  /* 0x0000001200127308 */ /* 0x000e700000000800 */
[----:B------:R-:W2:Y:S01]  /*3ad0*/  MUFU.EX2 R15, R15 ;  /* 0x0000000f000f7308 */ /* 0x000ea20000000800 */
[----:B-1----:R-:W-:-:S07]  /*3ae0*/  FADD.FTZ R19, R18, 1 ;  /* 0x3f80000012137421 */ /* 0x002fce0000010000 */
[----:B------:R-:W1:Y:S01]  /*3af0*/  MUFU.RCP R19, R19 ;  /* 0x0000001300137308 */ /* 0x000e620000001000 */
[----:B--2---:R-:W-:-:S07]  /*3b00*/  FADD.FTZ R16, R15, 1 ;  /* 0x3f8000000f107421 */ /* 0x004fce0000010000 */
[----:B------:R-:W2:Y:S01]  /*3b10*/  MUFU.RCP R17, R16 ;  /* 0x0000001000117308 */ /* 0x000ea20000001000 */
[----:B-1----:R-:W-:Y:S01]  /*3b20*/  FADD.FTZ R22, -R19, 1 ;  /* 0x3f80000013167421 */ /* 0x002fe20000010100 */
[----:B------:R-:W-:-:S03]  /*3b30*/  FMUL.FTZ R10, R10, R19 ;  /* 0x000000130a0a7220 */ /* 0x000fc60000410000 */
[----:B------:R-:W-:Y:S01]  /*3b40*/  FFMA.FTZ R11, R11, R22, 1 ;  /* 0x3f8000000b0b7423 */ /* 0x000fe20000010016 */
[----:B--2---:R-:W-:Y:S01]  /*3b50*/  FADD.FTZ R20, -R17, 1 ;  /* 0x3f80000011147421 */ /* 0x004fe20000010100 */
[----:B------:R-:W-:Y:S02]  /*3b60*/  FMUL.FTZ R8, R8, R17 ;  /* 0x0000001108087220 */ /* 0x000fe40000410000 */
[----:B------:R-:W-:Y:S01]  /*3b70*/  FMUL.FTZ R10, R10, R11 ;  /* 0x0000000b0a0a7220 */ /* 0x000fe20000410000 */
[----:B------:R-:W-:-:S04]  /*3b80*/  FFMA.FTZ R9, R9, R20, 1 ;  /* 0x3f80000009097423 */ /* 0x000fc80000010014 */
[----:B------:R-:W-:-:S07]  /*3b90*/  FMUL.FTZ R8, R8, R9 ;  /* 0x0000000908087220 */ /* 0x000fce0000410000 */
.L_x_954:
        /* <DEDUP_REMOVED lines=21> */
.L_x_956:
[----:B------:R-:W-:Y:S05]  /*3cf0*/  BSYNC B0 ;  /* 0x0000000000007941 */ /* 0x000fea0003800000 */
.L_x_955:
[----:B------:R-:W-:Y:S01]  /*3d00*/  FADD.FTZ R14, R14, -UR13 ;  /* 0x8000000d0e0e7e21 */ /* 0x000fe20008010000 */
[----:B------:R-:W-:Y:S01]  /*3d10*/  FADD.FTZ R39, R39, -UR13 ;  /* 0x8000000d27277e21 */ /* 0x000fe20008010000 */
[--C-:B------:R-:W-:Y:S02]  /*3d20*/  HADD2.F32 R8, -RZ, R36.reuse.H0_H0 ;  /* 0x20000024ff087230 */ /* 0x100fe40000004100 */
[----:B------:R-:W-:Y:S02]  /*3d30*/  HADD2.F32 R36, -RZ, R36.H1_H1 ;  /* 0x30000024ff247230 */ /* 0x000fe40000004100 */
[----:B------:R-:W-:Y:S01]  /*3d40*/  FMUL.FTZ R21, R14, UR11 ;  /* 0x0000000b0e157c20 */ /* 0x000fe20008410000 */
[----:B------:R-:W-:Y:S01]  /*3d50*/  FMUL.FTZ R39, R39, UR11 ;  /* 0x0000000b27277c20 */ /* 0x000fe20008410000 */
[----:B------:R-:W-:Y:S06]  /*3d60*/  @!P4 BRA `(.L_x_957) ;  /* 0x000000000048c947 */ /* 0x000fec0003800000 */
[----:B-1----:R-:W-:Y:S01]  /*3d70*/  FFMA.FTZ R10, R39, R7, R6 ;  /* 0x00000007270a7223 */ /* 0x002fe20000010006 */
        /* <DEDUP_REMOVED lines=17> */
.L_x_957:
[----:B------:R-:W-:Y:S04]  /*3e90*/  BSSY B0, `(.L_x_958) ;  /* 0x0000016000007945 */ /* 0x000fe80003800000 */
[----:B------:R-:W-:Y:S05]  /*3ea0*/  @!P2 BRA `(.L_x_959) ;  /* 0x000000000050a947 */ /* 0x000fea0003800000 */
[----:B------:R-:W-:Y:S01]  /*3eb0*/  IADD3 R17, R44, 0x20, RZ ;  /* 0x000000202c117810 */ /* 0x000fe20007ffe0ff */
[C-C-:B------:R-:W-:Y:S01]  /*3ec0*/  FFMA.FTZ R9, R12.reuse, R21, R13.reuse ;  /* 0x000000150c097223 */ /* 0x140fe2000001000d */
[----:B------:R-:W-:Y:S01]  /*3ed0*/  ULDC.64 UR18, c[0x0][0x288] ;  /* 0x0000a20000127ab9 */ /* 0x000fe20000000a00 */
[----:B-1----:R-:W-:Y:S01]  /*3ee0*/  FFMA.FTZ R11, R12, R39, R13 ;  /* 0x000000270c0b7223 */ /* 0x002fe2000001000d */
[----:B------:R-:W-:Y:S01]  /*3ef0*/  SHF.R.S32.HI R14, RZ, 0x1f, R17 ;  /* 0x0000001fff0e7819 */ /* 0x000fe20000011411 */
[----:B------:R-:W-:Y:S01]  /*3f00*/  FFMA.FTZ R10, R8, R31, -R9 ;  /* 0x0000001f080a7223 */ /* 0x000fe20000010809 */
[----:B------:R-:W-:Y:S01]  /*3f10*/  MOV R8, R50 ;  /* 0x0000003200087202 */ /* 0x000fe20000000f00 */
[----:B------:R-:W-:Y:S01]  /*3f20*/  FFMA.FTZ R11, R36, R7, -R11 ;  /* 0x00000007240b7223 */ /* 0x000fe2000001080b */
[----:B------:R-:W-:Y:S01]  /*3f30*/  MOV R9, R53 ;  /* 0x0000003500097202 */ /* 0x000fe20000000f00 */
[----:B------:R-:W-:Y:S02]  /*3f40*/  IMAD R14, R14, UR18, RZ ;  /* 0x000000120e0e7c24 */ /* 0x000fe4000f8e02ff */
[----:B------:R-:W-:Y:S01]  /*3f50*/  FMUL.FTZ R15, R10, UR11 ;  /* 0x0000000b0a0f7c20 */ /* 0x000fe20008410000 */
[----:B------:R-:W-:-:S04]  /*3f60*/  IMAD.WIDE.U32 R8, R17, UR18, R8 ;  /* 0x0000001211087c25 */ /* 0x000fc8000f8e0008 */
        /* <DEDUP_REMOVED lines=8> */
.L_x_959:
[----:B------:R-:W-:Y:S05]  /*3ff0*/  BSYNC B0 ;  /* 0x0000000000007941 */ /* 0x000fea0003800000 */
.L_x_958:
[--C-:B------:R-:W-:Y:S01]  /*4000*/  HADD2.F32 R8, -RZ, R34.reuse.H0_H0 ;  /* 0x20000022ff087230 */ /* 0x100fe20000004100 */
[C---:B------:R-:W-:Y:S01]  /*4010*/  ISETP.LT.U32.AND P0, PT, R45.reuse, 0xe0, !P0 ;  /* 0x000000e02d00780c */ /* 0x040fe20004701070 */
[----:B------:R-:W-:Y:S01]  /*4020*/  HADD2.F32 R34, -RZ, R34.H1_H1 ;  /* 0x30000022ff227230 */ /* 0x000fe20000004100 */
[----:B------:R-:W-:Y:S01]  /*4030*/  ISETP.LT.U32.AND P3, PT, R45, 0xe0, !P3 ;  /* 0x000000e02d00780c */ /* 0x000fe20005f61070 */
[----:B-12---:R-:W-:Y:S02]  /*4040*/  HADD2.F32 R10, -RZ, R33.H0_H0 ;  /* 0x20000021ff0a7230 */ /* 0x006fe40000004100 */
[----:B------:R-:W-:Y:S01]  /*4050*/  FADD.FTZ R9, R8, -UR13 ;  /* 0x8000000d08097e21 */ /* 0x000fe20008010000 */
        /* <DEDUP_REMOVED lines=25> */
.L_x_960:
        /* <DEDUP_REMOVED lines=12> */
[----:B------:R-:W-:-:S04]  /*42b0*/  IMAD.WIDE.U32 R10, R16, UR18, R10 ;  /* 0x00000012100a7c25 */ /* 0x000fc8000f8e000a */
[----:B------:R-:W-:Y:S01]  /*42c0*/  IMAD R15, R16, UR19, R15 ;  /* 0x00000013100f7c24 */ /* 0x000fe2000f8e020f */
[----:B------:R-:W-:Y:S01]  /*42d0*/  ULDC.64 UR18, c[0x0][0x210] ;  /* 0x0000840000127ab9 */ /* 0x000fe20000000a00 */
[----:B------:R-:W-:Y:S01]  /*42e0*/  FMUL.FTZ R16, R9, UR11 ;  /* 0x0000000b09107c20 */ /* 0x000fe20008410000 */
[----:B------:R-:W-:Y:S01]  /*42f0*/  FMUL.FTZ R9, R14, UR11 ;  /* 0x0000000b0e097c20 */ /* 0x000fe20008410000 */
[C---:B------:R-:W-:Y:S02]  /*4300*/  LEA R14, P0, R10.reuse, UR18, 0x1 ;  /* 0x000000120a0e7c11 */ /* 0x040fe4000f8008ff */
[----:B------:R-:W-:Y:S02]  /*4310*/  IADD3 R15, R11, R15, RZ ;  /* 0x0000000f0b0f7210 */ /* 0x000fe40007ffe0ff */
[----:B------:R-:W-:Y:S02]  /*4320*/  F2FP.F16.F32.PACK_AB R9, R9, R16 ;  /* 0x000000100909723e */ /* 0x000fe400000000ff */
[----:B------:R-:W-:-:S05]  /*4330*/  LEA.HI.X R15, R10, UR19, R15, 0x1, P0 ;  /* 0x000000130a0f7c11 */ /* 0x000fca00080f0c0f */
[----:B------:R1:W-:Y:S02]  /*4340*/  STG.E desc[UR14][R14.64], R9 ;  /* 0x000000090e007986 */ /* 0x0003e4000c10190e */
.L_x_962:
[----:B------:R-:W-:Y:S05]  /*4350*/  BSYNC B0 ;  /* 0x0000000000007941 */ /* 0x000fea0003800000 */
.L_x_961:
[----:B-1----:R-:W-:Y:S01]  /*4360*/  FADD.FTZ R9, R8, -UR13 ;  /* 0x8000000d08097e21 */ /* 0x002fe20008010000 */
[----:B------:R-:W-:Y:S01]  /*4370*/  FADD.FTZ R35, R35, -UR13 ;  /* 0x8000000d23237e21 */ /* 0x000fe20008010000 */
[--C-:B------:R-:W-:Y:S02]  /*4380*/  HADD2.F32 R8, -RZ, R32.reuse.H0_H0 ;  /* 0x20000020ff087230 */ /* 0x100fe40000004100 */
        /* <DEDUP_REMOVED lines=22> */
.L_x_963:
        /* <DEDUP_REMOVED lines=20> */
.L_x_965:
[----:B------:R-:W-:Y:S05]  /*4630*/  BSYNC B0 ;  /* 0x0000000000007941 */ /* 0x000fea0003800000 */
.L_x_964:
[----:B------:R-:W-:Y:S02]  /*4640*/  IADD3 R40, R3, R40, RZ ;  /* 0x0000002803287210 */ /* 0x000fe40007ffe0ff */
[----:B------:R-:W-:Y:S02]  /*4650*/  IADD3 R41, R41, 0x1, RZ ;  /* 0x0000000129297810 */ /* 0x000fe40007ffe0ff */
[----:B------:R-:W-:-:S13]  /*4660*/  ISETP.GE.AND P0, PT, R40, UR4, PT ;  /* 0x0000000428007c0c */ /* 0x000fda000bf06270 */
[----:B------:R-:W-:Y:S05]  /*4670*/  @!P0 BRA `(.L_x_966) ;  /* 0xffffffbc00408947 */ /* 0x000fea000383ffff */
.L_x_931:
[----:B-1----:R-:W1:Y:S01]  /*4680*/  LDC R6, c[0x0][0xc] ;  /* 0x00000300ff067b82 */ /* 0x002e620000000800 */
[----:B------:R-:W-:Y:S01]  /*4690*/  ISETP.NE.AND P2, PT, R45, RZ, PT ;  /* 0x000000ff2d00720c */ /* 0x000fe20003f45270 */
[----:B------:R-:W-:Y:S06]  /*46a0*/  BSSY B0, `(.L_x_967) ;  /* 0x0000015000007945 */ /* 0x000fec0003800000 */
[----:B------:R-:W0:Y:S08]  /*46b0*/  LDC R7, c[0x0][0x10] ;  /* 0x00000400ff077b82 */ /* 0x000e300000000800 */
[----:B------:R-:W2:Y:S01]  /*46c0*/  LDC.64 R2, c[0x0][0x258] ;  /* 0x00009600ff027b82 */ /* 0x000ea20000000a00 */
[----:B-1----:R-:W-:-:S02]  /*46d0*/  IADD3 R4, R6, -0x1, RZ ;  /* 0xffffffff06047810 */ /* 0x002fc40007ffe0ff */
[----:B------:R-:W-:Y:S02]  /*46e0*/  ISETP.NE.AND P1, PT, R6, 0x1, PT ;  /* 0x000000010600780c */ /* 0x000fe40003f25270 */
[----:B------:R-:W-:Y:S02]  /*46f0*/  ISETP.NE.AND P0, PT, R4, UR16, PT ;  /* 0x0000001004007c0c */ /* 0x000fe4000bf05270 */
[C---:B0-----:R-:W-:Y:S02]  /*4700*/  IADD3 R5, R7.reuse, -0x1, RZ ;  /* 0xffffffff07057810 */ /* 0x041fe40007ffe0ff */
[----:B------:R-:W-:Y:S02]  /*4710*/  SHF.L.U32 R4, R7, 0x1, RZ ;  /* 0x0000000107047819 */ /* 0x000fe400000006ff */
[----:B------:R-:W-:Y:S02]  /*4720*/  ISETP.NE.OR P0, PT, R0, R5, P0 ;  /* 0x000000050000720c */ /* 0x000fe40000705670 */
        /* <DEDUP_REMOVED lines=12> */
.L_x_968:
[----:B------:R-:W-:Y:S05]  /*47f0*/  BSYNC B0 ;  /* 0x0000000000007941 */ /* 0x000fea0003800000 */
.L_x_967:
[----:B------:R-:W-:Y:S05]  /*4800*/  @P0 EXIT ;  /* 0x000000000000094d */ /* 0x000fea0003800000 */
[----:B------:R-:W-:Y:S05]  /*4810*/  @P2 BRA `(.L_x_969) ;  /* 0x0000000000202947 */ /* 0x000fea0003800000 */
[----:B------:R-:W-:-:S05]  /*4820*/  IMAD R0, R6, R7, RZ ;  /* 0x0000000706007224 */ /* 0x000fca00078e02ff */
[----:B------:R-:W-:-:S13]  /*4830*/  ISETP.NE.AND P0, PT, R0, -0x1, PT ;  /* 0xffffffff0000780c */ /* 0x000fda0003f05270 */
[----:B------:R-:W-:Y:S05]  /*4840*/  @!P0 BRA `(.L_x_969) ;  /* 0x0000000000148947 */ /* 0x000fea0003800000 */
.L_x_970:
[----:B0-----:R-:W2:Y:S04]  /*4850*/  LDG.E.STRONG.GPU R5, desc[UR14][R2.64] ;  /* 0x0000000e02057981 */ /* 0x001ea8000c1ef900 */
[----:B--2---:R-:W-:Y:S01]  /*4860*/  CCTL.IVALL ;  /* 0x00000000ff00798f */ /* 0x004fe20002000000 */
[----:B------:R-:W-:Y:S05]  /*4870*/  YIELD ;  /* 0x0000000000007946 */ /* 0x000fea0003800000 */
[----:B------:R-:W-:-:S13]  /*4880*/  ISETP.NE.AND P0, PT, R5, R0, PT ;  /* 0x000000000500720c */ /* 0x000fda0003f05270 */
[----:B------:R-:W-:Y:S05]  /*4890*/  @P0 BRA `(.L_x_970) ;  /* 0xfffffffc00ec0947 */ /* 0x000fea000383ffff */
.L_x_969:
[----:B------:R-:W-:Y:S05]  /*48a0*/  WARPSYNC.ALL ;  /* 0x0000000000007948 */ /* 0x000fea0003800000 */
[----:B0-----:R-:W0:Y:S08]  /*48b0*/  LDC.64 R2, c[0x0][0x288] ;  /* 0x0000a200ff027b82 */ /* 0x001e300000000a00 */
        /* <DEDUP_REMOVED lines=22> */
.L_x_971:
        /* <DEDUP_REMOVED lines=25> */
.L_x_972:
        /* <DEDUP_REMOVED lines=13> */
.L_x_3295:


//--------------------- .text._Z35group_norm_nhwc_bwd_one_pass_kernelI11Fp16IOBf16WLi256ELi14ELi224EEv26Group_norm_nhwc_bwd_params --------------------------
	.section	.text._Z35group_norm_nhwc_bwd_one_pass_kernelI11Fp16IOBf16WLi256ELi14ELi224EEv26Group_norm_nhwc_bwd_params,"ax",@progbits
	.align	128
        .global         _Z35group_norm_nhwc_bwd_one_pass_kernelI11Fp16IOBf16WLi256ELi14ELi224EEv26Group_norm_nhwc_bwd_params
        .type           _Z35group_norm_nhwc_bwd_one_pass_kernelI11Fp16IOBf16WLi256ELi14ELi224EEv26Group_norm_nhwc_bwd_params,@function
        .size           _Z35group_norm_nhwc_bwd_one_pass_kernelI11Fp16IOBf16WLi256ELi14ELi224EEv26Group_norm_nhwc_bwd_params,(.L_x_3296 - _Z35group_norm_nhwc_bwd_one_pass_kernelI11Fp16IOBf16WLi256ELi14ELi224EEv26Group_norm_nhwc_bwd_params)
        .other          _Z35group_norm_nhwc_bwd_one_pass_kernelI11Fp16IOBf16WLi256ELi14ELi224EEv26Group_norm_nhwc_bwd_params,@"STO_CUDA_ENTRY STV_DEFAULT"
_Z35group_norm_nhwc_bwd_one_pass_kernelI11Fp16IOBf16WLi256ELi14ELi224EEv26Group_norm_nhwc_bwd_params:
.text._Z35group_norm_nhwc_bwd_one_pass_kernelI11Fp16IOBf16WLi256ELi14ELi224EEv26Group_norm_nhwc_bwd_params:
        /* <DEDUP_REMOVED lines=68> */
.L_x_1024:
[----:B0-----:R-:W0:Y:S01]  /*0440*/  LDC R8, c[0x0][0x2a0] ;  /* 0x0000a800ff087b82 */ /* 0x001e220000000800 */
[----:B------:R-:W-:Y:S01]  /*0450*/  ISETP.NE.AND P6, PT, R49, RZ, PT ;  /* 0x000000ff3100720c */ /* 0x000fe20003fc5270 */
[----:B------:R-:W-:Y:S01]  /*0460*/  ULDC.64 UR10, c[0x0][0x298] ;  /* 0x0000a600000a7ab9 */ /* 0x000fe20000000a00 */
[C---:B------:R-:W-:Y:S02]  /*0470*/  IADD3 R19, R0.reuse, 0x20, RZ ;  /* 0x0000002000137810 */ /* 0x040fe40007ffe0ff */
[----:B------:R-:W-:Y:S02]  /*0480*/  IADD3 R21, R0, 0x40, RZ ;  /* 0x0000004000157810 */ /* 0x000fe40007ffe0ff */
[----:B------:R-:W-:Y:S01]  /*0490*/  SHF.R.S32.HI R17, RZ, 0x1f, R19 ;  /* 0x0000001fff117819 */ /* 0x000fe20000011413 */
[----:B------:R-:W1:Y:S08]  /*04a0*/  @P5 LDC.64 R32, c[0x0][0x230] ;  /* 0x00008c00ff205b82 */ /* 0x000e700000000a00 */
        /* <DEDUP_REMOVED lines=12> */
[----:B---3--:R-:W-:-:S07]  /*0570*/  HFMA2.MMA R2, -RZ, RZ, 0, 0 ;  /* 0x00000000ff027435 */ /* 0x008fce00000001ff */
[----:B------:R-:W3:Y:S01]  /*0580*/  @P3 LDC.64 R24, c[0x0][0x230] ;  /* 0x00008c00ff183b82 */ /* 0x000ee20000000a00 */
[----:B--2---:R-:W-:-:S07]  /*0590*/  IADD3 R6, RZ, -R3, RZ ;  /* 0x80000003ff067210 */ /* 0x004fce0007ffe0ff */
[----:B------:R-:W2:Y:S01]  /*05a0*/  @P3 LDC.64 R22, c[0x0][0x228] ;  /* 0x00008a00ff163b82 */ /* 0x000ea20000000a00 */
[----:B------:R-:W-:Y:S01]  /*05b0*/  IMAD R5, R6, R9, RZ ;  /* 0x0000000906057224 */ /* 0x000fe200078e02ff */
[----:B------:R-:W-:-:S03]  /*05c0*/  IABS R6, UR9 ;  /* 0x0000000900067c13 */ /* 0x000fc60008000000 */
[----:B------:R-:W-:Y:S01]  /*05d0*/  IMAD.HI.U32 R3, R3, R5, R2 ;  /* 0x0000000503037227 */ /* 0x000fe200078e0002 */
[----:B------:R-:W-:-:S05]  /*05e0*/  LOP3.LUT R2, R8, UR9, RZ, 0x3c, !PT ;  /* 0x0000000908027c12 */ /* 0x000fca000f8e3cff */
[----:B------:R-:W-:-:S05]  /*05f0*/  IMAD.HI.U32 R3, R3, R6, RZ ;  /* 0x0000000603037227 */ /* 0x000fca00078e00ff */
        /* <DEDUP_REMOVED lines=9> */
[----:B------:R-:W-:-:S11]  /*0690*/  SHF.R.S32.HI R4, RZ, 0x1f, R47 ;  /* 0x0000001fff047819 */ /* 0x000fd6000001142f */
        /* <DEDUP_REMOVED lines=8> */
[----:B------:R-:W-:-:S03]  /*0720*/  SEL R3, R2, R3, !P0 ;  /* 0x0000000302037207 */ /* 0x000fc60004000000 */
[----:B------:R-:W-:Y:S01]  /*0730*/  IMAD R5, R39, 0xe, RZ ;  /* 0x0000000e27057824 */ /* 0x000fe200078e02ff */
[----:B------:R-:W-:-:S04]  /*0740*/  SHF.R.S32.HI R2, RZ, 0x1f, R3 ;  /* 0x0000001fff027819 */ /* 0x000fc80000011403 */
[----:B------:R-:W-:Y:S01]  /*0750*/  IADD3 R8, P0, R47, R5, RZ ;  /* 0x000000052f087210 */ /* 0x000fe20007f1e0ff */
[----:B------:R-:W-:-:S03]  /*0760*/  IMAD R2, R2, UR10, RZ ;  /* 0x0000000a02027c24 */ /* 0x000fc6000f8e02ff */
[----:B------:R-:W-:Y:S01]  /*0770*/  LEA.HI.X.SX32 R9, R5, R4, 0x1, P0 ;  /* 0x0000000405097211 */ /* 0x000fe200000f0eff */
[----:B------:R-:W-:Y:S01]  /*0780*/  IMAD R11, R3, UR11, R2 ;  /* 0x0000000b030b7c24 */ /* 0x000fe2000f8e0202 */
[----:B------:R-:W0:Y:S01]  /*0790*/  @P5 LDC.64 R4, c[0x0][0x288] ;  /* 0x0000a200ff045b82 */ /* 0x000e220000000a00 */
[----:B------:R-:W-:Y:S02]  /*07a0*/  @P6 IMAD R2, R53, R12, RZ ;  /* 0x0000000c35026224 */ /* 0x000fe400078e02ff */
[----:B------:R-:W-:Y:S01]  /*07b0*/  IMAD.WIDE.U32 R8, R3, UR10, R8 ;  /* 0x0000000a03087c25 */ /* 0x000fe2000f8e0008 */
[----:B------:R-:W-:-:S03]  /*07c0*/  ULDC.64 UR10, c[0x0][0x290] ;  /* 0x0000a400000a7ab9 */ /* 0x000fc60000000a00 */
[----:B------:R-:W-:Y:S01]  /*07d0*/  @P6 IMAD R15, R0, R13, R2 ;  /* 0x0000000d000f6224 */ /* 0x000fe200078e0202 */
[----:B------:R-:W-:Y:S01]  /*07e0*/  IADD3 R11, R9, R11, RZ ;  /* 0x0000000b090b7210 */ /* 0x000fe20007ffe0ff */
[----:B------:R-:W1:Y:S01]  /*07f0*/  @P4 LDC.64 R2, c[0x0][0x288] ;  /* 0x0000a200ff024b82 */ /* 0x000e620000000a00 */
[----:B------:R-:W-:-:S05]  /*0800*/  @P6 MOV R10, R8 ;  /* 0x00000008000a6202 */ /* 0x000fca0000000f00 */
[----:B------:R-:W-:-:S05]  /*0810*/  @P6 IMAD.WIDE.U32 R12, R0, R12, R10 ;  /* 0x0000000c000c6225 */ /* 0x000fca00078e000a */
[----:B------:R-:W-:Y:S02]  /*0820*/  @P6 IADD3 R13, R13, R15, RZ ;  /* 0x0000000f0d0d6210 */ /* 0x000fe40007ffe0ff */
[C---:B------:R-:W-:Y:S02]  /*0830*/  @P6 SHF.L.U32 R15, R12.reuse, 0x1, RZ ;  /* 0x000000010c0f6819 */ /* 0x040fe400000006ff */
[----:B------:R-:W-:Y:S01]  /*0840*/  @P6 SHF.L.U64.HI R6, R12, 0x1, R13 ;  /* 0x000000010c066819 */ /* 0x000fe2000001020d */
[----:B0-----:R-:W-:Y:S01]  /*0850*/  @P5 IMAD R14, R17, R4, RZ ;  /* 0x00000004110e5224 */ /* 0x001fe200078e02ff */
[----:B------:R-:W-:Y:S02]  /*0860*/  @P5 MOV R12, R8 ;  /* 0x00000008000c5202 */ /* 0x000fe40000000f00 */
[----:B------:R-:W-:Y:S01]  /*0870*/  @P5 MOV R13, R11 ;  /* 0x0000000b000d5202 */ /* 0x000fe20000000f00 */
[----:B------:R-:W-:Y:S01]  /*0880*/  @P5 IMAD R17, R19, R5, R14 ;  /* 0x0000000513115224 */ /* 0x000fe200078e020e */
[----:B------:R-:W-:Y:S01]  /*0890*/  @P6 IADD3 R36, P0, R15, R36, RZ ;  /* 0x000000240f246210 */ /* 0x000fe20007f1e0ff */
[----:B------:R-:W-:Y:S01]  /*08a0*/  @P5 IMAD.WIDE.U32 R4, R19, R4, R12 ;  /* 0x0000000413045225 */ /* 0x000fe200078e000c */
[----:B------:R-:W-:-:S02]  /*08b0*/  SHF.R.S32.HI R13, RZ, 0x1f, R21 ;  /* 0x0000001fff0d7819 */ /* 0x000fc40000011415 */
[----:B------:R-:W-:Y:S02]  /*08c0*/  @P6 IADD3.X R37, R6, R37, RZ, P0, !PT ;  /* 0x0000002506256210 */ /* 0x000fe400007fe4ff */
[----:B----4-:R-:W-:Y:S01]  /*08d0*/  @P6 IADD3 R44, P0, R15, R44, RZ ;  /* 0x0000002c0f2c6210 */ /* 0x010fe20007f1e0ff */
[----:B-1----:R-:W-:Y:S01]  /*08e0*/  @P4 IMAD R12, R13, R2, RZ ;  /* 0x000000020d0c4224 */ /* 0x002fe200078e02ff */
[----:B------:R-:W-:Y:S02]  /*08f0*/  @P5 IADD3 R5, R5, R17, RZ ;  /* 0x0000001105055210 */ /* 0x000fe40007ffe0ff */
[----:B------:R-:W-:Y:S01]  /*0900*/  @P5 SHF.L.U32 R13, R4, 0x1, RZ ;  /* 0x00000001040d5819 */ /* 0x000fe200000006ff */
[----:B------:R-:W-:Y:S01]  /*0910*/  @P4 IMAD R15, R21, R3, R12 ;  /* 0x00000003150f4224 */ /* 0x000fe200078e020c */
[----:B------:R-:W-:Y:S02]  /*0920*/  @P6 IADD3.X R45, R6, R45, RZ, P0, !PT ;  /* 0x0000002d062d6210 */ /* 0x000fe400007fe4ff */
[----:B------:R-:W-:-:S02]  /*0930*/  @P5 SHF.L.U64.HI R6, R4, 0x1, R5 ;  /* 0x0000000104065819 */ /* 0x000fc40000010205 */
[----:B------:R-:W-:Y:S02]  /*0940*/  @P4 MOV R4, R8 ;  /* 0x0000000800044202 */ /* 0x000fe40000000f00 */
[----:B------:R-:W-:Y:S02]  /*0950*/  @P4 MOV R5, R11 ;  /* 0x0000000b00054202 */ /* 0x000fe40000000f00 */
[----:B------:R-:W-:Y:S02]  /*0960*/  @P5 IADD3 R32, P0, R13, R32, RZ ;  /* 0x000000200d205210 */ /* 0x000fe40007f1e0ff */
[----:B------:R-:W-:Y:S01]  /*0970*/  IADD3 R17, R0, 0x80, RZ ;  /* 0x0000008000117810 */ /* 0x000fe20007ffe0ff */
[----:B------:R-:W-:Y:S01]  /*0980*/  @P4 IMAD.WIDE.U32 R2, R21, R2, R4 ;  /* 0x0000000215024225 */ /* 0x000fe200078e0004 */
[----:B------:R-:W-:Y:S01]  /*0990*/  @P5 IADD3.X R33, R6, R33, RZ, P0, !PT ;  /* 0x0000002106215210 */ /* 0x000fe200007fe4ff */
[----:B------:R-:W0:Y:S01]  /*09a0*/  @P2 LDC.64 R20, c[0x0][0x230] ;  /* 0x00008c00ff142b82 */ /* 0x000e220000000a00 */
[----:B------:R-:W-:-:S02]  /*09b0*/  @P5 IADD3 R42, P0, R13, R42, RZ ;  /* 0x0000002a0d2a5210 */ /* 0x000fc40007f1e0ff */
[----:B------:R-:W-:Y:S02]  /*09c0*/  @P4 IADD3 R5, R3, R15, RZ ;  /* 0x0000000f03054210 */ /* 0x000fe40007ffe0ff */
[----:B------:R-:W-:Y:S02]  /*09d0*/  @P4 SHF.L.U32 R3, R2, 0x1, RZ ;  /* 0x0000000102034819 */ /* 0x000fe400000006ff */
[----:B------:R-:W-:Y:S01]  /*09e0*/  SHF.R.S32.HI R15, RZ, 0x1f, R51 ;  /* 0x0000001fff0f7819 */ /* 0x000fe20000011433 */
[----:B------:R-:W1:Y:S01]  /*09f0*/  @P2 LDC.64 R12, c[0x0][0x288] ;  /* 0x0000a200ff0c2b82 */ /* 0x000e620000000a00 */
[----:B------:R-:W-:Y:S02]  /*0a00*/  @P5 IADD3.X R43, R6, R43, RZ, P0, !PT ;  /* 0x0000002b062b5210 */ /* 0x000fe400007fe4ff */
[----:B------:R-:W-:Y:S01]  /*0a10*/  @P4 SHF.L.U64.HI R6, R2, 0x1, R5 ;  /* 0x0000000102064819 */ /* 0x000fe20000010205 */
[----:B------:R-:W-:Y:S01]  /*0a20*/  @P3 IMAD R2, R15, R30, RZ ;  /* 0x0000001e0f023224 */ /* 0x000fe200078e02ff */
[----:B------:R-:W-:Y:S01]  /*0a30*/  @P4 IADD3 R28, P0, R3, R28, RZ ;  /* 0x0000001c031c4210 */ /* 0x000fe20007f1e0ff */
[----:B------:R-:W-:Y:S01]  /*0a40*/  IMAD.WIDE.U32 R14, R7, 0x24924925, RZ ;  /* 0x24924925070e7825 */ /* 0x000fe200078e00ff */
[----:B------:R-:W-:Y:S01]  /*0a50*/  SHF.R.S32.HI R35, RZ, 0x1f, R17 ;  /* 0x0000001fff237819 */ /* 0x000fe20000011411 */
[----:B------:R-:W4:Y:S01]  /*0a60*/  @P1 LDC.64 R4, c[0x0][0x288] ;  /* 0x0000a200ff041b82 */ /* 0x000f220000000a00 */
[----:B------:R-:W-:Y:S01]  /*0a70*/  @P4 IADD3.X R29, R6, R29, RZ, P0, !PT ;  /* 0x0000001d061d4210 */ /* 0x000fe200007fe4ff */
[----:B------:R-:W-:Y:S01]  /*0a80*/  @P3 IMAD R19, R51, R31, R2 ;  /* 0x0000001f33133224 */ /* 0x000fe200078e0202 */
[----:B------:R-:W-:-:S02]  /*0a90*/  @P4 IADD3 R26, P0, R3, R26, RZ ;  /* 0x0000001a031a4210 */ /* 0x000fc40007f1e0ff */
[----:B------:R-:W-:Y:S02]  /*0aa0*/  @P3 MOV R2, R8 ;  /* 0x0000000800023202 */ /* 0x000fe40000000f00 */
[----:B------:R-:W-:Y:S02]  /*0ab0*/  @P3 MOV R3, R11 ;  /* 0x0000000b00033202 */ /* 0x000fe40000000f00 */
[----:B------:R-:W-:Y:S02]  /*0ac0*/  IADD3 R14, R7, -R15, RZ ;  /* 0x8000000f070e7210 */ /* 0x000fe40007ffe0ff */
[----:B------:R-:W-:Y:S01]  /*0ad0*/  @P4 IADD3.X R27, R6, R27, RZ, P0, !PT ;  /* 0x0000001b061b4210 */ /* 0x000fe200007fe4ff */
[----:B------:R-:W-:Y:S01]  /*0ae0*/  @P3 IMAD.WIDE.U32 R30, R51, R30, R2 ;  /* 0x0000001e331e3225 */ /* 0x000fe200078e0002 */
[----:B------:R-:W-:Y:S01]  /*0af0*/  LEA.HI R14, R14, R15, RZ, 0x1f ;  /* 0x0000000f0e0e7211 */ /* 0x000fe200078ff8ff */
[----:B------:R-:W0:Y:S01]  /*0b00*/  LDC R6, c[0x0][0x2ac] ;  /* 0x0000ab00ff067b82 */ /* 0x000e220000000800 */
[----:B------:R-:W-:Y:S01]  /*0b10*/  IADD3 R15, R0, 0xa0, RZ ;  /* 0x000000a0000f7810 */ /* 0x000fe20007ffe0ff */
[----:B-1----:R-:W-:Y:S01]  /*0b20*/  @P2 IMAD R2, R35, R12, RZ ;  /* 0x0000000c23022224 */ /* 0x002fe200078e02ff */
[----:B------:R-:W-:-:S02]  /*0b30*/  @P3 IADD3 R3, R31, R19, RZ ;  /* 0x000000131f033210 */ /* 0x000fc40007ffe0ff */
[C---:B------:R-:W-:Y:S01]  /*0b40*/  @P3 SHF.L.U32 R35, R30.reuse, 0x1, RZ ;  /* 0x000000011e233819 */ /* 0x040fe200000006ff */
[----:B------:R-:W-:Y:S01]  /*0b50*/  @P2 IMAD R31, R17, R13, R2 ;  /* 0x0000000d111f2224 */ /* 0x000fe200078e0202 */
[----:B------:R-:W-:Y:S01]  /*0b60*/  @P3 SHF.L.U64.HI R30, R30, 0x1, R3 ;  /* 0x000000011e1e3819 */ /* 0x000fe20000010203 */
[----:B------:R-:W1:Y:S01]  /*0b70*/  @P2 LDC.64 R18, c[0x0][0x228] ;  /* 0x00008a00ff122b82 */ /* 0x000e620000000a00 */
[----:B------:R-:W-:Y:S02]  /*0b80*/  @P2 MOV R2, R8 ;  /* 0x0000000800022202 */ /* 0x000fe40000000f00 */
[----:B------:R-:W-:Y:S02]  /*0b90*/  @P2 MOV R3, R11 ;  /* 0x0000000b00032202 */ /* 0x000fe40000000f00 */
[----:B---3--:R-:W-:Y:S02]  /*0ba0*/  @P3 IADD3 R24, P0, R35, R24, RZ ;  /* 0x0000001823183210 */ /* 0x008fe40007f1e0ff */
[----:B------:R-:W-:Y:S01]  /*0bb0*/  SHF.R.S32.HI R41, RZ, 0x1f, R15 ;  /* 0x0000001fff297819 */ /* 0x000fe2000001140f */
[----:B------:R-:W-:Y:S01]  /*0bc0*/  @P2 IMAD.WIDE.U32 R12, R17, R12, R2 ;  /* 0x0000000c110c2225 */ /* 0x000fe200078e0002 */
[----:B------:R-:W-:Y:S01]  /*0bd0*/  @P3 IADD3.X R25, R30, R25, RZ, P0, !PT ;  /* 0x000000191e193210 */ /* 0x000fe200007fe4ff */
[----:B------:R-:W3:Y:S01]  /*0be0*/  @P1 LDC.64 R16, c[0x0][0x230] ;  /* 0x00008c00ff101b82 */ /* 0x000ee20000000a00 */
[----:B--2---:R-:W-:Y:S01]  /*0bf0*/  @P3 IADD3 R22, P0, R35, R22, RZ ;  /* 0x0000001623163210 */ /* 0x004fe20007f1e0ff */
[----:B----4-:R-:W-:Y:S01]  /*0c00*/  @P1 IMAD R34, R41, R4, RZ ;  /* 0x0000000429221224 */ /* 0x010fe200078e02ff */
[----:B------:R-:W-:-:S02]  /*0c10*/  @P2 IADD3 R13, R13, R31, RZ ;  /* 0x0000001f0d0d2210 */ /* 0x000fc40007ffe0ff */
[----:B------:R-:W-:Y:S02]  /*0c20*/  CS2R R40, SRZ ;  /* 0x0000000000287805 */ /* 0x000fe4000001ff00 */
[----:B------:R-:W-:Y:S01]  /*0c30*/  @P3 IADD3.X R23, R30, R23, RZ, P0, !PT ;  /* 0x000000171e173210 */ /* 0x000fe200007fe4ff */
[----:B------:R-:W-:Y:S01]  /*0c40*/  @P1 IMAD R35, R15, R5, R34 ;  /* 0x000000050f231224 */ /* 0x000fe200078e0222 */
[C---:B------:R-:W-:Y:S01]  /*0c50*/  @P2 SHF.L.U32 R31, R12.reuse, 0x1, RZ ;  /* 0x000000010c1f2819 */ /* 0x040fe200000006ff */
[----:B------:R-:W2:Y:S01]  /*0c60*/  @P1 LDC.64 R2, c[0x0][0x228] ;  /* 0x00008a00ff021b82 */ /* 0x000ea20000000a00 */
[----:B------:R-:W-:Y:S02]  /*0c70*/  @P2 SHF.L.U64.HI R30, R12, 0x1, R13 ;  /* 0x000000010c1e2819 */ /* 0x000fe4000001020d */
[----:B------:R-:W-:Y:S02]  /*0c80*/  @P1 MOV R12, R8 ;  /* 0x00000008000c1202 */ /* 0x000fe40000000f00 */
[----:B------:R-:W-:-:S02]  /*0c90*/  @P1 MOV R13, R11 ;  /* 0x0000000b000d1202 */ /* 0x000fc40000000f00 */
[----:B0-----:R-:W-:Y:S02]  /*0ca0*/  @P2 IADD3 R20, P0, R31, R20, RZ ;  /* 0x000000141f142210 */ /* 0x001fe40007f1e0ff */
[----:B------:R-:W-:Y:S01]  /*0cb0*/  SHF.R.U32.HI R5, RZ, 0x2, R14 ;  /* 0x00000002ff057819 */ /* 0x000fe2000001160e */
[----:B------:R-:W-:Y:S01]  /*0cc0*/  @P1 IMAD.WIDE.U32 R12, R15, R4, R12 ;  /* 0x000000040f0c1225 */ /* 0x000fe200078e000c */
[----:B------:R-:W-:Y:S02]  /*0cd0*/  @P2 IADD3.X R21, R30, R21, RZ, P0, !PT ;  /* 0x000000151e152210 */ /* 0x000fe400007fe4ff */
[----:B-1----:R-:W-:Y:S01]  /*0ce0*/  @P2 IADD3 R18, P0, R31, R18, RZ ;  /* 0x000000121f122210 */ /* 0x002fe20007f1e0ff */
[----:B------:R-:W-:Y:S01]  /*0cf0*/  IMAD R5, R6, UR16, R5 ;  /* 0x0000001006057c24 */ /* 0x000fe2000f8e0205 */
[----:B------:R-:W-:Y:S02]  /*0d00*/  @P1 IADD3 R15, R13, R35, RZ ;  /* 0x000000230d0f1210 */ /* 0x000fe40007ffe0ff */
[----:B------:R-:W-:-:S02]  /*0d10*/  @P1 SHF.L.U32 R13, R12, 0x1, RZ ;  /* 0x000000010c0d1819 */ /* 0x000fc400000006ff */
[----:B------:R-:W-:Y:S01]  /*0d20*/  @P2 IADD3.X R19, R30, R19, RZ, P0, !PT ;  /* 0x000000131e132210 */ /* 0x000fe200007fe4ff */
[----:B------:R-:W-:Y:S01]  /*0d30*/  HFMA2.MMA R30, -RZ, RZ, 0, 0 ;  /* 0x00000000ff1e7435 */ /* 0x000fe200000001ff */
[----:B------:R-:W-:Y:S02]  /*0d40*/  @P1 SHF.L.U64.HI R12, R12, 0x1, R15 ;  /* 0x000000010c0c1819 */ /* 0x000fe4000001020f */
[----:B---3--:R-:W-:Y:S02]  /*0d50*/  @P1 IADD3 R16, P0, R13, R16, RZ ;  /* 0x000000100d101210 */ /* 0x008fe40007f1e0ff */
[----:B------:R-:W-:Y:S02]  /*0d60*/  IADD3 R5, R5, 0xc0, RZ ;  /* 0x000000c005057810 */ /* 0x000fe40007ffe0ff */
[----:B------:R-:W-:Y:S02]  /*0d70*/  @P1 IADD3.X R17, R12, R17, RZ, P0, !PT ;  /* 0x000000110c111210 */ /* 0x000fe400007fe4ff */
[----:B--2---:R-:W-:-:S02]  /*0d80*/  @P1 IADD3 R2, P0, R13, R2, RZ ;  /* 0x000000020d021210 */ /* 0x004fc40007f1e0ff */
[----:B------:R-:W-:Y:S02]  /*0d90*/  IADD3 R35, R0, 0xc0, RZ ;  /* 0x000000c000237810 */ /* 0x000fe40007ffe0ff */
[----:B------:R-:W-:Y:S02]  /*0da0*/  @P1 IADD3.X R3, R12, R3, RZ, P0, !PT ;  /* 0x000000030c031210 */ /* 0x000fe400007fe4ff */
[----:B------:R-:W-:Y:S02]  /*0db0*/  ISETP.GE.U32.AND P0, PT, R5, UR10, PT ;  /* 0x0000000a05007c0c */ /* 0x000fe4000bf06070 */
[----:B------:R-:W-:Y:S01]  /*0dc0*/  SHF.R.S32.HI R5, RZ, 0x1f, R5 ;  /* 0x0000001fff057819 */ /* 0x000fe20000011405 */
[----:B------:R-:W-:Y:S01]  /*0dd0*/  HFMA2.MMA R46, -RZ, RZ, 0, 0 ;  /* 0x00000000ff2e7435 */ /* 0x000fe200000001ff */
[----:B------:R-:W-:Y:S01]  /*0de0*/  SHF.R.S32.HI R15, RZ, 0x1f, R35 ;  /* 0x0000001fff0f7819 */ /* 0x000fe20000011423 */
[----:B------:R-:W-:Y:S01]  /*0df0*/  HFMA2.MMA R38, -RZ, RZ, 0, 0 ;  /* 0x00000000ff267435 */ /* 0x000fe200000001ff */
[----:B------:R-:W-:Y:S01]  /*0e00*/  ISETP.GE.AND.EX P0, PT, R5, UR11, PT, P0 ;  /* 0x0000000b05007c0c */ /* 0x000fe2000bf06300 */
[----:B------:R-:W-:Y:S01]  /*0e10*/  UMOV UR13, 0x3f800000 ;  /* 0x3f800000000d7882 */ /* 0x000fe20000000000 */
[----:B------:R-:W-:Y:S01]  /*0e20*/  BSSY B0, `(.L_x_974) ;  /* 0x0000063000007945 */ /* 0x000fe20003800000 */
[----:B------:R-:W5:Y:S01]  /*0e30*/  @P1 LDG.E R41, desc[UR14][R2.64] ;  /* 0x0000000e02291981 */ /* 0x000f62000c1e1900 */
[----:B------:R-:W-:-:S13]  /*0e40*/  ISETP.LT.U32.AND P0, PT, R7, 0xe0, !P0 ;  /* 0x000000e00700780c */ /* 0x000fda0004701070 */
[----:B------:R-:W0:Y:S01]  /*0e50*/  @P0 LDC.64 R12, c[0x0][0x288] ;  /* 0x0000a200ff0c0b82 */ /* 0x000e220000000a00 */
[----:B------:R-:W-:-:S07]  /*0e60*/  @P0 MOV R14, R8 ;  /* 0x00000008000e0202 */ /* 0x000fce0000000f00 */
[----:B------:R-:W1:Y:S01]  /*0e70*/  @P0 LDC.64 R4, c[0x0][0x230] ;  /* 0x00008c00ff040b82 */ /* 0x000e620000000a00 */
[----:B0-----:R-:W-:Y:S01]  /*0e80*/  @P0 IMAD R6, R15, R12, RZ ;  /* 0x0000000c0f060224 */ /* 0x001fe200078e02ff */
[----:B------:R-:W-:-:S03]  /*0e90*/  @P0 MOV R15, R11 ;  /* 0x0000000b000f0202 */ /* 0x000fc60000000f00 */
[C---:B------:R-:W-:Y:S02]  /*0ea0*/  @P0 IMAD R31, R35.reuse, R13, R6 ;  /* 0x0000000d231f0224 */ /* 0x040fe400078e0206 */
[----:B------:R-:W-:Y:S01]  /*0eb0*/  @P0 IMAD.WIDE.U32 R12, R35, R12, R14 ;  /* 0x0000000c230c0225 */ /* 0x000fe200078e000e */
[----:B------:R-:W-:-:S04]  /*0ec0*/  IADD3 R35, R0, 0xe0, RZ ;  /* 0x000000e000237810 */ /* 0x000fc80007ffe0ff */
[----:B------:R-:W-:Y:S02]  /*0ed0*/  @P0 IADD3 R13, R13, R31, RZ ;  /* 0x0000001f0d0d0210 */ /* 0x000fe40007ffe0ff */
[C---:B------:R-:W-:Y:S02]  /*0ee0*/  @P0 SHF.L.U32 R15, R12.reuse, 0x1, RZ ;  /* 0x000000010c0f0819 */ /* 0x040fe400000006ff */
[----:B------:R-:W-:Y:S02]  /*0ef0*/  @P0 SHF.L.U64.HI R6, R12, 0x1, R13 ;  /* 0x000000010c060819 */ /* 0x000fe4000001020d */
[----:B------:R-:W0:Y:S01]  /*0f00*/  @P0 LDC.64 R12, c[0x0][0x228] ;  /* 0x00008a00ff0c0b82 */ /* 0x000e220000000a00 */
[----:B-1----:R-:W-:-:S04]  /*0f10*/  @P0 IADD3 R4, P6, R15, R4, RZ ;  /* 0x000000040f040210 */ /* 0x002fc80007fde0ff */
[----:B------:R-:W-:Y:S02]  /*0f20*/  @P0 IADD3.X R5, R6, R5, RZ, P6, !PT ;  /* 0x0000000506050210 */ /* 0x000fe400037fe4ff */
[----:B------:R-:W-:-:S03]  /*0f30*/  SHF.R.S32.HI R50, RZ, 0x1f, R35 ;  /* 0x0000001fff327819 */ /* 0x000fc60000011423 */
[----:B------:R-:W5:Y:S01]  /*0f40*/  @P0 LDG.E R30, desc[UR14][R4.64] ;  /* 0x0000000e041e0981 */ /* 0x000f62000c1e1900 */
[----:B0-----:R-:W-:-:S04]  /*0f50*/  @P0 IADD3 R12, P6, R15, R12, RZ ;  /* 0x0000000c0f0c0210 */ /* 0x001fc80007fde0ff */
[----:B------:R-:W-:-:S05]  /*0f60*/  @P0 IADD3.X R13, R6, R13, RZ, P6, !PT ;  /* 0x0000000d060d0210 */ /* 0x000fca00037fe4ff */
[----:B------:R0:W5:Y:S01]  /*0f70*/  @P0 LDG.E R40, desc[UR14][R12.64] ;  /* 0x0000000e0c280981 */ /* 0x000162000c1e1900 */
[----:B------:R-:W-:-:S04]  /*0f80*/  ISETP.GE.U32.AND P0, PT, R35, UR10, PT ;  /* 0x0000000a23007c0c */ /* 0x000fc8000bf06070 */
[----:B------:R-:W-:Y:S01]  /*0f90*/  ISETP.GE.AND.EX P0, PT, R50, UR11, PT, P0 ;  /* 0x0000000b32007c0c */ /* 0x000fe2000bf06300 */
[----:B------:R-:W-:-:S03]  /*0fa0*/  ULDC.64 UR10, c[0x0][0x248] ;  /* 0x00009200000a7ab9 */ /* 0x000fc60000000a00 */
[----:B------:R-:W-:-:S13]  /*0fb0*/  ISETP.GT.U32.OR P0, PT, R7, 0xdf, P0 ;  /* 0x000000df0700780c */ /* 0x000fda0000704470 */
[----:B0-----:R-:W0:Y:S01]  /*0fc0*/  @!P0 LDC.64 R12, c[0x0][0x288] ;  /* 0x0000a200ff0c8b82 */ /* 0x001e220000000a00 */
[----:B------:R-:W-:Y:S02]  /*0fd0*/  @!P0 MOV R14, R8 ;  /* 0x00000008000e8202 */ /* 0x000fe40000000f00 */
[----:B------:R-:W-:-:S05]  /*0fe0*/  @!P0 MOV R15, R11 ;  /* 0x0000000b000f8202 */ /* 0x000fca0000000f00 */
[----:B------:R-:W1:Y:S01]  /*0ff0*/  @!P0 LDC.64 R4, c[0x0][0x230] ;  /* 0x00008c00ff048b82 */ /* 0x000e620000000a00 */
[-C--:B0-----:R-:W-:Y:S02]  /*1000*/  @!P0 IMAD R6, R50, R12.reuse, RZ ;  /* 0x0000000c32068224 */ /* 0x081fe400078e02ff */
[----:B------:R-:W-:-:S04]  /*1010*/  @!P0 IMAD.WIDE.U32 R14, R35, R12, R14 ;  /* 0x0000000c230e8225 */ /* 0x000fc800078e000e */
[----:B------:R-:W-:-:S05]  /*1020*/  @!P0 IMAD R31, R35, R13, R6 ;  /* 0x0000000d231f8224 */ /* 0x000fca00078e0206 */
        /* <DEDUP_REMOVED lines=12> */
[----:B------:R-:W-:Y:S02]  /*10f0*/  CS2R R34, SRZ ;  /* 0x0000000000227805 */ /* 0x000fe4000001ff00 */
[----:B------:R-:W-:Y:S01]  /*1100*/  MOV R31, RZ ;  /* 0x000000ff001f7202 */ /* 0x000fe20000000f00 */
[----:B------:R-:W5:Y:S04]  /*1110*/  @!P0 LDG.E R38, desc[UR14][R12.64] ;  /* 0x0000000e0c268981 */ /* 0x000f68000c1e1900 */
[----:B------:R-:W2:Y:S04]  /*1120*/  LDG.E.64 R14, desc[UR14][R14.64] ;  /* 0x0000000e0e0e7981 */ /* 0x000ea8000c1e1b00 */
[----:B------:R-:W5:Y:S04]  /*1130*/  @P3 LDG.E R34, desc[UR14][R24.64] ;  /* 0x0000000e18223981 */ /* 0x000f68000c1e1900 */
[----:B------:R0:W5:Y:S04]  /*1140*/  @P6 LDG.E R35, desc[UR14][R36.64] ;  /* 0x0000000e24236981 */ /* 0x000168000c1e1900 */
[----:B------:R1:W5:Y:S04]  /*1150*/  @P6 LDG.E R46, desc[UR14][R44.64] ;  /* 0x0000000e2c2e6981 */ /* 0x000368000c1e1900 */
[----:B------:R-:W5:Y:S01]  /*1160*/  @!P0 LDG.E R31, desc[UR14][R4.64] ;  /* 0x0000000e041f8981 */ /* 0x000f62000c1e1900 */
[----:B0-----:R-:W-:-:S02]  /*1170*/  CS2R R36, SRZ ;  /* 0x0000000000247805 */ /* 0x001fc4000001ff00 */
[----:B-1----:R-:W-:-:S04]  /*1180*/  CS2R R44, SRZ ;  /* 0x00000000002c7805 */ /* 0x002fc8000001ff00 */
[----:B------:R0:W5:Y:S04]  /*1190*/  @P5 LDG.E R36, desc[UR14][R32.64] ;  /* 0x0000000e20245981 */ /* 0x000168000c1e1900 */
[----:B------:R1:W5:Y:S04]  /*11a0*/  @P5 LDG.E R45, desc[UR14][R42.64] ;  /* 0x0000000e2a2d5981 */ /* 0x000368000c1e1900 */
[----:B------:R3:W5:Y:S01]  /*11b0*/  @P4 LDG.E R44, desc[UR14][R26.64] ;  /* 0x0000000e1a2c4981 */ /* 0x000762000c1e1900 */
[----:B0-----:R-:W-:-:S03]  /*11c0*/  CS2R R32, SRZ ;  /* 0x0000000000207805 */ /* 0x001fc6000001ff00 */
[----:B------:R3:W5:Y:S01]  /*11d0*/  @P2 LDG.E R37, desc[UR14][R20.64] ;  /* 0x0000000e14252981 */ /* 0x000762000c1e1900 */
[----:B-1----:R-:W-:-:S03]  /*11e0*/  CS2R R42, SRZ ;  /* 0x00000000002a7805 */ /* 0x002fc6000001ff00 */
[----:B------:R3:W5:Y:S04]  /*11f0*/  @P4 LDG.E R33, desc[UR14][R28.64] ;  /* 0x0000000e1c214981 */ /* 0x000768000c1e1900 */
[----:B------:R3:W5:Y:S04]  /*1200*/  @P3 LDG.E R43, desc[UR14][R22.64] ;  /* 0x0000000e162b3981 */ /* 0x000768000c1e1900 */
[----:B------:R3:W5:Y:S04]  /*1210*/  @P2 LDG.E R42, desc[UR14][R18.64] ;  /* 0x0000000e122a2981 */ /* 0x000768000c1e1900 */
[----:B------:R3:W5:Y:S01]  /*1220*/  @P1 LDG.E R32, desc[UR14][R16.64] ;  /* 0x0000000e10201981 */ /* 0x000762000c1e1900 */
[----:B------:R-:W-:-:S02]  /*1230*/  CS2R R2, SRZ ;  /* 0x0000000000027805 */ /* 0x000fc4000001ff00 */
[----:B------:R-:W-:Y:S02]  /*1240*/  CS2R R4, SRZ ;  /* 0x0000000000047805 */ /* 0x000fe4000001ff00 */
        /* <DEDUP_REMOVED lines=13> */
[----:B---3--:R-:W-:Y:S05]  /*1320*/  @P0 BRA `(.L_x_975) ;  /* 0x0000000000480947 */ /* 0x008fea0003800000 */
[----:B------:R-:W-:Y:S01]  /*1330*/  ULDC.U8 UR10, c[0x0][0x2a4] ;  /* 0x0000a900000a7ab9 */ /* 0x000fe20000000000 */
[----:B------:R-:W0:Y:S01]  /*1340*/  LDC.64 R14, c[0x0][0x238] ;  /* 0x00008e00ff0e7b82 */ /* 0x000e220000000a00 */
[----:B------:R-:W-:Y:S01]  /*1350*/  ISETP.NE.AND P0, PT, RZ, UR10, PT ;  /* 0x0000000aff007c0c */ /* 0x000fe2000bf05270 */
[----:B------:R-:W-:-:S05]  /*1360*/  IMAD R2, R39, 0xe, RZ ;  /* 0x0000000e27027824 */ /* 0x000fca00078e02ff */
[----:B------:R-:W-:-:S04]  /*1370*/  IADD3 R5, R47, R2, RZ ;  /* 0x000000022f057210 */ /* 0x000fc80007ffe0ff */
[----:B------:R-:W-:-:S03]  /*1380*/  SHF.R.S32.HI R2, RZ, 0x1f, R5 ;  /* 0x0000001fff027819 */ /* 0x000fc60000011405 */
        /* <DEDUP_REMOVED lines=12> */
.L_x_975:
[----:B------:R-:W-:Y:S05]  /*1450*/  BSYNC B0 ;  /* 0x0000000000007941 */ /* 0x000fea0003800000 */
.L_x_974:
[----:B------:R-:W-:Y:S01]  /*1460*/  ULDC.U8 UR10, c[0x0][0x2a4] ;  /* 0x0000a900000a7ab9 */ /* 0x000fe20000000000 */
[--C-:B-----5:R-:W-:Y:S01]  /*1470*/  HADD2.F32 R6, -RZ, R35.reuse.H0_H0 ;  /* 0x20000023ff067230 */ /* 0x120fe20000004100 */
[----:B------:R-:W-:Y:S01]  /*1480*/  ISETP.NE.AND P0, PT, RZ, UR10, PT ;  /* 0x0000000aff007c0c */ /* 0x000fe2000bf05270 */
[----:B------:R-:W-:Y:S02]  /*1490*/  HADD2.F32 R13, -RZ, R35.H1_H1 ;  /* 0x30000023ff0d7230 */ /* 0x000fe40000004100 */
[--C-:B------:R-:W-:Y:S02]  /*14a0*/  HADD2.F32 R16, -RZ, R36.reuse.H0_H0 ;  /* 0x20000024ff107230 */ /* 0x100fe40000004100 */
[----:B------:R-:W-:Y:S01]  /*14b0*/  FADD.FTZ R6, R6, -UR17 ;  /* 0x8000001106067e21 */ /* 0x000fe20008010000 */
[----:B------:R-:W-:Y:S02]  /*14c0*/  HADD2.F32 R20, -RZ, R36.H1_H1 ;  /* 0x30000024ff147230 */ /* 0x000fe40000004100 */
[----:B------:R-:W-:Y:S01]  /*14d0*/  FADD.FTZ R13, R13, -UR17 ;  /* 0x800000110d0d7e21 */ /* 0x000fe20008010000 */
[--C-:B------:R-:W-:Y:S01]  /*14e0*/  HADD2.F32 R19, -RZ, R46.reuse.H0_H0 ;  /* 0x2000002eff137230 */ /* 0x100fe20000004100 */
[----:B------:R-:W-:Y:S01]  /*14f0*/  P2R R48, PR, RZ, 0x1 ;  /* 0x00000001ff307803 */ /* 0x000fe20000000000 */
[----:B------:R-:W-:-:S02]  /*1500*/  HADD2.F32 R14, -RZ, R46.H1_H1 ;  /* 0x3000002eff0e7230 */ /* 0x000fc40000004100 */
        /* <DEDUP_REMOVED lines=25> */
.L_x_976:
        /* <DEDUP_REMOVED lines=26> */
.L_x_977:
[----:B------:R-:W-:Y:S01]  /*1840*/  FFMA.FTZ R20, R13, R18, R6 ;  /* 0x000000120d147223 */ /* 0x000fe20000010006 */
[----:B------:R-:W-:Y:S01]  /*1850*/  FADD.FTZ R6, RZ, R19 ;  /* 0x00000013ff067221 */ /* 0x000fe20000010000 */
[----:B------:R-:W-:Y:S01]  /*1860*/  FMUL.FTZ R19, R17, R2 ;  /* 0x0000000211137220 */ /* 0x000fe20000410000 */
[----:B------:R-:W-:Y:S01]  /*1870*/  FFMA.FTZ R21, R16, R17, R21 ;  /* 0x0000001110157223 */ /* 0x000fe20000010015 */
[----:B------:R-:W-:Y:S01]  /*1880*/  FADD.FTZ R18, R18, R23 ;  /* 0x0000001712127221 */ /* 0x000fe20000010000 */
[----:B------:R-:W-:Y:S01]  /*1890*/  FADD.FTZ R17, R6, R17 ;  /* 0x0000001106117221 */ /* 0x000fe20000010000 */
[----:B------:R-:W-:Y:S01]  /*18a0*/  FFMA.FTZ R25, R16, R19, R20 ;  /* 0x0000001310197223 */ /* 0x000fe20000010014 */
[--C-:B------:R-:W-:Y:S02]  /*18b0*/  HADD2.F32 R16, -RZ, R33.reuse.H0_H0 ;  /* 0x20000021ff107230 */ /* 0x100fe40000004100 */
[----:B------:R-:W-:Y:S01]  /*18c0*/  FFMA.FTZ R6, R13, R14, RZ ;  /* 0x0000000e0d067223 */ /* 0x000fe200000100ff */
[----:B------:R-:W-:-:S02]  /*18d0*/  HADD2.F32 R20, -RZ, R33.H1_H1 ;  /* 0x30000021ff147230 */ /* 0x000fc40000004100 */
[----:B------:R-:W-:Y:S01]  /*18e0*/  FADD.FTZ R23, RZ, R14 ;  /* 0x0000000eff177221 */ /* 0x000fe20000010000 */
[----:B------:R-:W-:Y:S01]  /*18f0*/  FMUL.FTZ R14, R12, R5 ;  /* 0x000000050c0e7220 */ /* 0x000fe20000410000 */
[----:B------:R-:W-:Y:S01]  /*1900*/  FADD.FTZ R16, R16, -UR17 ;  /* 0x8000001110107e21 */ /* 0x000fe20008010000 */
[----:B------:R-:W-:Y:S01]  /*1910*/  FFMA.FTZ R13, R15, R12, R6 ;  /* 0x0000000c0f0d7223 */ /* 0x000fe20000010006 */
[----:B------:R-:W-:Y:S01]  /*1920*/  FADD.FTZ R22, R20, -UR17 ;  /* 0x8000001114167e21 */ /* 0x000fe20008010000 */
[----:B------:R-:W-:Y:S01]  /*1930*/  FADD.FTZ R6, R23, R12 ;  /* 0x0000000c17067221 */ /* 0x000fe20000010000 */
[----:B------:R-:W-:Y:S01]  /*1940*/  FADD.FTZ R19, R18, R19 ;  /* 0x0000001312137221 */ /* 0x000fe20000010000 */
[----:B------:R-:W-:Y:S01]  /*1950*/  FFMA.FTZ R12, R15, R14, R25 ;  /* 0x0000000e0f0c7223 */ /* 0x000fe20000010019 */
        /* <DEDUP_REMOVED lines=23> */
.L_x_978:
[----:B------:R-:W-:Y:S01]  /*1ad0*/  FMUL.FTZ R23, R20, R2 ;  /* 0x0000000214177220 */ /* 0x000fe20000410000 */
[----:B------:R-:W-:Y:S01]  /*1ae0*/  FADD.FTZ R22, R14, R19 ;  /* 0x000000130e167221 */ /* 0x000fe20000010000 */
[----:B------:R-:W-:Y:S01]  /*1af0*/  FADD.FTZ R6, R6, R15 ;  /* 0x0000000f06067221 */ /* 0x000fe20000010000 */
[----:B------:R-:W-:Y:S01]  /*1b00*/  FADD.FTZ R17, R17, R20 ;  /* 0x0000001411117221 */ /* 0x000fe20000010000 */
[----:B------:R-:W-:Y:S01]  /*1b10*/  FFMA.FTZ R19, R18, R23, R12 ;  /* 0x0000001712137223 */ /* 0x000fe2000001000c */
[----:B------:R-:W-:Y:S01]  /*1b20*/  FFMA.FTZ R12, R16, R15, R13 ;  /* 0x0000000f100c7223 */ /* 0x000fe2000001000d */
        /* <DEDUP_REMOVED lines=26> */
[----:B-1----:R-:W-:Y:S01]  /*1cd0*/  FMUL.FTZ R21, R21, R26 ;  /* 0x0000001a15157220 */ /* 0x002fe20000410000 */
[----:B------:R-:W-:Y:S01]  /*1ce0*/  FADD.FTZ R29, -R26, 1 ;  /* 0x3f8000001a1d7421 */ /* 0x000fe20000010100 */
[----:B------:R-:W-:-:S03]  /*1cf0*/  FADD.FTZ R26, -R28, 1 ;  /* 0x3f8000001c1a7421 */ /* 0x000fc60000010100 */
[----:B------:R-:W-:Y:S01]  /*1d00*/  FFMA.FTZ R20, R20, R29, 1 ;  /* 0x3f80000014147423 */ /* 0x000fe2000001001d */
[----:B------:R-:W-:-:S03]  /*1d10*/  FFMA.FTZ R26, R18, R26, 1 ;  /* 0x3f800000121a7423 */ /* 0x000fc6000001001a */
[----:B------:R-:W-:Y:S01]  /*1d20*/  FMUL.FTZ R21, R21, R20 ;  /* 0x0000001415157220 */ /* 0x000fe20000410000 */
[----:B------:R-:W-:-:S07]  /*1d30*/  FMUL.FTZ R13, R13, R26 ;  /* 0x0000001a0d0d7220 */ /* 0x000fce0000410000 */
.L_x_979:
[----:B------:R-:W-:Y:S01]  /*1d40*/  FMUL.FTZ R25, R21, R2 ;  /* 0x0000000215197220 */ /* 0x000fe20000410000 */
[----:B------:R-:W-:Y:S02]  /*1d50*/  HADD2.F32 R20, -RZ, R37.H1_H1 ;  /* 0x30000025ff147230 */ /* 0x000fe40000004100 */
[----:B------:R-:W-:Y:S01]  /*1d60*/  FADD.FTZ R18, R17, R21 ;  /* 0x0000001511127221 */ /* 0x000fe20000010000 */
[----:B------:R-:W-:Y:S01]  /*1d70*/  FADD.FTZ R16, R16, -UR17 ;  /* 0x8000001110107e21 */ /* 0x000fe20008010000 */
[----:B------:R-:W-:Y:S01]  /*1d80*/  FADD.FTZ R17, R19, R25 ;  /* 0x0000001913117221 */ /* 0x000fe20000010000 */
[C---:B------:R-:W-:Y:S01]  /*1d90*/  FFMA.FTZ R14, R23.reuse, R21, R14 ;  /* 0x00000015170e7223 */ /* 0x040fe2000001000e */
[----:B------:R-:W-:Y:S01]  /*1da0*/  FADD.FTZ R19, R20, -UR17 ;  /* 0x8000001114137e21 */ /* 0x000fe20008010000 */
[----:B------:R-:W-:Y:S01]  /*1db0*/  FFMA.FTZ R22, R23, R25, R22 ;  /* 0x0000001917167223 */ /* 0x000fe20000010016 */
        /* <DEDUP_REMOVED lines=24> */
.L_x_980:
[----:B------:R-:W-:Y:S01]  /*1f40*/  FFMA.FTZ R27, R15, R24, R22 ;  /* 0x000000180f1b7223 */ /* 0x000fe20000010016 */
[----:B------:R-:W-:Y:S01]  /*1f50*/  FADD.FTZ R22, R24, R17 ;  /* 0x0000001118167221 */ /* 0x000fe20000010000 */
[----:B------:R-:W-:Y:S01]  /*1f60*/  FMUL.FTZ R25, R21, R2 ;  /* 0x0000000215197220 */ /* 0x000fe20000410000 */
[--C-:B------:R-:W-:Y:S02]  /*1f70*/  HADD2.F32 R17, -RZ, R32.reuse.H0_H0 ;  /* 0x20000020ff117230 */ /* 0x100fe40000004100 */
[----:B------:R-:W-:Y:S01]  /*1f80*/  FFMA.FTZ R12, R15, R13, R12 ;  /* 0x0000000d0f0c7223 */ /* 0x000fe2000001000c */
[----:B------:R-:W-:Y:S02]  /*1f90*/  HADD2.F32 R24, -RZ, R32.H1_H1 ;  /* 0x30000020ff187230 */ /* 0x000fe40000004100 */
[----:B------:R-:W-:Y:S01]  /*1fa0*/  FADD.FTZ R23, R6, R13 ;  /* 0x0000000d06177221 */ /* 0x000fe20000010000 */
[----:B------:R-:W-:Y:S01]  /*1fb0*/  FFMA.FTZ R6, R16, R25, R27 ;  /* 0x0000001910067223 */ /* 0x000fe2000001001b */
[----:B------:R-:W-:Y:S01]  /*1fc0*/  FMUL.FTZ R15, R20, R5 ;  /* 0x00000005140f7220 */ /* 0x000fe20000410000 */
[----:B------:R-:W-:Y:S01]  /*1fd0*/  FFMA.FTZ R13, R16, R21, R14 ;  /* 0x00000015100d7223 */ /* 0x000fe2000001000e */
[----:B------:R-:W-:Y:S01]  /*1fe0*/  FADD.FTZ R22, R22, R25 ;  /* 0x0000001916167221 */ /* 0x000fe20000010000 */
        /* <DEDUP_REMOVED lines=27> */
.L_x_981:
[----:B------:R-:W-:Y:S01]  /*21a0*/  FMUL.FTZ R27, R14, R2 ;  /* 0x000000020e1b7220 */ /* 0x000fe20000410000 */
[----:B------:R-:W-:Y:S01]  /*21b0*/  FFMA.FTZ R19, R19, R20, R12 ;  /* 0x0000001413137223 */ /* 0x000fe2000001000c */
[----:B------:R-:W-:Y:S01]  /*21c0*/  FMUL.FTZ R22, R15, R5 ;  /* 0x000000050f167220 */ /* 0x000fe20000410000 */
[--C-:B------:R-:W-:Y:S02]  /*21d0*/  HADD2.F32 R24, -RZ, R30.reuse.H1_H1 ;  /* 0x3000001eff187230 */ /* 0x100fe40000004100 */
[----:B------:R-:W-:Y:S01]  /*21e0*/  FFMA.FTZ R12, R16, R27, R25 ;  /* 0x0000001b100c7223 */ /* 0x000fe20000010019 */
[----:B------:R-:W-:Y:S01]  /*21f0*/  FADD.FTZ R27, R6, R27 ;  /* 0x0000001b061b7221 */ /* 0x000fe20000010000 */
[----:B------:R-:W-:Y:S02]  /*2200*/  HADD2.F32 R6, -RZ, R30.H0_H0 ;  /* 0x2000001eff067230 */ /* 0x000fe40000004100 */
[----:B------:R-:W-:Y:S01]  /*2210*/  FADD.FTZ R18, R18, R21 ;  /* 0x0000001512127221 */ /* 0x000fe20000010000 */
[----:B------:R-:W-:Y:S01]  /*2220*/  FFMA.FTZ R21, R17, R22, R12 ;  /* 0x0000001611157223 */ /* 0x000fe2000001000c */
[----:B------:R-:W-:Y:S01]  /*2230*/  FADD.FTZ R25, R24, -UR17 ;  /* 0x8000001118197e21 */ /* 0x000fe20008010000 */
[----:B------:R-:W-:Y:S01]  /*2240*/  FADD.FTZ R20, R23, R20 ;  /* 0x0000001417147221 */ /* 0x000fe20000010000 */
[----:B------:R-:W-:Y:S01]  /*2250*/  FADD.FTZ R12, R6, -UR17 ;  /* 0x80000011060c7e21 */ /* 0x000fe20008010000 */
        /* <DEDUP_REMOVED lines=24> */
.L_x_982:
[----:B------:R-:W-:Y:S01]  /*23e0*/  FFMA.FTZ R13, R16, R14, R13 ;  /* 0x0000000e100d7223 */ /* 0x000fe2000001000d */
[----:B------:R-:W-:Y:S01]  /*23f0*/  FADD.FTZ R27, R18, R14 ;  /* 0x0000000e121b7221 */ /* 0x000fe20000010000 */
[----:B------:R-:W-:Y:S01]  /*2400*/  FMUL.FTZ R29, R6, R2 ;  /* 0x00000002061d7220 */ /* 0x000fe20000410000 */
[--C-:B------:R-:W-:Y:S02]  /*2410*/  HADD2.F32 R14, -RZ, R31.reuse.H0_H0 ;  /* 0x2000001fff0e7230 */ /* 0x100fe40000004100 */
[----:B------:R-:W-:Y:S01]  /*2420*/  FMUL.FTZ R18, R23, R5 ;  /* 0x0000000517127220 */ /* 0x000fe20000410000 */
[----:B------:R-:W-:Y:S02]  /*2430*/  HADD2.F32 R16, -RZ, R31.H1_H1 ;  /* 0x3000001fff107230 */ /* 0x000fe40000004100 */
[----:B------:R-:W-:Y:S01]  /*2440*/  FFMA.FTZ R12, R24, R29, R21 ;  /* 0x0000001d180c7223 */ /* 0x000fe20000010015 */
[----:B------:R-:W-:Y:S01]  /*2450*/  FADD.FTZ R21, R22, R29 ;  /* 0x0000001d16157221 */ /* 0x000fe20000010000 */
[----:B------:R-:W-:Y:S01]  /*2460*/  FADD.FTZ R14, R14, -UR17 ;  /* 0x800000110e0e7e21 */ /* 0x000fe20008010000 */
[----:B------:R-:W-:Y:S01]  /*2470*/  FADD.FTZ R16, R16, -UR17 ;  /* 0x8000001110107e21 */ /* 0x000fe20008010000 */
[----:B------:R-:W-:-:S02]  /*2480*/  FFMA.FTZ R29, R25, R18, R12 ;  /* 0x00000012191d7223 */ /* 0x000fc4000001000c */
[----:B------:R-:W-:Y:S01]  /*2490*/  FMUL.FTZ R12, R14, UR13 ;  /* 0x0000000d0e0c7c20 */ /* 0x000fe20008410000 */
[----:B------:R-:W-:Y:S01]  /*24a0*/  FADD.FTZ R18, R18, R21 ;  /* 0x0000001512127221 */ /* 0x000fe20000010000 */
[----:B------:R-:W-:Y:S01]  /*24b0*/  FMUL.FTZ R14, R16, UR13 ;  /* 0x0000000d100e7c20 */ /* 0x000fe20008410000 */
[--C-:B------:R-:W-:Y:S02]  /*24c0*/  HADD2.F32 R21, -RZ, R38.reuse.H0_H0 ;  /* 0x20000026ff157230 */ /* 0x100fe40000004100 */
        /* <DEDUP_REMOVED lines=20> */
.L_x_983:
        /* <DEDUP_REMOVED lines=70> */
.L_x_985:
[----:B------:R-:W-:Y:S05]  /*2a70*/  BSYNC B0 ;  /* 0x0000000000007941 */ /* 0x000fea0003800000 */
.L_x_984:
        /* <DEDUP_REMOVED lines=159> */
.L_x_987:
[----:B------:R-:W-:Y:S05]  /*3470*/  BSYNC B0 ;  /* 0x0000000000007941 */ /* 0x000fea0003800000 */
.L_x_986:
        /* <DEDUP_REMOVED lines=19> */
.L_x_989:
[----:B------:R-:W-:Y:S05]  /*35b0*/  BSYNC B0 ;  /* 0x0000000000007941 */ /* 0x000fea0003800000 */
.L_x_988:
        /* <DEDUP_REMOVED lines=35> */
.L_x_992:
[----:B------:R-:W2:Y:S04]  /*37f0*/  LDG.E.STRONG.GPU R16, desc[UR14][R14.64] ;  /* 0x0000000e0e107981 */ /* 0x000ea8000c1ef900 */
[----:B--2---:R-:W-:Y:S01]  /*3800*/  CCTL.IVALL ;  /* 0x00000000ff00798f */ /* 0x004fe20002000000 */
[----:B------:R-:W-:Y:S05]  /*3810*/  YIELD ;  /* 0x0000000000007946 */ /* 0x000fea0003800000 */
[----:B------:R-:W-:-:S13]  /*3820*/  ISETP.NE.AND P6, PT, R16, R21, PT ;  /* 0x000000151000720c */ /* 0x000fda0003fc5270 */
[----:B------:R-:W-:Y:S05]  /*3830*/  @P6 BRA `(.L_x_992) ;  /* 0xfffffffc00ec6947 */ /* 0x000fea000383ffff */
.L_x_991:
        /* <DEDUP_REMOVED lines=21> */
.L_x_996:
        /* <DEDUP_REMOVED lines=115> */
.L_x_995:
        /* <DEDUP_REMOVED lines=62> */
.L_x_997:
[----:B------:R-:W-:-:S04]  /*44a0*/  ISETP.NE.AND P6, PT, R15, RZ, PT ;  /* 0x000000ff0f00720c */ /* 0x000fc80003fc5270 */
[----:B------:R-:W-:-:S13]  /*44b0*/  ISETP.NE.OR P6, PT, R16, RZ, P6 ;  /* 0x000000ff1000720c */ /* 0x000fda00037c5670 */
[----:B------:R-:W-:Y:S05]  /*44c0*/  @!P6 BRA `(.L_x_993) ;  /* 0x00000000007ce947 */ /* 0x000fea0003800000 */
.L_x_994:
        /* <DEDUP_REMOVED lines=31> */
.L_x_993:
        /* <DEDUP_REMOVED lines=10> */
.L_x_999:
[----:B------:R-:W-:Y:S05]  /*4760*/  BSYNC B0 ;  /* 0x0000000000007941 */ /* 0x000fea0003800000 */
.L_x_998:
        /* <DEDUP_REMOVED lines=17> */
.L_x_990:
        /* <DEDUP_REMOVED lines=43> */
.L_x_1000:
[----:B------:R-:W-:Y:S01]  /*4b30*/  ISETP.NE.AND P0, PT, R49, RZ, PT ;  /* 0x000000ff3100720c */ /* 0x000fe20003f05270 */
[----:B------:R-:W-:-:S12]  /*4b40*/  BSSY B0, `(.L_x_1001) ;  /* 0x0000014000007945 */ /* 0x000fd80003800000 */
[----:B------:R-:W-:Y:S05]  /*4b50*/  @!P0 BRA `(.L_x_1002) ;  /* 0x0000000000488947 */ /* 0x000fea0003800000 */
[----:B------:R-:W-:Y:S01]  /*4b60*/  ULDC.64 UR10, c[0x0][0x288] ;  /* 0x0000a200000a7ab9 */ /* 0x000fe20000000a00 */
[----:B------:R-:W-:Y:S01]  /*4b70*/  MOV R12, R8 ;  /* 0x00000008000c7202 */ /* 0x000fe20000000f00 */
[----:B------:R-:W-:Y:S01]  /*4b80*/  IMAD R15, R53, UR10, RZ ;  /* 0x0000000a350f7c24 */ /* 0x000fe2000f8e02ff */
[----:B------:R-:W-:Y:S01]  /*4b90*/  MOV R13, R11 ;  /* 0x0000000b000d7202 */ /* 0x000fe20000000f00 */
[----:B------:R-:W-:Y:S02]  /*4ba0*/  FFMA.FTZ R22, R16, R22, R17 ;  /* 0x0000001610167223 */ /* 0x000fe40000010011 */
[C---:B------:R-:W-:Y:S02]  /*4bb0*/  IMAD R15, R0.reuse, UR11, R15 ;  /* 0x0000000b000f7c24 */ /* 0x040fe4000f8e020f */
[----:B------:R-:W-:Y:S01]  /*4bc0*/  IMAD.WIDE.U32 R12, R0, UR10, R12 ;  /* 0x0000000a000c7c25 */ /* 0x000fe2000f8e000c */
[----:B------:R-:W-:-:S03]  /*4bd0*/  ULDC.64 UR10, c[0x0][0x210] ;  /* 0x00008400000a7ab9 */ /* 0x000fc60000000a00 */
[----:B------:R-:W-:Y:S01]  /*4be0*/  FFMA.FTZ R22, R21, R2, -R22 ;  /* 0x0000000215167223 */ /* 0x000fe20000010816 */
[----:B------:R-:W-:Y:S01]  /*4bf0*/  IADD3 R15, R13, R15, RZ ;  /* 0x0000000f0d0f7210 */ /* 0x000fe20007ffe0ff */
[----:B------:R-:W-:Y:S01]  /*4c00*/  FFMA.FTZ R13, R16, R20, R17 ;  /* 0x00000014100d7223 */ /* 0x000fe20000010011 */
[----:B------:R-:W-:-:S04]  /*4c10*/  LEA R14, P0, R12, UR10, 0x1 ;  /* 0x0000000a0c0e7c11 */ /* 0x000fc8000f8008ff */
[----:B------:R-:W-:Y:S01]  /*4c20*/  LEA.HI.X R15, R12, UR11, R15, 0x1, P0 ;  /* 0x0000000b0c0f7c11 */ /* 0x000fe200080f0c0f */
[----:B------:R-:W-:Y:S01]  /*4c30*/  FFMA.FTZ R12, R46, R5, -R13 ;  /* 0x000000052e0c7223 */ /* 0x000fe2000001080d */
[----:B------:R-:W-:-:S03]  /*4c40*/  FMUL.FTZ R13, R22, UR13 ;  /* 0x0000000d160d7c20 */ /* 0x000fc60008410000 */
[----:B------:R-:W-:-:S05]  /*4c50*/  FMUL.FTZ R12, R12, UR13 ;  /* 0x0000000d0c0c7c20 */ /* 0x000fca0008410000 */
[----:B------:R-:W-:-:S05]  /*4c60*/  F2FP.F16.F32.PACK_AB R13, R12, R13 ;  /* 0x0000000d0c0d723e */ /* 0x000fca00000000ff */
[----:B------:R0:W-:Y:S02]  /*4c70*/  STG.E desc[UR14][R14.64], R13 ;  /* 0x0000000d0e007986 */ /* 0x0001e4000c10190e */
.L_x_1002:
[----:B------:R-:W-:Y:S05]  /*4c80*/  BSYNC B0 ;  /* 0x0000000000007941 */ /* 0x000fea0003800000 */
.L_x_1001:
        /* <DEDUP_REMOVED lines=28> */
.L_x_1003:
[----:B------:R-:W-:Y:S04]  /*4e50*/  BSSY B0, `(.L_x_1004) ;  /* 0x0000016000007945 */ /* 0x000fe80003800000 */
[----:B------:R-:W-:Y:S05]  /*4e60*/  @!P5 BRA `(.L_x_1005) ;  /* 0x000000000050d947 */ /* 0x000fea0003800000 */
[----:B0-----:R-:W-:Y:S01]  /*4e70*/  IADD3 R15, R0, 0x20, RZ ;  /* 0x00000020000f7810 */ /* 0x001fe20007ffe0ff */
[----:B------:R-:W-:Y:S01]  /*4e80*/  ULDC.64 UR10, c[0x0][0x288] ;  /* 0x0000a200000a7ab9 */ /* 0x000fe20000000a00 */
[----:B------:R-:W-:Y:S01]  /*4e90*/  MOV R12, R8 ;  /* 0x00000008000c7202 */ /* 0x000fe20000000f00 */
[----:B------:R-:W-:Y:S01]  /*4ea0*/  FFMA.FTZ R24, R16, R24, R17 ;  /* 0x0000001810187223 */ /* 0x000fe20000010011 */
[----:B------:R-:W-:Y:S02]  /*4eb0*/  SHF.R.S32.HI R14, RZ, 0x1f, R15 ;  /* 0x0000001fff0e7819 */ /* 0x000fe4000001140f */
        /* <DEDUP_REMOVED lines=10> */
[----:B------:R-:W-:Y:S01]  /*4f60*/  FFMA.FTZ R12, R20, R5, -R13 ;  /* 0x00000005140c7223 */ /* 0x000fe2000001080d */
[----:B------:R-:W-:-:S03]  /*4f70*/  FMUL.FTZ R13, R24, UR13 ;  /* 0x0000000d180d7c20 */ /* 0x000fc60008410000 */
[----:B------:R-:W-:-:S05]  /*4f80*/  FMUL.FTZ R12, R12, UR13 ;  /* 0x0000000d0c0c7c20 */ /* 0x000fca0008410000 */
[----:B------:R-:W-:-:S05]  /*4f90*/  F2FP.F16.F32.PACK_AB R13, R12, R13 ;  /* 0x0000000d0c0d723e */ /* 0x000fca00000000ff */
[----:B------:R1:W-:Y:S02]  /*4fa0*/  STG.E desc[UR14][R14.64], R13 ;  /* 0x0000000d0e007986 */ /* 0x0003e4000c10190e */
.L_x_1005:
[----:B------:R-:W-:Y:S05]  /*4fb0*/  BSYNC B0 ;  /* 0x0000000000007941 */ /* 0x000fea0003800000 */
.L_x_1004:
        /* <DEDUP_REMOVED lines=27> */
.L_x_1006:
[----:B------:R-:W-:Y:S04]  /*5170*/  BSSY B0, `(.L_x_1007) ;  /* 0x0000016000007945 */ /* 0x000fe80003800000 */
[----:B------:R-:W-:Y:S05]  /*5180*/  @!P4 BRA `(.L_x_1008) ;  /* 0x000000000050c947 */ /* 0x000fea0003800000 */
[----:B01----:R-:W-:Y:S01]  /*5190*/  IADD3 R15, R0, 0x40, RZ ;  /* 0x00000040000f7810 */ /* 0x003fe20007ffe0ff */
        /* <DEDUP_REMOVED lines=19> */
.L_x_1008:
[----:B------:R-:W-:Y:S05]  /*52d0*/  BSYNC B0 ;  /* 0x0000000000007941 */ /* 0x000fea0003800000 */
.L_x_1007:
        /* <DEDUP_REMOVED lines=26> */
.L_x_1009:
[----:B------:R-:W-:Y:S04]  /*5480*/  BSSY B0, `(.L_x_1010) ;  /* 0x0000015000007945 */ /* 0x000fe80003800000 */
[----:B------:R-:W-:Y:S05]  /*5490*/  @!P3 BRA `(.L_x_1011) ;  /* 0x00000000004cb947 */ /* 0x000fea0003800000 */
[----:B012---:R-:W-:Y:S01]  /*54a0*/  SHF.R.S32.HI R14, RZ, 0x1f, R51 ;  /* 0x0000001fff0e7819 */ /* 0x007fe20000011433 */
[----:B------:R-:W-:Y:S01]  /*54b0*/  ULDC.64 UR10, c[0x0][0x288] ;  /* 0x0000a200000a7ab9 */ /* 0x000fe20000000a00 */
[----:B------:R-:W-:Y:S01]  /*54c0*/  MOV R12, R8 ;  /* 0x00000008000c7202 */ /* 0x000fe20000000f00 */
[----:B------:R-:W-:Y:S01]  /*54d0*/  FFMA.FTZ R22, R16, R22, R17 ;  /* 0x0000001610167223 */ /* 0x000fe20000010011 */
[----:B------:R-:W-:Y:S01]  /*54e0*/  MOV R13, R11 ;  /* 0x0000000b000d7202 */ /* 0x000fe20000000f00 */
[----:B------:R-:W-:Y:S02]  /*54f0*/  IMAD R14, R14, UR10, RZ ;  /* 0x0000000a0e0e7c24 */ /* 0x000fe4000f8e02ff */
[----:B------:R-:W-:Y:S01]  /*5500*/  FFMA.FTZ R22, R21, R2, -R22 ;  /* 0x0000000215167223 */ /* 0x000fe20000010816 */
        /* <DEDUP_REMOVED lines=12> */
.L_x_1011:
[----:B------:R-:W-:Y:S05]  /*55d0*/  BSYNC B0 ;  /* 0x0000000000007941 */ /* 0x000fea0003800000 */
.L_x_1010:
[----:B------:R-:W-:Y:S02]  /*55e0*/  HADD2.F32 R37, -RZ, R37.H1_H1 ;  /* 0x30000025ff257230 */ /* 0x000fe40000004100 */
[----:B------:R-:W-:Y:S01]  /*55f0*/  FADD.FTZ R20, R19, -UR17 ;  /* 0x8000001113147e21 */ /* 0x000fe20008010000 */
[----:B------:R-:W-:Y:S01]  /*5600*/  HADD2.F32 R21, -RZ, R42.H0_H0 ;  /* 0x2000002aff157230 */ /* 0x000fe20000004100 */
[----:B------:R-:W-:Y:S01]  /*5610*/  SHF.R.U32.HI R23, RZ, 0x2, R6 ;  /* 0x00000002ff177819 */ /* 0x000fe20000011606 */
[----:B------:R-:W-:Y:S02]  /*5620*/  HADD2.F32 R19, -RZ, R32.H0_H0 ;  /* 0x20000020ff137230 */ /* 0x000fe40000004100 */
[----:B------:R-:W-:Y:S01]  /*5630*/  FADD.FTZ R37, R37, -UR17 ;  /* 0x8000001125257e21 */ /* 0x000fe20008010000 */
[----:B------:R-:W-:Y:S02]  /*5640*/  HADD2.F32 R42, -RZ, R42.H1_H1 ;  /* 0x3000002aff2a7230 */ /* 0x000fe40000004100 */
[----:B------:R-:W-:Y:S01]  /*5650*/  FMUL.FTZ R20, R20, UR13 ;  /* 0x0000000d14147c20 */ /* 0x000fe20008410000 */
[----:B------:R-:W-:-:S02]  /*5660*/  HADD2.F32 R32, -RZ, R32.H1_H1 ;  /* 0x30000020ff207230 */ /* 0x000fc40000004100 */
[----:B------:R-:W-:Y:S01]  /*5670*/  FMUL.FTZ R6, R37, UR13 ;  /* 0x0000000d25067c20 */ /* 0x000fe20008410000 */
        /* <DEDUP_REMOVED lines=19> */
.L_x_1012:
[----:B------:R-:W-:Y:S04]  /*57b0*/  BSSY B0, `(.L_x_1013) ;  /* 0x0000016000007945 */ /* 0x000fe80003800000 */
[----:B------:R-:W-:Y:S05]  /*57c0*/  @!P2 BRA `(.L_x_1014) ;  /* 0x000000000050a947 */ /* 0x000fea0003800000 */
[----:B0123--:R-:W-:Y:S01]  /*57d0*/  IADD3 R15, R0, 0x80, RZ ;  /* 0x00000080000f7810 */ /* 0x00ffe20007ffe0ff */
        /* <DEDUP_REMOVED lines=19> */
.L_x_1014:
[----:B------:R-:W-:Y:S05]  /*5910*/  BSYNC B0 ;  /* 0x0000000000007941 */ /* 0x000fea0003800000 */
.L_x_1013:
[----:B------:R-:W-:Y:S01]  /*5920*/  FADD.FTZ R19, R19, -UR17 ;  /* 0x8000001113137e21 */ /* 0x000fe20008010000 */
[----:B------:R-:W-:Y:S01]  /*5930*/  FADD.FTZ R32, R32, -UR17 ;  /* 0x8000001120207e21 */ /* 0x000fe20008010000 */
[----:B------:R-:W-:Y:S02]  /*5940*/  IMAD R18, R18, UR16, R23 ;  /* 0x0000001012127c24 */ /* 0x000fe4000f8e0217 */
[----:B------:R-:W-:Y:S01]  /*5950*/  FMUL.FTZ R22, R19, UR13 ;  /* 0x0000000d13167c20 */ /* 0x000fe20008410000 */
[--C-:B------:R-:W-:Y:S02]  /*5960*/  HADD2.F32 R21, -RZ, R41.reuse.H0_H0 ;  /* 0x20000029ff157230 */ /* 0x100fe40000004100 */
[----:B------:R-:W-:Y:S01]  /*5970*/  FMUL.FTZ R19, R32, UR13 ;  /* 0x0000000d20137c20 */ /* 0x000fe20008410000 */
[----:B------:R-:W-:Y:S02]  /*5980*/  HADD2.F32 R20, -RZ, R41.H1_H1 ;  /* 0x30000029ff147230 */ /* 0x000fe40000004100 */
[----:B------:R-:W-:Y:S01]  /*5990*/  HADD2.F32 R6, -RZ, R30.H0_H0 ;  /* 0x2000001eff067230 */ /* 0x000fe20000004100 */
[----:B------:R-:W-:Y:S06]  /*59a0*/  @!P6 BRA `(.L_x_1015) ;  /* 0x000000000048e947 */ /* 0x000fec0003800000 */
[----:B01234-:R-:W-:Y:S01]  /*59b0*/  FFMA.FTZ R13, R19, R5, R4 ;  /* 0x00000005130d7223 */ /* 0x01ffe20000010004 */
        /* <DEDUP_REMOVED lines=17> */
.L_x_1015:
[----:B------:R-:W-:Y:S04]  /*5ad0*/  BSSY B0, `(.L_x_1016) ;  /* 0x0000016000007945 */ /* 0x000fe80003800000 */
[----:B------:R-:W-:Y:S05]  /*5ae0*/  @!P1 BRA `(.L_x_1017) ;  /* 0x0000000000509947 */ /* 0x000fea0003800000 */
[----:B01234-:R-:W-:Y:S01]  /*5af0*/  IADD3 R15, R0, 0xa0, RZ ;  /* 0x000000a0000f7810 */ /* 0x01ffe20007ffe0ff */
        /* <DEDUP_REMOVED lines=17> */
[----:B------:R-:W-:-:S05]  /*5c10*/  F2FP.F16.F32.PACK_AB R13, R12, R13 ;  /* 0x0000000d0c0d723e */ /* 0x000fca00000000ff */
[----:B------:R0:W-:Y:S02]  /*5c20*/  STG.E desc[UR14][R14.64], R13 ;  /* 0x0000000d0e007986 */ /* 0x0001e4000c10190e */
.L_x_1017:
[----:B------:R-:W-:Y:S05]  /*5c30*/  BSYNC B0 ;  /* 0x0000000000007941 */ /* 0x000fea0003800000 */
.L_x_1016:
        /* <DEDUP_REMOVED lines=29> */
.L_x_1018:
        /* <DEDUP_REMOVED lines=15> */
[----:B------:R-:W-:Y:S01]  /*5f00*/  FMUL.FTZ R15, R20, UR13 ;  /* 0x0000000d140f7c20 */ /* 0x000fe20008410000 */
[----:B------:R-:W-:Y:S01]  /*5f10*/  IMAD R13, R13, UR19, R12 ;  /* 0x000000130d0d7c24 */ /* 0x000fe2000f8e020c */
[----:B------:R-:W-:Y:S02]  /*5f20*/  ULDC.64 UR18, c[0x0][0x210] ;  /* 0x0000840000127ab9 */ /* 0x000fe40000000a00 */
[----:B------:R-:W-:Y:S02]  /*5f30*/  LEA R12, P0, R18, UR18, 0x1 ;  /* 0x00000012120c7c11 */ /* 0x000fe4000f8008ff */
[----:B------:R-:W-:Y:S01]  /*5f40*/  IADD3 R13, R19, R13, RZ ;  /* 0x0000000d130d7210 */ /* 0x000fe20007ffe0ff */
[----:B------:R-:W-:-:S03]  /*5f50*/  FFMA.FTZ R19, R16, R14, R17 ;  /* 0x0000000e10137223 */ /* 0x000fc60000010011 */
[----:B------:R-:W-:Y:S01]  /*5f60*/  LEA.HI.X R13, R18, UR19, R13, 0x1, P0 ;  /* 0x00000013120d7c11 */ /* 0x000fe200080f0c0d */
[----:B------:R-:W-:-:S04]  /*5f70*/  FFMA.FTZ R14, R40, R5, -R19 ;  /* 0x00000005280e7223 */ /* 0x000fc80000010813 */
[----:B------:R-:W-:-:S05]  /*5f80*/  FMUL.FTZ R14, R14, UR13 ;  /* 0x0000000d0e0e7c20 */ /* 0x000fca0008410000 */
[----:B------:R-:W-:-:S05]  /*5f90*/  F2FP.F16.F32.PACK_AB R15, R14, R15 ;  /* 0x0000000f0e0f723e */ /* 0x000fca00000000ff */
[----:B------:R0:W-:Y:S02]  /*5fa0*/  STG.E desc[UR14][R12.64], R15 ;  /* 0x0000000f0c007986 */ /* 0x0001e4000c10190e */
.L_x_1020:
[----:B------:R-:W-:Y:S05]  /*5fb0*/  BSYNC B0 ;  /* 0x0000000000007941 */ /* 0x000fea0003800000 */
.L_x_1019:
[--C-:B0-----:R-:W-:Y:S01]  /*5fc0*/  HADD2.F32 R12, -RZ, R31.reuse.H0_H0 ;  /* 0x2000001fff0c7230 */ /* 0x101fe20000004100 */
[----:B------:R-:W-:Y:S01]  /*5fd0*/  ISETP.GE.U32.AND P0, PT, R6, UR10, PT ;  /* 0x0000000a06007c0c */ /* 0x000fe2000bf06070 */
[----:B------:R-:W-:Y:S02]  /*5fe0*/  HADD2.F32 R31, -RZ, R31.H1_H1 ;  /* 0x3000001fff1f7230 */ /* 0x000fe40000004100 */
[--C-:B------:R-:W-:Y:S01]  /*5ff0*/  HADD2.F32 R13, -RZ, R38.reuse.H0_H0 ;  /* 0x20000026ff0d7230 */ /* 0x100fe20000004100 */
[----:B------:R-:W-:Y:S01]  /*6000*/  ISETP.GE.AND.EX P0, PT, R50, UR11, PT, P0 ;  /* 0x0000000b32007c0c */ /* 0x000fe2000bf06300 */
[----:B------:R-:W-:Y:S01]  /*6010*/  FADD.FTZ R12, R12, -UR17 ;  /* 0x800000110c0c7e21 */ /* 0x000fe20008010000 */
[----:B------:R-:W-:Y:S01]  /*6020*/  FADD.FTZ R31, R31, -UR17 ;  /* 0x800000111f1f7e21 */ /* 0x000fe20008010000 */
[----:B------:R-:W-:Y:S01]  /*6030*/  HADD2.F32 R38, -RZ, R38.H1_H1 ;  /* 0x30000026ff267230 */ /* 0x000fe20000004100 */
[----:B------:R-:W-:Y:S01]  /*6040*/  ISETP.GT.U32.OR P0, PT, R7, 0xdf, P0 ;  /* 0x000000df0700780c */ /* 0x000fe20000704470 */
[----:B------:R-:W-:Y:S01]  /*6050*/  FMUL.FTZ R22, R12, UR13 ;  /* 0x0000000d0c167c20 */ /* 0x000fe20008410000 */
[----:B------:R-:W-:Y:S01]  /*6060*/  FMUL.FTZ R31, R31, UR13 ;  /* 0x0000000d1f1f7c20 */ /* 0x000fe20008410000 */
[----:B------:R-:W-:Y:S10]  /*6070*/  @!P6 BRA `(.L_x_1021) ;  /* 0x000000000048e947 */ /* 0x000ff40003800000 */
        /* <DEDUP_REMOVED lines=18> */
.L_x_1021:
        /* <DEDUP_REMOVED lines=19> */
.L_x_1023:
[----:B------:R-:W-:Y:S05]  /*62d0*/  BSYNC B0 ;  /* 0x0000000000007941 */ /* 0x000fea0003800000 */
.L_x_1022:
        /* <DEDUP_REMOVED lines=9> */
.L_x_973:
        /* <DEDUP_REMOVED lines=19> */
.L_x_1026:
[----:B------:R-:W-:Y:S05]  /*64a0*/  BSYNC B0 ;  /* 0x0000000000007941 */ /* 0x000fea0003800000 */
.L_x_1025:
        /* <DEDUP_REMOVED lines=11> */
.L_x_1028:
[----:B------:R-:W2:Y:S04]  /*6560*/  LDG.E.STRONG.GPU R5, desc[UR14][R2.64] ;  /* 0x0000000e02057981 */ /* 0x000ea8000c1ef900 */
[----:B--2---:R-:W-:Y:S01]  /*6570*/  CCTL.IVALL ;  /* 0x00000000ff00798f */ /* 0x004fe20002000000 */
[----:B------:R-:W-:Y:S05]  /*6580*/  YIELD ;  /* 0x0000000000007946 */ /* 0x000fea0003800000 */
[----:B------:R-:W-:-:S13]  /*6590*/  ISETP.NE.AND P0, PT, R5, R0, PT ;  /* 0x000000000500720c */ /* 0x000fda0003f05270 */
[----:B------:R-:W-:Y:S05]  /*65a0*/  @P0 BRA `(.L_x_1028) ;  /* 0xfffffffc00ec0947 */ /* 0x000fea000383ffff */
.L_x_1027:
        /* <DEDUP_REMOVED lines=24> */
.L_x_1029:
        /* <DEDUP_REMOVED lines=25> */
.L_x_1030:
        /* <DEDUP_REMOVED lines=12> */
.L_x_3296:


//--------------------- .text._Z35group_norm_nhwc_bwd_one_pass_kernelI11Fp16IOBf16WLi512ELi14ELi224EEv26Group_norm_nhwc_bwd_params --------------------------
	.section	.text._Z35group_norm_nhwc_bwd_one_pass_kernelI11Fp16IOBf16WLi512ELi14ELi224EEv26Group_norm_nhwc_bwd_params,"ax",@progbits
	.align	128
        .global         _Z35group_norm_nhwc_bwd_one_pass_kernelI11Fp16IOBf16WLi512ELi14ELi224EEv26Group_norm_nhwc_bwd_params
        .type           _Z35group_norm_nhwc_bwd_one_pass_kernelI11Fp16IOBf16WLi512ELi14ELi224EEv26Group_norm_nhwc_bwd_params,@function
        .size           _Z35group_norm_nhwc_bwd_one_pass_kernelI11Fp16IOBf16WLi512ELi14ELi224EEv26Group_norm_nhwc_bwd_params,(.L_x_3297 - _Z35group_norm_nhwc_bwd_one_pass_kernelI11Fp16IOBf16WLi512ELi14ELi224EEv26Group_norm_nhwc_bwd_params)
        .other          _Z35group_norm_nhwc_bwd_one_pass_kernelI11Fp16IOBf16WLi512ELi14ELi224EEv26Group_norm_nhwc_bwd_params,@"STO_CUDA_ENTRY STV_DEFAULT"
_Z35group_norm_nhwc_bwd_one_pass_kernelI11Fp16IOBf16WLi512ELi14ELi224EEv26Group_norm_nhwc_bwd_params:
.text._Z35group_norm_nhwc_bwd_one_pass_kernelI11Fp16IOBf16WLi512ELi14ELi224EEv26Group_norm_nhwc_bwd_params:
        /* <DEDUP_REMOVED lines=112> */
.L_x_1114:
        /* <DEDUP_REMOVED lines=73> */
[----:B------:R-:W-:Y:S02]  /*0b90*/  @P2 IADD3 R68, P0, R9, R68, RZ ;  /* 0x0000004409442210 */ /* 0x000fe40007f1e0ff */
[----:B------:R-:W-:Y:S02]  /*0ba0*/  @P6 MOV R11, R23 ;  /* 0x00000017000b6202 */ /* 0x000fe40000000f00 */
[----:B------:R-:W-:-:S02]  /*0bb0*/  @P2 IADD3.X R69, R8, R69, RZ, P0, !PT ;  /* 0x0000004508452210 */ /* 0x000fc400007fe4ff */
[----:B------:R-:W-:-:S04]  /*0bc0*/  @P2 IADD3 R66, P0, R9, R66, RZ ;  /* 0x0000004209422210 */ /* 0x000fc80007f1e0ff */
[----:B------:R-:W-:Y:S02]  /*0bd0*/  @P2 IADD3.X R67, R8, R67, RZ, P0, !PT ;  /* 0x0000004308432210 */ /* 0x000fe400007fe4ff */
[----:B------:R-:W0:Y:S01]  /*0be0*/  @P6 LDC.64 R8, c[0x0][0x288] ;  /* 0x0000a200ff086b82 */ /* 0x000e220000000a00 */
[----:B------:R-:W-:-:S13]  /*0bf0*/  ISETP.NE.AND P2, PT, R88, RZ, PT ;  /* 0x000000ff5800720c */ /* 0x000fda0003f45270 */
[----:B------:R-:W3:Y:S08]  /*0c00*/  @P2 LDC.64 R56, c[0x0][0x230] ;  /* 0x00008c00ff382b82 */ /* 0x000ef00000000a00 */
[----:B------:R-:W2:Y:S01]  /*0c10*/  @P2 LDC.64 R54, c[0x0][0x228] ;  /* 0x00008a00ff362b82 */ /* 0x000ea20000000a00 */
[----:B0-----:R-:W-:-:S04]  /*0c20*/  @P6 IMAD R10, R123, R8, RZ ;  /* 0x000000087b0a6224 */ /* 0x001fc800078e02ff */
[----:B------:R-:W-:Y:S01]  /*0c30*/  @P6 IMAD R9, R107, R9, R10 ;  /* 0x000000096b096224 */ /* 0x000fe200078e020a */
[----:B------:R-:W-:-:S05]  /*0c40*/  @P6 MOV R10, R20 ;  /* 0x00000014000a6202 */ /* 0x000fca0000000f00 */
[----:B------:R-:W-:-:S05]  /*0c50*/  @P6 IMAD.WIDE.U32 R10, R107, R8, R10 ;  /* 0x000000086b0a6225 */ /* 0x000fca00078e000a */
[----:B------:R-:W-:Y:S02]  /*0c60*/  @P6 IADD3 R11, R11, R9, RZ ;  /* 0x000000090b0b6210 */ /* 0x000fe40007ffe0ff */
[C---:B------:R-:W-:Y:S02]  /*0c70*/  @P6 SHF.L.U32 R9, R10.reuse, 0x1, RZ ;  /* 0x000000010a096819 */ /* 0x040fe400000006ff */
[----:B------:R-:W-:Y:S02]  /*0c80*/  @P6 SHF.L.U64.HI R10, R10, 0x1, R11 ;  /* 0x000000010a0a6819 */ /* 0x000fe4000001020b */
[----:B----4-:R-:W-:Y:S02]  /*0c90*/  @P6 IADD3 R30, P0, R9, R30, RZ ;  /* 0x0000001e091e6210 */ /* 0x010fe40007f1e0ff */
[----:B------:R-:W-:Y:S02]  /*0ca0*/  @P2 MOV R11, R23 ;  /* 0x00000017000b2202 */ /* 0x000fe40000000f00 */
[----:B------:R-:W-:-:S02]  /*0cb0*/  @P6 IADD3.X R31, R10, R31, RZ, P0, !PT ;  /* 0x0000001f0a1f6210 */ /* 0x000fc400007fe4ff */
[----:B-1----:R-:W-:Y:S02]  /*0cc0*/  @P6 IADD3 R58, P0, R9, R58, RZ ;  /* 0x0000003a093a6210 */ /* 0x002fe40007f1e0ff */
[----:B------:R-:W0:Y:S02]  /*0cd0*/  @P2 LDC.64 R8, c[0x0][0x288] ;  /* 0x0000a200ff082b82 */ /* 0x000e240000000a00 */
[----:B------:R-:W-:Y:S02]  /*0ce0*/  @P6 IADD3.X R59, R10, R59, RZ, P0, !PT ;  /* 0x0000003b0a3b6210 */ /* 0x000fe400007fe4ff */
[----:B------:R-:W-:-:S13]  /*0cf0*/  ISETP.NE.AND P6, PT, R84, RZ, PT ;  /* 0x000000ff5400720c */ /* 0x000fda0003fc5270 */
[----:B------:R-:W-:Y:S01]  /*0d00*/  @P6 MOV R15, R23 ;  /* 0x00000017000f6202 */ /* 0x000fe20000000f00 */
        /* <DEDUP_REMOVED lines=8> */
[----:B---3--:R-:W-:-:S04]  /*0d90*/  @P2 IADD3 R56, P0, R9, R56, RZ ;  /* 0x0000003809382210 */ /* 0x008fc80007f1e0ff */
[C---:B------:R-:W-:Y:S02]  /*0da0*/  @P2 IADD3.X R57, R10.reuse, R57, RZ, P0, !PT ;  /* 0x000000390a392210 */ /* 0x040fe400007fe4ff */
[----:B--2---:R-:W-:Y:S02]  /*0db0*/  @P2 IADD3 R54, P0, R9, R54, RZ ;  /* 0x0000003609362210 */ /* 0x004fe40007f1e0ff */
[----:B------:R-:W0:Y:S02]  /*0dc0*/  @P1 LDC.64 R8, c[0x0][0x230] ;  /* 0x00008c00ff081b82 */ /* 0x000e240000000a00 */
[----:B------:R-:W-:Y:S02]  /*0dd0*/  @P2 IADD3.X R55, R10, R55, RZ, P0, !PT ;  /* 0x000000370a372210 */ /* 0x000fe400007fe4ff */
[----:B------:R-:W-:-:S04]  /*0de0*/  ISETP.NE.AND P2, PT, R86, RZ, PT ;  /* 0x000000ff5600720c */ /* 0x000fc80003f45270 */
[----:B------:R-:W2:Y:S09]  /*0df0*/  @P1 LDC.64 R10, c[0x0][0x288] ;  /* 0x0000a200ff0a1b82 */ /* 0x000eb20000000a00 */
[----:B------:R-:W3:Y:S08]  /*0e00*/  @P2 LDC.64 R50, c[0x0][0x230] ;  /* 0x00008c00ff322b82 */ /* 0x000ef00000000a00 */
[----:B------:R-:W4:Y:S01]  /*0e10*/  @P2 LDC.64 R48, c[0x0][0x228] ;  /* 0x00008a00ff302b82 */ /* 0x000f220000000a00 */
[----:B--2---:R-:W-:-:S04]  /*0e20*/  @P1 IMAD R12, R121, R10, RZ ;  /* 0x0000000a790c1224 */ /* 0x004fc800078e02ff */
        /* <DEDUP_REMOVED lines=9> */
[----:B------:R-:W-:Y:S02]  /*0ec0*/  @P1 IADD3 R52, P0, R11, R52, RZ ;  /* 0x000000340b341210 */ /* 0x000fe40007f1e0ff */
[----:B------:R-:W0:Y:S02]  /*0ed0*/  @P2 LDC.64 R10, c[0x0][0x288] ;  /* 0x0000a200ff0a2b82 */ /* 0x000e240000000a00 */
[----:B------:R-:W-:Y:S02]  /*0ee0*/  @P1 IADD3.X R53, R12, R53, RZ, P0, !PT ;  /* 0x000000350c351210 */ /* 0x000fe400007fe4ff */
[----:B------:R-:W-:-:S13]  /*0ef0*/  ISETP.NE.AND P1, PT, R85, RZ, PT ;  /* 0x000000ff5500720c */ /* 0x000fda0003f25270 */
[----:B------:R-:W2:Y:S01]  /*0f00*/  @P1 LDC.64 R46, c[0x0][0x230] ;  /* 0x00008c00ff2e1b82 */ /* 0x000ea20000000a00 */
[----:B0-----:R-:W-:-:S07]  /*0f10*/  @P2 IMAD R12, R120, R10, RZ ;  /* 0x0000000a780c2224 */ /* 0x001fce00078e02ff */
[----:B------:R-:W0:Y:S01]  /*0f20*/  @P1 LDC.64 R44, c[0x0][0x228] ;  /* 0x00008a00ff2c1b82 */ /* 0x000e220000000a00 */
[----:B------:R-:W-:Y:S01]  /*0f30*/  @P2 IMAD R11, R104, R11, R12 ;  /* 0x0000000b680b2224 */ /* 0x000fe200078e020c */
[----:B------:R-:W-:-:S05]  /*0f40*/  @P2 MOV R12, R20 ;  /* 0x00000014000c2202 */ /* 0x000fca0000000f00 */
[----:B------:R-:W-:-:S05]  /*0f50*/  @P2 IMAD.WIDE.U32 R12, R104, R10, R12 ;  /* 0x0000000a680c2225 */ /* 0x000fca00078e000c */
[----:B------:R-:W-:Y:S02]  /*0f60*/  @P2 IADD3 R13, R13, R11, RZ ;  /* 0x0000000b0d0d2210 */ /* 0x000fe40007ffe0ff */
[C---:B------:R-:W-:Y:S02]  /*0f70*/  @P2 SHF.L.U32 R11, R12.reuse, 0x1, RZ ;  /* 0x000000010c0b2819 */ /* 0x040fe400000006ff */
[----:B------:R-:W-:Y:S02]  /*0f80*/  @P2 SHF.L.U64.HI R12, R12, 0x1, R13 ;  /* 0x000000010c0c2819 */ /* 0x000fe4000001020d */
[----:B---3--:R-:W-:Y:S02]  /*0f90*/  @P2 IADD3 R50, P0, R11, R50, RZ ;  /* 0x000000320b322210 */ /* 0x008fe40007f1e0ff */
[----:B------:R-:W-:Y:S02]  /*0fa0*/  @P1 MOV R13, R23 ;  /* 0x00000017000d1202 */ /* 0x000fe40000000f00 */
[----:B------:R-:W-:-:S02]  /*0fb0*/  @P2 IADD3.X R51, R12, R51, RZ, P0, !PT ;  /* 0x000000330c332210 */ /* 0x000fc400007fe4ff */
[----:B----4-:R-:W-:Y:S02]  /*0fc0*/  @P2 IADD3 R48, P0, R11, R48, RZ ;  /* 0x000000300b302210 */ /* 0x010fe40007f1e0ff */
[----:B------:R-:W3:Y:S02]  /*0fd0*/  @P1 LDC.64 R10, c[0x0][0x288] ;  /* 0x0000a200ff0a1b82 */ /* 0x000ee40000000a00 */
[----:B------:R-:W-:Y:S02]  /*0fe0*/  @P2 IADD3.X R49, R12, R49, RZ, P0, !PT ;  /* 0x000000310c312210 */ /* 0x000fe400007fe4ff */
[----:B------:R-:W-:Y:S02]  /*0ff0*/  ISETP.NE.AND P2, PT, R14, RZ, PT ;  /* 0x000000ff0e00720c */ /* 0x000fe40003f45270 */
[----:B------:R-:W-:-:S11]  /*1000*/  @P6 MOV R14, R20 ;  /* 0x00000014000e6202 */ /* 0x000fd60000000f00 */
[----:B------:R-:W-:Y:S02]  /*1010*/  @P2 MOV R18, R20 ;  /* 0x0000001400122202 */ /* 0x000fe40000000f00 */
[----:B------:R-:W-:Y:S01]  /*1020*/  @P2 MOV R19, R23 ;  /* 0x0000001700132202 */ /* 0x000fe20000000f00 */
[----:B---3--:R-:W-:-:S04]  /*1030*/  @P1 IMAD R12, R119, R10, RZ ;  /* 0x0000000a770c1224 */ /* 0x008fc800078e02ff */
        /* <DEDUP_REMOVED lines=8> */
[----:B0-----:R-:W-:Y:S02]  /*10c0*/  @P1 IADD3 R44, P0, R11, R44, RZ ;  /* 0x0000002c0b2c1210 */ /* 0x001fe40007f1e0ff */
[----:B------:R-:W0:Y:S02]  /*10d0*/  @P6 LDC.64 R10, c[0x0][0x230] ;  /* 0x00008c00ff0a6b82 */ /* 0x000e240000000a00 */
[----:B------:R-:W-:Y:S02]  /*10e0*/  @P1 IADD3.X R45, R12, R45, RZ, P0, !PT ;  /* 0x0000002d0c2d1210 */ /* 0x000fe400007fe4ff */
[----:B------:R-:W-:-:S04]  /*10f0*/  ISETP.NE.AND P1, PT, R7, RZ, PT ;  /* 0x000000ff0700720c */ /* 0x000fc80003f25270 */
[----:B------:R-:W2:Y:S09]  /*1100*/  @P6 LDC.64 R12, c[0x0][0x288] ;  /* 0x0000a200ff0c6b82 */ /* 0x000eb20000000a00 */
[----:B------:R-:W3:Y:S01]  /*1110*/  @P1 LDC.64 R24, c[0x0][0x288] ;  /* 0x0000a200ff181b82 */ /* 0x000ee20000000a00 */
[----:B------:R-:W-:Y:S01]  /*1120*/  @P1 MOV R27, R23 ;  /* 0x00000017001b1202 */ /* 0x000fe20000000f00 */
[----:B--2---:R-:W-:-:S02]  /*1130*/  @P6 IMAD R7, R118, R12, RZ ;  /* 0x0000000c76076224 */ /* 0x004fc400078e02ff */
[----:B------:R-:W-:-:S04]  /*1140*/  @P6 IMAD.WIDE.U32 R14, R102, R12, R14 ;  /* 0x0000000c660e6225 */ /* 0x000fc800078e000e */
[----:B------:R-:W-:Y:S01]  /*1150*/  @P6 IMAD R13, R102, R13, R7 ;  /* 0x0000000d660d6224 */ /* 0x000fe200078e0207 */
[----:B------:R-:W-:Y:S01]  /*1160*/  @P6 SHF.L.U32 R7, R14, 0x1, RZ ;  /* 0x000000010e076819 */ /* 0x000fe200000006ff */
[----:B---3--:R-:W-:-:S03]  /*1170*/  @P1 IMAD R26, R113, R24, RZ ;  /* 0x00000018711a1224 */ /* 0x008fc600078e02ff */
[----:B------:R-:W-:Y:S02]  /*1180*/  @P6 IADD3 R13, R15, R13, RZ ;  /* 0x0000000d0f0d6210 */ /* 0x000fe40007ffe0ff */
[----:B0-----:R-:W-:Y:S01]  /*1190*/  @P6 IADD3 R10, P0, R7, R10, RZ ;  /* 0x0000000a070a6210 */ /* 0x001fe20007f1e0ff */
[----:B------:R-:W-:Y:S01]  /*11a0*/  @P1 IMAD R25, R97, R25, R26 ;  /* 0x0000001961191224 */ /* 0x000fe200078e021a */
[----:B------:R-:W-:Y:S02]  /*11b0*/  @P6 SHF.L.U64.HI R14, R14, 0x1, R13 ;  /* 0x000000010e0e6819 */ /* 0x000fe4000001020d */
[----:B------:R-:W0:Y:S01]  /*11c0*/  @P5 LDC.64 R12, c[0x0][0x288] ;  /* 0x0000a200ff0c5b82 */ /* 0x000e220000000a00 */
[----:B------:R-:W-:Y:S02]  /*11d0*/  @P5 MOV R15, R23 ;  /* 0x00000017000f5202 */ /* 0x000fe40000000f00 */
[----:B------:R-:W-:Y:S02]  /*11e0*/  @P6 IADD3.X R11, R14, R11, RZ, P0, !PT ;  /* 0x0000000b0e0b6210 */ /* 0x000fe400007fe4ff */
[----:B-1----:R-:W-:-:S02]  /*11f0*/  @P6 IADD3 R42, P0, R7, R42, RZ ;  /* 0x0000002a072a6210 */ /* 0x002fc40007f1e0ff */
[----:B------:R-:W-:Y:S02]  /*1200*/  @P1 MOV R26, R20 ;  /* 0x00000014001a1202 */ /* 0x000fe40000000f00 */
[----:B------:R-:W-:-:S03]  /*1210*/  @P6 IADD3.X R43, R14, R43, RZ, P0, !PT ;  /* 0x0000002b0e2b6210 */ /* 0x000fc600007fe4ff */
[----:B------:R-:W-:-:S05]  /*1220*/  @P1 IMAD.WIDE.U32 R26, R97, R24, R26 ;  /* 0x00000018611a1225 */ /* 0x000fca00078e001a */
[----:B------:R-:W-:-:S04]  /*1230*/  @P1 IADD3 R25, R27, R25, RZ ;  /* 0x000000191b191210 */ /* 0x000fc80007ffe0ff */
[----:B------:R-:W-:Y:S01]  /*1240*/  @P1 SHF.L.U64.HI R24, R26, 0x1, R25 ;  /* 0x000000011a181819 */ /* 0x000fe20000010219 */
        /* <DEDUP_REMOVED lines=59> */
[----:B0-----:R-:W-:-:S02]  /*1600*/  @P2 IADD3 R16, P0, R7, R16, RZ ;  /* 0x0000001007102210 */ /* 0x001fc40007f1e0ff */
[----:B------:R-:W-:Y:S02]  /*1610*/  @P1 SHF.L.U32 R7, R26, 0x1, RZ ;  /* 0x000000011a071819 */ /* 0x000fe400000006ff */
[----:B------:R-:W-:Y:S01]  /*1620*/  @P2 IADD3.X R17, R18, R17, RZ, P0, !PT ;  /* 0x0000001112112210 */ /* 0x000fe200007fe4ff */
[----:B------:R-:W0:Y:S08]  /*1630*/  @P1 LDC.64 R26, c[0x0][0x228] ;  /* 0x00008a00ff1a1b82 */ /* 0x000e300000000a00 */
[----:B------:R-:W1:Y:S02]  /*1640*/  @P1 LDC.64 R18, c[0x0][0x230] ;  /* 0x00008c00ff121b82 */ /* 0x000e640000000a00 */
        /* <DEDUP_REMOVED lines=120> */
[----:B------:R0:W5:Y:S04]  /*1dd0*/  @P5 LDG.E R31, desc[UR8][R8.64] ;  /* 0x00000008081f5981 */ /* 0x000168000c1e1900 */
[----:B------:R-:W5:Y:S01]  /*1de0*/  @P5 LDG.E R74, desc[UR8][R52.64] ;  /* 0x00000008344a5981 */ /* 0x000f62000c1e1900 */
[----:B------:R-:W-:Y:S02]  /*1df0*/  ISETP.NE.AND P5, PT, R71, RZ, PT ;  /* 0x000000ff4700720c */ /* 0x000fe40003fa5270 */
[----:B0-----:R-:W-:-:S06]  /*1e00*/  CS2R R8, SRZ ;  /* 0x0000000000087805 */ /* 0x001fcc000001ff00 */
[----:B------:R0:W5:Y:S05]  /*1e10*/  @P6 LDG.E R9, desc[UR8][R10.64] ;  /* 0x000000080a096981 */ /* 0x00016a000c1e1900 */
[----:B------:R-:W5:Y:S01]  /*1e20*/  @P5 LDG.E R8, desc[UR8][R50.64] ;  /* 0x0000000832085981 */ /* 0x000f62000c1e1900 */
[----:B0-----:R-:W-:Y:S02]  /*1e30*/  CS2R R10, SRZ ;  /* 0x00000000000a7805 */ /* 0x001fe4000001ff00 */
[----:B------:R-:W-:Y:S02]  /*1e40*/  CS2R R68, SRZ ;  /* 0x0000000000447805 */ /* 0x000fe4000001ff00 */
[----:B------:R-:W-:-:S02]  /*1e50*/  CS2R R66, SRZ ;  /* 0x0000000000427805 */ /* 0x000fc4000001ff00 */
[----:B------:R0:W5:Y:S04]  /*1e60*/  @P4 LDG.E R11, desc[UR8][R12.64] ;  /* 0x000000080c0b4981 */ /* 0x000168000c1e1900 */
[----:B------:R-:W5:Y:S04]  /*1e70*/  @P4 LDG.E R69, desc[UR8][R34.64] ;  /* 0x0000000822454981 */ /* 0x000f68000c1e1900 */
[----:B------:R-:W5:Y:S01]  /*1e80*/  @P3 LDG.E R68, desc[UR8][R28.64] ;  /* 0x000000081c443981 */ /* 0x000f62000c1e1900 */
[----:B0-----:R-:W-:-:S03]  /*1e90*/  CS2R R12, SRZ ;  /* 0x00000000000c7805 */ /* 0x001fc6000001ff00 */
[----:B------:R-:W5:Y:S04]  /*1ea0*/  @P1 LDG.E R66, desc[UR8][R26.64] ;  /* 0x000000081a421981 */ /* 0x000f68000c1e1900 */
[----:B------:R-:W5:Y:S04]  /*1eb0*/  @P3 LDG.E R12, desc[UR8][R32.64] ;  /* 0x00000008200c3981 */ /* 0x000f68000c1e1900 */
[----:B------:R0:W5:Y:S01]  /*1ec0*/  @P2 LDG.E R13, desc[UR8][R14.64] ;  /* 0x000000080e0d2981 */ /* 0x000162000c1e1900 */
[----:B------:R-:W-:Y:S03]  /*1ed0*/  BSSY B0, `(.L_x_1032) ;  /* 0x0000029000007945 */ /* 0x000fe60003800000 */
[----:B------:R1:W5:Y:S01]  /*1ee0*/  @P2 LDG.E R67, desc[UR8][R16.64] ;  /* 0x0000000810432981 */ /* 0x000362000c1e1900 */
[----:B--2---:R-:W-:-:S05]  /*1ef0*/  FFMA.FTZ R7, -R24, R24, R25 ;  /* 0x0000001818077223 */ /* 0x004fca0000010119 */
[----:B------:R-:W-:-:S13]  /*1f00*/  FSETP.GTU.FTZ.AND P0, PT, R7, RZ, PT ;  /* 0x000000ff0700720b */ /* 0x000fda0003f1c000 */
[----:B------:R-:W2:Y:S02]  /*1f10*/  @P0 LDC R72, c[0x0][0x250] ;  /* 0x00009400ff480b82 */ /* 0x000ea40000000800 */
[----:B--2---:R-:W-:Y:S01]  /*1f20*/  @P0 FADD.FTZ R72, R7, R72 ;  /* 0x0000004807480221 */ /* 0x004fe20000010000 */
[----:B------:R-:W-:-:S06]  /*1f30*/  MOV R7, 0x3f800000 ;  /* 0x3f80000000077802 */ /* 0x000fcc0000000f00 */
[----:B------:R2:W3:Y:S02]  /*1f40*/  @P0 MUFU.RSQ R7, R72 ;  /* 0x0000004800070308 */ /* 0x0004e40000001400 */
[----:B--2---:R-:W-:-:S06]  /*1f50*/  CS2R R72, SRZ ;  /* 0x0000000000487805 */ /* 0x004fcc000001ff00 */
[----:B------:R-:W5:Y:S01]  /*1f60*/  @P5 LDG.E R73, desc[UR8][R48.64] ;  /* 0x0000000830495981 */ /* 0x000f62000c1e1900 */
[----:B------:R-:W-:Y:S02]  /*1f70*/  ISETP.NE.AND P5, PT, R70, RZ, PT ;  /* 0x000000ff4600720c */ /* 0x000fe40003fa5270 */
[----:B------:R-:W-:-:S06]  /*1f80*/  CS2R R70, SRZ ;  /* 0x0000000000467805 */ /* 0x000fcc000001ff00 */
[----:B------:R-:W5:Y:S05]  /*1f90*/  @P6 LDG.E R71, desc[UR8][R42.64] ;  /* 0x000000082a476981 */ /* 0x000f6a000c1e1900 */
[----:B------:R-:W5:Y:S04]  /*1fa0*/  @P5 LDG.E R10, desc[UR8][R40.64] ;  /* 0x00000008280a5981 */ /* 0x000f68000c1e1900 */
[----:B------:R-:W5:Y:S01]  /*1fb0*/  @P5 LDG.E R70, desc[UR8][R38.64] ;  /* 0x0000000826465981 */ /* 0x000f62000c1e1900 */
[----:B------:R-:W-:-:S02]  /*1fc0*/  ISETP.NE.AND P0, PT, R85, RZ, PT ;  /* 0x000000ff5500720c */ /* 0x000fc40003f05270 */
[----:B------:R-:W-:Y:S02]  /*1fd0*/  MOV R25, RZ ;  /* 0x000000ff00197202 */ /* 0x000fe40000000f00 */
[----:B0-----:R-:W-:Y:S02]  /*1fe0*/  CS2R R14, SRZ ;  /* 0x00000000000e7805 */ /* 0x001fe4000001ff00 */
[----:B-1----:R-:W-:-:S04]  /*1ff0*/  CS2R R16, SRZ ;  /* 0x0000000000107805 */ /* 0x002fc8000001ff00 */
[----:B------:R0:W5:Y:S04]  /*2000*/  @P1 LDG.E R14, desc[UR8][R18.64] ;  /* 0x00000008120e1981 */ /* 0x000168000c1e1900 */
[----:B------:R1:W5:Y:S04]  /*2010*/  @P0 LDG.E R25, desc[UR8][R46.64] ;  /* 0x000000082e190981 */ /* 0x000368000c1e1900 */
[----:B------:R1:W5:Y:S01]  /*2020*/  @P0 LDG.E R72, desc[UR8][R44.64] ;  /* 0x000000082c480981 */ /* 0x000362000c1e1900 */
[----:B------:R-:W-:Y:S02]  /*2030*/  ISETP.GT.U32.AND P0, PT, R2, 0xdf, PT ;  /* 0x000000df0200780c */ /* 0x000fe40003f04070 */
[----:B0-----:R-:W-:-:S11]  /*2040*/  MOV R18, RZ ;  /* 0x000000ff00127202 */ /* 0x001fd60000000f00 */
[----:B-1-3--:R-:W-:Y:S05]  /*2050*/  @P0 BRA `(.L_x_1033) ;  /* 0x0000000000400947 */ /* 0x00afea0003800000 */
        /* <DEDUP_REMOVED lines=9> */
[----:B0-----:R-:W-:Y:S01]  /*20f0*/  IMAD.WIDE R18, R37, 0x2, R18 ;  /* 0x0000000225127825 */ /* 0x001fe200078e0212 */
[----:B--2---:R-:W-:-:S04]  /*2100*/  @P0 SHF.L.U32 R16, R26, 0x10, RZ ;  /* 0x000000101a100819 */ /* 0x004fc800000006ff */
[----:B------:R-:W2:Y:S01]  /*2110*/  LDG.E.U16 R26, desc[UR8][R18.64+0x2] ;  /* 0x00000208121a7981 */ /* 0x000ea2000c1e1500 */
[----:B---3--:R-:W-:-:S03]  /*2120*/  @P0 SHF.L.U32 R17, R15, 0x10, RZ ;  /* 0x000000100f110819 */ /* 0x008fc600000006ff */
[----:B------:R2:W3:Y:S02]  /*2130*/  LDG.E.U16 R15, desc[UR8][R18.64] ;  /* 0x00000008120f7981 */ /* 0x0004e4000c1e1500 */
[----:B--2---:R-:W-:Y:S02]  /*2140*/  SHF.L.U32 R18, R26, 0x10, RZ ;  /* 0x000000101a127819 */ /* 0x004fe400000006ff */
[----:B---3--:R-:W-:-:S07]  /*2150*/  SHF.L.U32 R15, R15, 0x10, RZ ;  /* 0x000000100f0f7819 */ /* 0x008fce00000006ff */
.L_x_1033:
[----:B------:R-:W-:Y:S05]  /*2160*/  BSYNC B0 ;  /* 0x0000000000007941 */ /* 0x000fea0003800000 */
.L_x_1032:
        /* <DEDUP_REMOVED lines=34> */
.L_x_1034:
[----:B------:R-:W-:Y:S01]  /*2390*/  FMUL.FTZ R28, R34, R15 ;  /* 0x0000000f221c7220 */ /* 0x000fe20000410000 */
[-C--:B------:R-:W-:Y:S01]  /*23a0*/  FMUL.FTZ R33, R40, R7.reuse ;  /* 0x0000000728217220 */ /* 0x080fe20000410000 */
        /* <DEDUP_REMOVED lines=24> */
.L_x_1035:
[----:B------:R-:W-:Y:S01]  /*2530*/  FFMA.FTZ R37, R26, R35, R19 ;  /* 0x000000231a257223 */ /* 0x000fe20000010013 */
[----:B------:R-:W-:Y:S01]  /*2540*/  FADD.FTZ R19, RZ, R34 ;  /* 0x00000022ff137221 */ /* 0x000fe20000010000 */
[----:B------:R-:W-:Y:S01]  /*2550*/  FMUL.FTZ R34, R32, R15 ;  /* 0x0000000f20227220 */ /* 0x000fe20000410000 */
[----:B------:R-:W-:Y:S01]  /*2560*/  FFMA.FTZ R40, R33, R32, R40 ;  /* 0x0000002021287223 */ /* 0x000fe20000010028 */
[----:B------:R-:W-:Y:S01]  /*2570*/  FADD.FTZ R39, R35, R28 ;  /* 0x0000001c23277221 */ /* 0x000fe20000010000 */
[----:B------:R-:W-:Y:S01]  /*2580*/  FADD.FTZ R32, R19, R32 ;  /* 0x0000002013207221 */ /* 0x000fe20000010000 */
[----:B------:R-:W-:Y:S01]  /*2590*/  FFMA.FTZ R19, R26, R29, RZ ;  /* 0x0000001d1a137223 */ /* 0x000fe200000100ff */
[----:B------:R-:W-:Y:S01]  /*25a0*/  FFMA.FTZ R28, R33, R34, R37 ;  /* 0x00000022211c7223 */ /* 0x000fe20000010025 */
        /* <DEDUP_REMOVED lines=33> */
.L_x_1036:
[----:B------:R-:W-:Y:S01]  /*27c0*/  FMUL.FTZ R37, R34, R15 ;  /* 0x0000000f22257220 */ /* 0x000fe20000410000 */
[----:B------:R-:W-:Y:S01]  /*27d0*/  FFMA.FTZ R40, R35, R34, R40 ;  /* 0x0000002223287223 */ /* 0x000fe20000010028 */
[----:B------:R-:W-:Y:S01]  /*27e0*/  FADD.FTZ R26, R29, R26 ;  /* 0x0000001a1d1a7221 */ /* 0x000fe20000010000 */
[--C-:B------:R-:W-:Y:S02]  /*27f0*/  HADD2.F32 R39, -RZ, R31.reuse.H1_H1 ;  /* 0x3000001fff277230 */ /* 0x100fe40000004100 */
[----:B------:R-:W-:Y:S01]  /*2800*/  FFMA.FTZ R38, R35, R37, R38 ;  /* 0x0000002523267223 */ /* 0x000fe20000010026 */
[----:B------:R-:W-:Y:S02]  /*2810*/  HADD2.F32 R35, -RZ, R31.H0_H0 ;  /* 0x2000001fff237230 */ /* 0x000fe40000004100 */
[----:B------:R-:W-:Y:S01]  /*2820*/  FMUL.FTZ R29, R33, R18 ;  /* 0x00000012211d7220 */ /* 0x000fe20000410000 */
[----:B------:R-:W-:Y:S01]  /*2830*/  FADD.FTZ R32, R32, R34 ;  /* 0x0000002220207221 */ /* 0x000fe20000010000 */
[C---:B------:R-:W-:Y:S01]  /*2840*/  FFMA.FTZ R19, R28.reuse, R33, R19 ;  /* 0x000000211c137223 */ /* 0x040fe20000010013 */
        /* <DEDUP_REMOVED lines=28> */
.L_x_1037:
[----:B------:R-:W-:Y:S01]  /*2a10*/  FMUL.FTZ R39, R37, R15 ;  /* 0x0000000f25277220 */ /* 0x000fe20000410000 */
[----:B------:R-:W-:Y:S01]  /*2a20*/  FADD.FTZ R26, R29, R26 ;  /* 0x0000001a1d1a7221 */ /* 0x000fe20000010000 */
[C---:B------:R-:W-:Y:S01]  /*2a30*/  FFMA.FTZ R40, R35.reuse, R37, R40 ;  /* 0x0000002523287223 */ /* 0x040fe20000010028 */
[----:B------:R-:W-:Y:S01]  /*2a40*/  FADD.FTZ R32, R32, R37 ;  /* 0x0000002520207221 */ /* 0x000fe20000010000 */
[----:B------:R-:W-:Y:S01]  /*2a50*/  FFMA.FTZ R28, R35, R39, R28 ;  /* 0x00000027231c7223 */ /* 0x000fe2000001001c */
[--C-:B------:R-:W-:Y:S02]  /*2a60*/  HADD2.F32 R35, -RZ, R8.reuse.H0_H0 ;  /* 0x20000008ff237230 */ /* 0x100fe40000004100 */
[----:B------:R-:W-:Y:S01]  /*2a70*/  FMUL.FTZ R29, R33, R18 ;  /* 0x00000012211d7220 */ /* 0x000fe20000410000 */
[----:B------:R-:W-:Y:S02]  /*2a80*/  HADD2.F32 R37, -RZ, R8.H1_H1 ;  /* 0x30000008ff257230 */ /* 0x000fe40000004100 */
        /* <DEDUP_REMOVED lines=29> */
.L_x_1038:
[----:B------:R-:W-:Y:S01]  /*2c60*/  FMUL.FTZ R39, R37, R15 ;  /* 0x0000000f25277220 */ /* 0x000fe20000410000 */
[----:B------:R-:W-:Y:S01]  /*2c70*/  FADD.FTZ R38, R29, R26 ;  /* 0x0000001a1d267221 */ /* 0x000fe20000010000 */
[----:B------:R-:W-:Y:S01]  /*2c80*/  FADD.FTZ R32, R32, R37 ;  /* 0x0000002520207221 */ /* 0x000fe20000010000 */
[C---:B------:R-:W-:Y:S01]  /*2c90*/  FFMA.FTZ R40, R35.reuse, R37, R40 ;  /* 0x0000002523287223 */ /* 0x040fe20000010028 */
        /* <DEDUP_REMOVED lines=33> */
.L_x_1039:
        /* <DEDUP_REMOVED lines=10> */
[C---:B------:R-:W-:Y:S01]  /*2f50*/  FADD.FTZ R42, -R24.reuse, R33 ;  /* 0x00000021182a7221 */ /* 0x040fe20000010100 */
[----:B------:R-:W-:Y:S01]  /*2f60*/  FFMA.FTZ R26, R27, R29, R32 ;  /* 0x0000001d1b1a7223 */ /* 0x000fe20000010020 */
        /* <DEDUP_REMOVED lines=25> */
.L_x_1040:
        /* <DEDUP_REMOVED lines=10> */
[-C--:B------:R-:W-:Y:S01]  /*31a0*/  FMUL.FTZ R19, R26, R7.reuse ;  /* 0x000000071a137220 */ /* 0x080fe20000410000 */
        /* <DEDUP_REMOVED lines=21> */
.L_x_1041:
[----:B------:R-:W-:Y:S01]  /*3300*/  FFMA.FTZ R46, R41, R44, R42 ;  /* 0x0000002c292e7223 */ /* 0x000fe2000001002a */
        /* <DEDUP_REMOVED lines=8> */
[----:B------:R-:W-:Y:S01]  /*3390*/  FFMA.FTZ R41, R41, R27, R28 ;  /* 0x0000001b29297223 */ /* 0x000fe2000001001c */
[C---:B------:R-:W-:Y:S01]  /*33a0*/  FADD.FTZ R40, -R24.reuse, R43 ;  /* 0x0000002b18287221 */ /* 0x040fe20000010100 */
[----:B------:R-:W-:Y:S01]  /*33b0*/  FADD.FTZ R35, R35, R38 ;  /* 0x0000002623237221 */ /* 0x000fe20000010000 */
[----:B------:R-:W-:Y:S01]  /*33c0*/  FADD.FTZ R28, -R24, R33 ;  /* 0x00000021181c7221 */ /* 0x000fe20000010100 */
        /* <DEDUP_REMOVED lines=25> */
.L_x_1042:
        /* <DEDUP_REMOVED lines=32> */
.L_x_1043:
[----:B------:R-:W-:Y:S01]  /*3760*/  FFMA.FTZ R48, R28, R38, R27 ;  /* 0x000000261c307223 */ /* 0x000fe2000001001b */
[----:B------:R-:W-:Y:S01]  /*3770*/  FMUL.FTZ R40, R46, R15 ;  /* 0x0000000f2e287220 */ /* 0x000fe20000410000 */
[----:B------:R-:W-:Y:S01]  /*3780*/  FADD.FTZ R39, R38, R39 ;  /* 0x0000002726277221 */ /* 0x000fe20000010000 */
[----:B------:R-:W-:Y:S01]  /*3790*/  FFMA.FTZ R44, R19, R32, R44 ;  /* 0x00000020132c7223 */ /* 0x000fe2000001002c */
[----:B------:R-:W-:Y:S01]  /*37a0*/  FMUL.FTZ R47, R52, R18 ;  /* 0x00000012342f7220 */ /* 0x000fe20000410000 */
[----:B------:R-:W-:Y:S01]  /*37b0*/  FFMA.FTZ R38, R45, R40, R48 ;  /* 0x000000282d267223 */ /* 0x000fe20000010030 */
[--C-:B------:R-:W-:Y:S02]  /*37c0*/  HADD2.F32 R19, -RZ, R13.reuse.H0_H0 ;  /* 0x2000000dff137230 */ /* 0x100fe40000004100 */
[----:B------:R-:W-:Y:S01]  /*37d0*/  FADD.FTZ R40, R39, R40 ;  /* 0x0000002827287221 */ /* 0x000fe20000010000 */
[----:B------:R-:W-:Y:S02]  /*37e0*/  HADD2.F32 R27, -RZ, R13.H1_H1 ;  /* 0x3000000dff1b7230 */ /* 0x000fe40000004100 */
[----:B------:R-:W-:Y:S01]  /*37f0*/  FADD.FTZ R35, R35, R32 ;  /* 0x0000002023237221 */ /* 0x000fe20000010000 */
[----:B------:R-:W-:Y:S01]  /*3800*/  FFMA.FTZ R38, R51, R47, R38 ;  /* 0x0000002f33267223 */ /* 0x000fe20000010026 */
[----:B------:R-:W-:Y:S01]  /*3810*/  FADD.FTZ R47, R47, R40 ;  /* 0x000000282f2f7221 */ /* 0x000fe20000010000 */
[C---:B------:R-:W-:Y:S01]  /*3820*/  FADD.FTZ R32, -R24.reuse, R19 ;  /* 0x0000001318207221 */ /* 0x040fe20000010100 */
[----:B------:R-:W-:Y:S01]  /*3830*/  FADD.FTZ R40, -R24, R27 ;  /* 0x0000001b18287221 */ /* 0x000fe20000010100 */
[----:B------:R-:W-:Y:S01]  /*3840*/  FFMA.FTZ R41, R26, R37, R41 ;  /* 0x000000251a297223 */ /* 0x000fe20000010029 */
        /* <DEDUP_REMOVED lines=23> */
.L_x_1044:
        /* <DEDUP_REMOVED lines=32> */
.L_x_1045:
[----:B------:R-:W-:Y:S01]  /*3bc0*/  FFMA.FTZ R54, R32, R48, R43 ;  /* 0x0000003020367223 */ /* 0x000fe2000001002b */
[----:B------:R-:W-:Y:S01]  /*3bd0*/  FMUL.FTZ R50, R37, R15 ;  /* 0x0000000f25327220 */ /* 0x000fe20000410000 */
[----:B------:R-:W-:Y:S01]  /*3be0*/  FADD.FTZ R47, R48, R47 ;  /* 0x0000002f302f7221 */ /* 0x000fe20000010000 */
[--C-:B------:R-:W-:Y:S02]  /*3bf0*/  HADD2.F32 R49, -RZ, R64.reuse.H0_H0 ;  /* 0x20000040ff317230 */ /* 0x100fe40000004100 */
[----:B------:R-:W-:Y:S01]  /*3c00*/  FFMA.FTZ R48, R33, R42, R44 ;  /* 0x0000002a21307223 */ /* 0x000fe2000001002c */
[----:B------:R-:W-:Y:S01]  /*3c10*/  FFMA.FTZ R43, R39, R50, R54 ;  /* 0x00000032272b7223 */ /* 0x000fe20000010036 */
[----:B------:R-:W-:Y:S01]  /*3c20*/  FADD.FTZ R50, R47, R50 ;  /* 0x000000322f327221 */ /* 0x000fe20000010000 */
[----:B------:R-:W-:Y:S01]  /*3c30*/  FMUL.FTZ R47, R38, R18 ;  /* 0x00000012262f7220 */ /* 0x000fe20000410000 */
[----:B------:R-:W-:Y:S02]  /*3c40*/  HADD2.F32 R53, -RZ, R64.H1_H1 ;  /* 0x30000040ff357230 */ /* 0x000fe40000004100 */
[----:B------:R-:W-:Y:S01]  /*3c50*/  FADD.FTZ R33, R35, R42 ;  /* 0x0000002a23217221 */ /* 0x000fe20000010000 */
[----:B------:R-:W-:Y:S01]  /*3c60*/  FFMA.FTZ R35, R28, R29, R41 ;  /* 0x0000001d1c237223 */ /* 0x000fe20000010029 */
        /* <DEDUP_REMOVED lines=27> */
.L_x_1046:
        /* <DEDUP_REMOVED lines=9> */
[----:B------:R-:W-:-:S02]  /*3eb0*/  HADD2.F32 R48, -RZ, R80.H1_H1 ;  /* 0x30000050ff307230 */ /* 0x000fc40000004100 */
[----:B------:R-:W-:Y:S01]  /*3ec0*/  FFMA.FTZ R29, R44, R28, R29 ;  /* 0x0000001c2c1d7223 */ /* 0x000fe2000001001d */
[----:B------:R-:W-:Y:S01]  /*3ed0*/  FADD.FTZ R33, R28, R47 ;  /* 0x0000002f1c217221 */ /* 0x000fe20000010000 */
[C---:B------:R-:W-:Y:S01]  /*3ee0*/  FADD.FTZ R28, -R24.reuse, R49 ;  /* 0x00000031181c7221 */ /* 0x040fe20000010100 */
[----:B------:R-:W-:Y:S01]  /*3ef0*/  FADD.FTZ R50, -R24, R53 ;  /* 0x0000003518327221 */ /* 0x000fe20000010100 */
[----:B------:R-:W-:Y:S02]  /*3f00*/  HADD2.F32 R47, -RZ, R80.H0_H0 ;  /* 0x20000050ff2f7230 */ /* 0x000fe40000004100 */
        /* <DEDUP_REMOVED lines=21> */
.L_x_1047:
        /* <DEDUP_REMOVED lines=35> */
.L_x_1048:
        /* <DEDUP_REMOVED lines=33> */
.L_x_1049:
        /* <DEDUP_REMOVED lines=86> */
.L_x_1051:
[----:B------:R-:W-:Y:S05]  /*4a00*/  BSYNC B0 ;  /* 0x0000000000007941 */ /* 0x000fea0003800000 */
.L_x_1050:
        /* <DEDUP_REMOVED lines=159> */
.L_x_1053:
[----:B------:R-:W-:Y:S05]  /*5400*/  BSYNC B0 ;  /* 0x0000000000007941 */ /* 0x000fea0003800000 */
.L_x_1052:
        /* <DEDUP_REMOVED lines=13> */
.L_x_1055:
[----:B------:R-:W-:Y:S05]  /*54e0*/  BSYNC B0 ;  /* 0x0000000000007941 */ /* 0x000fea0003800000 */
.L_x_1054:
        /* <DEDUP_REMOVED lines=34> */
.L_x_1058:
[----:B------:R-:W2:Y:S04]  /*5710*/  LDG.E.STRONG.GPU R19, desc[UR8][R26.64] ;  /* 0x000000081a137981 */ /* 0x000ea8000c1ef900 */
[----:B--2---:R-:W-:Y:S01]  /*5720*/  CCTL.IVALL ;  /* 0x00000000ff00798f */ /* 0x004fe20002000000 */
[----:B------:R-:W-:Y:S05]  /*5730*/  YIELD ;  /* 0x0000000000007946 */ /* 0x000fea0003800000 */
[----:B------:R-:W-:-:S13]  /*5740*/  ISETP.NE.AND P6, PT, R19, R36, PT ;  /* 0x000000241300720c */ /* 0x000fda0003fc5270 */
[----:B------:R-:W-:Y:S05]  /*5750*/  @P6 BRA `(.L_x_1058) ;  /* 0xfffffffc00ec6947 */ /* 0x000fea000383ffff */
.L_x_1057:
        /* <DEDUP_REMOVED lines=20> */
.L_x_1062:
        /* <DEDUP_REMOVED lines=115> */
.L_x_1061:
        /* <DEDUP_REMOVED lines=62> */
.L_x_1063:
[----:B------:R-:W-:-:S04]  /*63b0*/  ISETP.NE.AND P6, PT, R19, RZ, PT ;  /* 0x000000ff1300720c */ /* 0x000fc80003fc5270 */
[----:B------:R-:W-:-:S13]  /*63c0*/  ISETP.NE.OR P6, PT, R27, RZ, P6 ;  /* 0x000000ff1b00720c */ /* 0x000fda00037c5670 */
[----:B------:R-:W-:Y:S05]  /*63d0*/  @!P6 BRA `(.L_x_1059) ;  /* 0x00000000007ce947 */ /* 0x000fea0003800000 */
.L_x_1060:
        /* <DEDUP_REMOVED lines=31> */
.L_x_1059:
        /* <DEDUP_REMOVED lines=10> */
.L_x_1065:
[----:B------:R-:W-:Y:S05]  /*6670*/  BSYNC B0 ;  /* 0x0000000000007941 */ /* 0x000fea0003800000 */
.L_x_1064:
        /* <DEDUP_REMOVED lines=17> */
.L_x_1056:
        /* <DEDUP_REMOVED lines=43> */
.L_x_1066:
        /* <DEDUP_REMOVED lines=14> */
[----:B------:R-:W-:Y:S01]  /*6b20*/  FMUL.FTZ R27, R36, R7 ;  /* 0x00000007241b7220 */ /* 0x000fe20000410000 */
[----:B------:R-:W-:-:S04]  /*6b30*/  LEA R28, P0, R26, UR12, 0x1 ;  /* 0x0000000c1a1c7c11 */ /* 0x000fc8000f8008ff */
[----:B------:R-:W-:Y:S01]  /*6b40*/  LEA.HI.X R29, R26, UR13, R29, 0x1, P0 ;  /* 0x0000000d1a1d7c11 */ /* 0x000fe200080f0c1d */
[----:B------:R-:W-:-:S04]  /*6b50*/  FFMA.FTZ R26, R77, R18, -R38 ;  /* 0x000000124d1a7223 */ /* 0x000fc80000010826 */
[----:B------:R-:W-:-:S05]  /*6b60*/  FMUL.FTZ R26, R26, R7 ;  /* 0x000000071a1a7220 */ /* 0x000fca0000410000 */
[----:B------:R-:W-:-:S05]  /*6b70*/  F2FP.F16.F32.PACK_AB R27, R26, R27 ;  /* 0x0000001b1a1b723e */ /* 0x000fca00000000ff */
[----:B------:R0:W-:Y:S02]  /*6b80*/  STG.E desc[UR8][R28.64], R27 ;  /* 0x0000001b1c007986 */ /* 0x0001e4000c101908 */
.L_x_1068:
[----:B------:R-:W-:Y:S05]  /*6b90*/  BSYNC B0 ;  /* 0x0000000000007941 */ /* 0x000fea0003800000 */
.L_x_1067:
        /* <DEDUP_REMOVED lines=28> */
.L_x_1069:
        /* <DEDUP_REMOVED lines=21> */
.L_x_1071:
[----:B------:R-:W-:Y:S05]  /*6eb0*/  BSYNC B0 ;  /* 0x0000000000007941 */ /* 0x000fea0003800000 */
.L_x_1070:
[----:B------:R-:W-:Y:S01]  /*6ec0*/  ISETP.NE.AND P0, PT, RZ, UR10, PT ;  /* 0x0000000aff007c0c */ /* 0x000fe2000bf05270 */
[C---:B------:R-:W-:Y:S01]  /*6ed0*/  FADD.FTZ R26, -R24.reuse, R35 ;  /* 0x00000023181a7221 */ /* 0x040fe20000010100 */
[----:B0-----:R-:W-:Y:S01]  /*6ee0*/  FADD.FTZ R28, -R24, R37 ;  /* 0x00000025181c7221 */ /* 0x001fe20000010100 */
[----:B------:R-:W-:Y:S02]  /*6ef0*/  HADD2.F32 R30, -RZ, R75.H0_H0 ;  /* 0x2000004bff1e7230 */ /* 0x000fe40000004100 */
[----:B------:R-:W-:Y:S02]  /*6f00*/  HADD2.F32 R35, -RZ, R31.H0_H0 ;  /* 0x2000001fff237230 */ /* 0x000fe40000004100 */
        /* <DEDUP_REMOVED lines=23> */
.L_x_1072:
        /* <DEDUP_REMOVED lines=21> */
.L_x_1074:
[----:B------:R-:W-:Y:S05]  /*71d0*/  BSYNC B0 ;  /* 0x0000000000007941 */ /* 0x000fea0003800000 */
.L_x_1073:
        /* <DEDUP_REMOVED lines=28> */
.L_x_1075:
        /* <DEDUP_REMOVED lines=8> */
[----:B------:R-:W-:Y:S01]  /*7420*/  FFMA.FTZ R8, R32, R40, R33 ;  /* 0x0000002820087223 */ /* 0x000fe20000010021 */
[----:B------:R-:W-:Y:S01]  /*7430*/  IMAD.WIDE.U32 R26, R105, UR12, R26 ;  /* 0x0000000c691a7c25 */ /* 0x000fe2000f8e001a */
[----:B------:R-:W-:-:S03]  /*7440*/  ULDC.64 UR12, c[0x0][0x210] ;  /* 0x00008400000c7ab9 */ /* 0x000fc60000000a00 */
[----:B------:R-:W-:Y:S01]  /*7450*/  FFMA.FTZ R8, R37, R18, -R8 ;  /* 0x0000001225087223 */ /* 0x000fe20000010808 */
[----:B------:R-:W-:Y:S01]  /*7460*/  IADD3 R29, R27, R29, RZ ;  /* 0x0000001d1b1d7210 */ /* 0x000fe20007ffe0ff */
[----:B------:R-:W-:Y:S02]  /*7470*/  FFMA.FTZ R27, R32, R43, R33 ;  /* 0x0000002b201b7223 */ /* 0x000fe40000010021 */
[----:B------:R-:W-:Y:S01]  /*7480*/  FMUL.FTZ R8, R8, R7 ;  /* 0x0000000708087220 */ /* 0x000fe20000410000 */
[----:B------:R-:W-:Y:S01]  /*7490*/  LEA R28, P0, R26, UR12, 0x1 ;  /* 0x0000000c1a1c7c11 */ /* 0x000fe2000f8008ff */
[----:B------:R-:W-:-:S03]  /*74a0*/  FFMA.FTZ R30, R30, R15, -R27 ;  /* 0x0000000f1e1e7223 */ /* 0x000fc6000001081b */
[----:B------:R-:W-:Y:S01]  /*74b0*/  LEA.HI.X R29, R26, UR13, R29, 0x1, P0 ;  /* 0x0000000d1a1d7c11 */ /* 0x000fe200080f0c1d */
[----:B------:R-:W-:-:S05]  /*74c0*/  FMUL.FTZ R27, R30, R7 ;  /* 0x000000071e1b7220 */ /* 0x000fca0000410000 */
[----:B------:R-:W-:-:S05]  /*74d0*/  F2FP.F16.F32.PACK_AB R27, R8, R27 ;  /* 0x0000001b081b723e */ /* 0x000fca00000000ff */
[----:B------:R0:W-:Y:S02]  /*74e0*/  STG.E desc[UR8][R28.64], R27 ;  /* 0x0000001b1c007986 */ /* 0x0001e4000c101908 */
.L_x_1077:
[----:B------:R-:W-:Y:S05]  /*74f0*/  BSYNC B0 ;  /* 0x0000000000007941 */ /* 0x000fea0003800000 */
.L_x_1076:
        /* <DEDUP_REMOVED lines=28> */
.L_x_1078:
        /* <DEDUP_REMOVED lines=21> */
.L_x_1080:
[----:B------:R-:W-:Y:S05]  /*7810*/  BSYNC B0 ;  /* 0x0000000000007941 */ /* 0x000fea0003800000 */
.L_x_1079:
[----:B------:R-:W-:Y:S01]  /*7820*/  ISETP.NE.AND P0, PT, RZ, UR10, PT ;  /* 0x0000000aff007c0c */ /* 0x000fe2000bf05270 */
[C---:B------:R-:W-:Y:S01]  /*7830*/  FADD.FTZ R8, -R24.reuse, R31 ;  /* 0x0000001f18087221 */ /* 0x040fe20000010100 */
[----:B------:R-:W-:Y:S01]  /*7840*/  FADD.FTZ R26, -R24, R25 ;  /* 0x00000019181a7221 */ /* 0x000fe20000010100 */
[--C-:B0-----:R-:W-:Y:S02]  /*7850*/  HADD2.F32 R28, -RZ, R72.reuse.H0_H0 ;  /* 0x20000048ff1c7230 */ /* 0x101fe40000004100 */
        /* <DEDUP_REMOVED lines=24> */
.L_x_1081:
        /* <DEDUP_REMOVED lines=21> */
.L_x_1083:
[----:B------:R-:W-:Y:S05]  /*7b30*/  BSYNC B0 ;  /* 0x0000000000007941 */ /* 0x000fea0003800000 */
.L_x_1082:
        /* <DEDUP_REMOVED lines=28> */
.L_x_1084:
        /* <DEDUP_REMOVED lines=21> */
.L_x_1086:
[----:B------:R-:W-:Y:S05]  /*7e50*/  BSYNC B0 ;  /* 0x0000000000007941 */ /* 0x000fea0003800000 */
.L_x_1085:
        /* <DEDUP_REMOVED lines=28> */
.L_x_1087:
        /* <DEDUP_REMOVED lines=20> */
.L_x_1089:
[----:B------:R-:W-:Y:S05]  /*8160*/  BSYNC B0 ;  /* 0x0000000000007941 */ /* 0x000fea0003800000 */
.L_x_1088:
        /* <DEDUP_REMOVED lines=27> */
.L_x_1090:
        /* <DEDUP_REMOVED lines=20> */
.L_x_1092:
[----:B------:R-:W-:Y:S05]  /*8460*/  BSYNC B0 ;  /* 0x0000000000007941 */ /* 0x000fea0003800000 */
.L_x_1091:
        /* <DEDUP_REMOVED lines=26> */
.L_x_1093:
        /* <DEDUP_REMOVED lines=20> */
.L_x_1095:
[----:B------:R-:W-:Y:S05]  /*8750*/  BSYNC B0 ;  /* 0x0000000000007941 */ /* 0x000fea0003800000 */
.L_x_1094:
        /* <DEDUP_REMOVED lines=29> */
.L_x_1096:
        /* <DEDUP_REMOVED lines=20> */
.L_x_1098:
[----:B------:R-:W-:Y:S05]  /*8a70*/  BSYNC B0 ;  /* 0x0000000000007941 */ /* 0x000fea0003800000 */
.L_x_1097:
[C---:B------:R-:W-:Y:S01]  /*8a80*/  FADD.FTZ R8, -R24.reuse, R27 ;  /* 0x0000001b18087221 */ /* 0x040fe20000010100 */
[----:B0-----:R-:W-:Y:S01]  /*8a90*/  FADD.FTZ R10, -R24, R29 ;  /* 0x0000001d180a7221 */ /* 0x001fe20000010100 */
[----:B------:R-:W-:Y:S02]  /*8aa0*/  IMAD R34, R34, UR7, R31 ;  /* 0x0000000722227c24 */ /* 0x000fe4000f8e021f */
[--C-:B------:R-:W-:Y:S02]  /*8ab0*/  HADD2.F32 R12, -RZ, R66.reuse.H0_H0 ;  /* 0x20000042ff0c7230 */ /* 0x100fe40000004100 */
        /* <DEDUP_REMOVED lines=23> */
.L_x_1099:
        /* <DEDUP_REMOVED lines=20> */
.L_x_1101:
[----:B------:R-:W-:Y:S05]  /*8d70*/  BSYNC B0 ;  /* 0x0000000000007941 */ /* 0x000fea0003800000 */
.L_x_1100:
        /* <DEDUP_REMOVED lines=29> */
.L_x_1102:
        /* <DEDUP_REMOVED lines=26> */
.L_x_1104:
[----:B------:R-:W-:Y:S05]  /*90f0*/  BSYNC B0 ;  /* 0x0000000000007941 */ /* 0x000fea0003800000 */
.L_x_1103:
        /* <DEDUP_REMOVED lines=27> */
.L_x_1105:
        /* <DEDUP_REMOVED lines=26> */
.L_x_1107:
[----:B------:R-:W-:Y:S05]  /*9450*/  BSYNC B0 ;  /* 0x0000000000007941 */ /* 0x000fea0003800000 */
.L_x_1106:
        /* <DEDUP_REMOVED lines=27> */
.L_x_1108:
        /* <DEDUP_REMOVED lines=28> */
.L_x_1110:
[----:B------:R-:W-:Y:S05]  /*97d0*/  BSYNC B0 ;  /* 0x0000000000007941 */ /* 0x000fea0003800000 */
.L_x_1109:
        /* <DEDUP_REMOVED lines=25> */
.L_x_1111:
[----:B------:R-:W-:Y:S01]  /*9970*/  ISETP.GE.U32.AND P0, PT, R34, UR12, PT ;  /* 0x0000000c22007c0c */ /* 0x000fe2000bf06070 */
[----:B------:R-:W-:Y:S03]  /*9980*/  BSSY B0, `(.L_x_1112) ;  /* 0x0000017000007945 */ /* 0x000fe60003800000 */
[----:B------:R-:W-:-:S04]  /*9990*/  ISETP.GE.AND.EX P0, PT, R27, UR13, PT, P0 ;  /* 0x0000000d1b007c0c */ /* 0x000fc8000bf06300 */
[----:B------:R-:W-:-:S13]  /*99a0*/  ISETP.LT.U32.AND P0, PT, R2, 0xe0, !P0 ;  /* 0x000000e00200780c */ /* 0x000fda0004701070 */
[----:B------:R-:W-:Y:S05]  /*99b0*/  @!P0 BRA `(.L_x_1113) ;  /* 0x00000000004c8947 */ /* 0x000fea0003800000 */
[----:B------:R-:W-:Y:S01]  /*99c0*/  SHF.R.S32.HI R8, RZ, 0x1f, R93 ;  /* 0x0000001fff087819 */ /* 0x000fe2000001145d */
[----:B------:R-:W-:Y:S01]  /*99d0*/  ULDC.64 UR12, c[0x0][0x288] ;  /* 0x0000a200000c7ab9 */ /* 0x000fe20000000a00 */
[----:B0-----:R-:W-:-:S03]  /*99e0*/  MOV R9, R23 ;  /* 0x0000001700097202 */ /* 0x001fc60000000f00 */
[----:B------:R-:W-:Y:S01]  /*99f0*/  IMAD R10, R8, UR12, RZ ;  /* 0x0000000c080a7c24 */ /* 0x000fe2000f8e02ff */
[----:B------:R-:W-:-:S03]  /*9a00*/  MOV R8, R20 ;  /* 0x0000001400087202 */ /* 0x000fc60000000f00 */
[C---:B------:R-:W-:Y:S02]  /*9a10*/  IMAD R11, R93.reuse, UR13, R10 ;  /* 0x0000000d5d0b7c24 */ /* 0x040fe4000f8e020a */
[----:B------:R-:W-:Y:S01]  /*9a20*/  IMAD.WIDE.U32 R8, R93, UR12, R8 ;  /* 0x0000000c5d087c25 */ /* 0x000fe2000f8e0008 */
[----:B------:R-:W-:-:S04]  /*9a30*/  ULDC.64 UR12, c[0x0][0x210] ;  /* 0x00008400000c7ab9 */ /* 0x000fc80000000a00 */
[----:B------:R-:W-:Y:S01]  /*9a40*/  IADD3 R11, R9, R11, RZ ;  /* 0x0000000b090b7210 */ /* 0x000fe20007ffe0ff */
[C-C-:B------:R-:W-:Y:S01]  /*9a50*/  FFMA.FTZ R9, R32.reuse, R25, R33.reuse ;  /* 0x0000001920097223 */ /* 0x140fe20000010021 */
[----:B------:R-:W-:Y:S01]  /*9a60*/  FFMA.FTZ R32, R32, R26, R33 ;  /* 0x0000001a20207223 */ /* 0x000fe20000010021 */
[----:B------:R-:W-:Y:S02]  /*9a70*/  LEA R10, P0, R8, UR12, 0x1 ;  /* 0x0000000c080a7c11 */ /* 0x000fe4000f8008ff */
[----:B------:R-:W-:Y:S01]  /*9a80*/  FFMA.FTZ R12, R12, R15, -R9 ;  /* 0x0000000f0c0c7223 */ /* 0x000fe20000010809 */
[----:B------:R-:W-:Y:S01]  /*9a90*/  FFMA.FTZ R32, R13, R18, -R32 ;  /* 0x000000120d207223 */ /* 0x000fe20000010820 */
[----:B------:R-:W-:Y:S02]  /*9aa0*/  LEA.HI.X R11, R8, UR13, R11, 0x1, P0 ;  /* 0x0000000d080b7c11 */ /* 0x000fe400080f0c0b */
[-C--:B------:R-:W-:Y:S01]  /*9ab0*/  FMUL.FTZ R12, R12, R7.reuse ;  /* 0x000000070c0c7220 */ /* 0x080fe20000410000 */
[----:B------:R-:W-:-:S05]  /*9ac0*/  FMUL.FTZ R7, R32, R7 ;  /* 0x0000000720077220 */ /* 0x000fca0000410000 */
[----:B------:R-:W-:-:S05]  /*9ad0*/  F2FP.F16.F32.PACK_AB R7, R7, R12 ;  /* 0x0000000c0707723e */ /* 0x000fca00000000ff */
[----:B------:R1:W-:Y:S02]  /*9ae0*/  STG.E desc[UR8][R10.64], R7 ;  /* 0x000000070a007986 */ /* 0x0003e4000c101908 */
.L_x_1113:
[----:B------:R-:W-:Y:S05]  /*9af0*/  BSYNC B0 ;  /* 0x0000000000007941 */ /* 0x000fea0003800000 */
.L_x_1112:
[----:B------:R-:W-:Y:S02]  /*9b00*/  IADD3 R6, R4, R6, RZ ;  /* 0x0000000604067210 */ /* 0x000fe40007ffe0ff */
[----:B------:R-:W-:Y:S02]  /*9b10*/  IADD3 R82, R82, 0x1, RZ ;  /* 0x0000000152527810 */ /* 0x000fe40007ffe0ff */
[----:B------:R-:W-:-:S13]  /*9b20*/  ISETP.GE.AND P0, PT, R6, UR4, PT ;  /* 0x0000000406007c0c */ /* 0x000fda000bf06270 */
[----:B------:R-:W-:Y:S05]  /*9b30*/  @!P0 BRA `(.L_x_1114) ;  /* 0xffffff6800f08947 */ /* 0x000fea000383ffff */
.L_x_1031:
[----:B------:R-:W2:Y:S01]  /*9b40*/  LDC R6, c[0x0][0xc] ;  /* 0x00000300ff067b82 */ /* 0x000ea20000000800 */
[----:B------:R-:W-:Y:S01]  /*9b50*/  ISETP.NE.AND P2, PT, R2, RZ, PT ;  /* 0x000000ff0200720c */ /* 0x000fe20003f45270 */
[----:B------:R-:W-:Y:S06]  /*9b60*/  BSSY B0, `(.L_x_1115) ;  /* 0x0000015000007945 */ /* 0x000fec0003800000 */
[----:B0-----:R-:W0:Y:S08]  /*9b70*/  LDC R9, c[0x0][0x10] ;  /* 0x00000400ff097b82 */ /* 0x001e300000000800 */
[----:B------:R-:W3:Y:S01]  /*9b80*/  LDC.64 R4, c[0x0][0x258] ;  /* 0x00009600ff047b82 */ /* 0x000ee20000000a00 */
[----:B--2---:R-:W-:-:S02]  /*9b90*/  IADD3 R3, R6, -0x1, RZ ;  /* 0xffffffff06037810 */ /* 0x004fc40007ffe0ff */
[----:B------:R-:W-:Y:S02]  /*9ba0*/  ISETP.NE.AND P1, PT, R6, 0x1, PT ;  /* 0x000000010600780c */ /* 0x000fe40003f25270 */
[----:B------:R-:W-:Y:S02]  /*9bb0*/  ISETP.NE.AND P0, PT, R3, UR7, PT ;  /* 0x0000000703007c0c */ /* 0x000fe4000bf05270 */
[C---:B0-----:R-:W-:Y:S02]  /*9bc0*/  SHF.L.U32 R3, R9.reuse, 0x1, RZ ;  /* 0x0000000109037819 */ /* 0x041fe400000006ff */
[----:B-1----:R-:W-:Y:S02]  /*9bd0*/  IADD3 R7, R9, -0x1, RZ ;  /* 0xffffffff09077810 */ /* 0x002fe40007ffe0ff */
[----:B------:R-:W-:Y:S02]  /*9be0*/  SEL R3, R3, RZ, P1 ;  /* 0x000000ff03037207 */ /* 0x000fe40000800000 */
[----:B------:R-:W-:-:S03]  /*9bf0*/  ISETP.NE.OR P0, PT, R0, R7, P0 ;  /* 0x000000070000720c */ /* 0x000fc60000705670 */
[----:B---3--:R-:W-:Y:S01]  /*9c00*/  IMAD.WIDE.U32 R4, R3, 0x4, R4 ;  /* 0x0000000403047825 */ /* 0x008fe200078e0004 */
        /* <DEDUP_REMOVED lines=10> */
.L_x_1116:
[----:B------:R-:W-:Y:S05]  /*9cb0*/  BSYNC B0 ;  /* 0x0000000000007941 */ /* 0x000fea0003800000 */
.L_x_1115:
[----:B------:R-:W-:Y:S05]  /*9cc0*/  @P0 EXIT ;  /* 0x000000000000094d */ /* 0x000fea0003800000 */
[----:B------:R-:W-:Y:S05]  /*9cd0*/  @P2 BRA `(.L_x_1117) ;  /* 0x0000000000202947 */ /* 0x000fea0003800000 */
[----:B------:R-:W-:-:S05]  /*9ce0*/  IMAD R0, R6, R9, RZ ;  /* 0x0000000906007224 */ /* 0x000fca00078e02ff */
[----:B------:R-:W-:-:S13]  /*9cf0*/  ISETP.NE.AND P0, PT, R0, -0x1, PT ;  /* 0xffffffff0000780c */ /* 0x000fda0003f05270 */
[----:B------:R-:W-:Y:S05]  /*9d00*/  @!P0 BRA `(.L_x_1117) ;  /* 0x0000000000148947 */ /* 0x000fea0003800000 */
.L_x_1118:
[----:B0-----:R-:W2:Y:S04]  /*9d10*/  LDG.E.STRONG.GPU R3, desc[UR8][R4.64] ;  /* 0x0000000804037981 */ /* 0x001ea8000c1ef900 */
[----:B--2---:R-:W-:Y:S01]  /*9d20*/  CCTL.IVALL ;  /* 0x00000000ff00798f */ /* 0x004fe20002000000 */
[----:B------:R-:W-:Y:S05]  /*9d30*/  YIELD ;  /* 0x0000000000007946 */ /* 0x000fea0003800000 */
[----:B------:R-:W-:-:S13]  /*9d40*/  ISETP.NE.AND P0, PT, R3, R0, PT ;  /* 0x000000000300720c */ /* 0x000fda0003f05270 */
[----:B------:R-:W-:Y:S05]  /*9d50*/  @P0 BRA `(.L_x_1118) ;  /* 0xfffffffc00ec0947 */ /* 0x000fea000383ffff */
.L_x_1117:
        /* <DEDUP_REMOVED lines=24> */
.L_x_1119:
        /* <DEDUP_REMOVED lines=25> */
.L_x_1120:
        /* <DEDUP_REMOVED lines=9> */
.L_x_3297:


//--------------------- .text._Z35group_norm_nhwc_bwd_one_pass_kernelI11Fp16IOFp16WLi64ELi14ELi224EEv26Group_norm_nhwc_bwd_params --------------------------
	.section	.text._Z35group_norm_nhwc_bwd_one_pass_kernelI11Fp16IOFp16WLi64ELi14ELi224EEv26Group_norm_nhwc_bwd_params,"ax",@progbits
	.align	128
        .global         _Z35group_norm_nhwc_bwd_one_pass_kernelI11Fp16IOFp16WLi64ELi14ELi224EEv26Group_norm_nhwc_bwd_params
        .type           _Z35group_norm_nhwc_bwd_one_pass_kernelI11Fp16IOFp16WLi64ELi14ELi224EEv26Group_norm_nhwc_bwd_params,@function
        .size           _Z35group_norm_nhwc_bwd_one_pass_kernelI11Fp16IOFp16WLi64ELi14ELi224EEv26Group_norm_nhwc_bwd_params,(.L_x_3298 - _Z35group_norm_nhwc_bwd_one_pass_kernelI11Fp16IOFp16WLi64ELi14ELi224EEv26Group_norm_nhwc_bwd_params)
        .other          _Z35group_norm_nhwc_bwd_one_pass_kernelI11Fp16IOFp16WLi64ELi14ELi224EEv26Group_norm_nhwc_bwd_params,@"STO_CUDA_ENTRY STV_DEFAULT"
_Z35group_norm_nhwc_bwd_one_pass_kernelI11Fp16IOFp16WLi64ELi14ELi224EEv26Group_norm_nhwc_bwd_params:
.text._Z35group_norm_nhwc_bwd_one_pass_kernelI11Fp16IOFp16WLi64ELi14ELi224EEv26Group_norm_nhwc_bwd_params:
        /* <DEDUP_REMOVED lines=50> */
.L_x_1148:
        /* <DEDUP_REMOVED lines=120> */
.L_x_1123:
[----:B------:R-:W-:Y:S05]  /*0aa0*/  BSYNC B0 ;  /* 0x0000000000007941 */ /* 0x000fea0003800000 */
.L_x_1122:
        /* <DEDUP_REMOVED lines=33> */
.L_x_1124:
        /* <DEDUP_REMOVED lines=26> */
.L_x_1125:
        /* <DEDUP_REMOVED lines=72> */
.L_x_1127:
[----:B------:R-:W-:Y:S05]  /*12e0*/  BSYNC B0 ;  /* 0x0000000000007941 */ /* 0x000fea0003800000 */
.L_x_1126:
        /* <DEDUP_REMOVED lines=158> */
.L_x_1129:
[----:B------:R-:W-:Y:S05]  /*1cd0*/  BSYNC B0 ;  /* 0x0000000000007941 */ /* 0x000fea0003800000 */
.L_x_1128:
        /* <DEDUP_REMOVED lines=20> */
.L_x_1131:
[----:B------:R-:W-:Y:S05]  /*1e20*/  BSYNC B0 ;  /* 0x0000000000007941 */ /* 0x000fea0003800000 */
.L_x_1130:
        /* <DEDUP_REMOVED lines=34> */
.L_x_1134:
[----:B------:R-:W2:Y:S04]  /*2050*/  LDG.E.STRONG.GPU R10, desc[UR14][R8.64] ;  /* 0x0000000e080a7981 */ /* 0x000ea8000c1ef900 */
[----:B--2---:R-:W-:Y:S01]  /*2060*/  CCTL.IVALL ;  /* 0x00000000ff00798f */ /* 0x004fe20002000000 */
[----:B------:R-:W-:Y:S05]  /*2070*/  YIELD ;  /* 0x0000000000007946 */ /* 0x000fea0003800000 */
[----:B------:R-:W-:-:S13]  /*2080*/  ISETP.NE.AND P0, PT, R10, R13, PT ;  /* 0x0000000d0a00720c */ /* 0x000fda0003f05270 */
[----:B------:R-:W-:Y:S05]  /*2090*/  @P0 BRA `(.L_x_1134) ;  /* 0xfffffffc00ec0947 */ /* 0x000fea000383ffff */
.L_x_1133:
        /* <DEDUP_REMOVED lines=17> */
.L_x_1138:
        /* <DEDUP_REMOVED lines=115> */
.L_x_1137:
        /* <DEDUP_REMOVED lines=61> */
.L_x_1139:
[----:B------:R-:W-:-:S13]  /*2cb0*/  ISETP.NE.OR P0, PT, R17, RZ, P0 ;  /* 0x000000ff1100720c */ /* 0x000fda0000705670 */
[----:B------:R-:W-:Y:S05]  /*2cc0*/  @!P0 BRA `(.L_x_1135) ;  /* 0x00000000007c8947 */ /* 0x000fea0003800000 */
.L_x_1136:
        /* <DEDUP_REMOVED lines=31> */
.L_x_1135:
        /* <DEDUP_REMOVED lines=11> */
.L_x_1141:
[----:B------:R-:W-:Y:S05]  /*2f70*/  BSYNC B0 ;  /* 0x0000000000007941 */ /* 0x000fea0003800000 */
.L_x_1140:
        /* <DEDUP_REMOVED lines=16> */
.L_x_1132:
        /* <DEDUP_REMOVED lines=40> */
.L_x_1142:
        /* <DEDUP_REMOVED lines=20> */
.L_x_1144:
[----:B------:R-:W-:Y:S05]  /*3440*/  BSYNC B0 ;  /* 0x0000000000007941 */ /* 0x000fea0003800000 */
.L_x_1143:
        /* <DEDUP_REMOVED lines=23> */
.L_x_1145:
        /* <DEDUP_REMOVED lines=23> */
.L_x_1147:
[----:B------:R-:W-:Y:S05]  /*3730*/  BSYNC B0 ;  /* 0x0000000000007941 */ /* 0x000fea0003800000 */
.L_x_1146:
[----:B------:R-:W-:Y:S01]  /*3740*/  ULDC UR8, c[0x0][0x10] ;  /* 0x0000040000087ab9 */ /* 0x000fe20000000800 */
[----:B------:R-:W-:Y:S02]  /*3750*/  UIADD3 UR4, UR4, 0x1, URZ ;  /* 0x0000000104047890 */ /* 0x000fe4000fffe03f */
[----:B------:R-:W-:-:S04]  /*3760*/  UIADD3 UR7, UR8, UR7, URZ ;  /* 0x0000000708077290 */ /* 0x000fc8000fffe03f */
[----:B------:R-:W-:-:S06]  /*3770*/  UISETP.GE.AND UP0, UPT, UR7, UR5, UPT ;  /* 0x000000050700728c */ /* 0x000fcc000bf06270 */
[----:B------:R-:W-:-:S13]  /*3780*/  PLOP3.LUT P0, PT, PT, PT, UP0, 0x80, 0x0 ;  /* 0x000000000000781c */ /* 0x000fda0003f0f008 */
[----:B------:R-:W-:Y:S05]  /*3790*/  @!P0 BRA `(.L_x_1148) ;  /* 0xffffffc800e08947 */ /* 0x000fea000383ffff */
.L_x_1121:
        /* <DEDUP_REMOVED lines=19> */
.L_x_1150:
[----:B------:R-:W-:Y:S05]  /*38d0*/  BSYNC B0 ;  /* 0x0000000000007941 */ /* 0x000fea0003800000 */
.L_x_1149:
        /* <DEDUP_REMOVED lines=11> */
.L_x_1152:
[----:B------:R-:W2:Y:S04]  /*3990*/  LDG.E.STRONG.GPU R5, desc[UR14][R2.64] ;  /* 0x0000000e02057981 */ /* 0x000ea8000c1ef900 */
[----:B--2---:R-:W-:Y:S01]  /*39a0*/  CCTL.IVALL ;  /* 0x00000000ff00798f */ /* 0x004fe20002000000 */
[----:B------:R-:W-:Y:S05]  /*39b0*/  YIELD ;  /* 0x0000000000007946 */ /* 0x000fea0003800000 */
[----:B------:R-:W-:-:S13]  /*39c0*/  ISETP.NE.AND P0, PT, R5, R0, PT ;  /* 0x000000000500720c */ /* 0x000fda0003f05270 */
[----:B------:R-:W-:Y:S05]  /*39d0*/  @P0 BRA `(.L_x_1152) ;  /* 0xfffffffc00ec0947 */ /* 0x000fea000383ffff */
.L_x_1151:
        /* <DEDUP_REMOVED lines=24> */
.L_x_1153:
        /* <DEDUP_REMOVED lines=19> */
[----:B--2---:R-:W-:Y:S02]  /*3c90*/  F2FP.F16.F32.PACK_AB R3, R16, R3 ;  /* 0x000000031003723e */ /* 0x004fe400000000ff */
[----:B---3--:R-:W-:-:S03]  /*3ca0*/  F2FP.F16.F32.PACK_AB R23, R21, R18 ;  /* 0x000000121517723e */ /* 0x008fc600000000ff */
[----:B------:R2:W-:Y:S04]  /*3cb0*/  STG.E desc[UR14][R10.64], R3 ;  /* 0x000000030a007986 */ /* 0x0005e8000c10190e */
[----:B------:R2:W-:Y:S02]  /*3cc0*/  STG.E desc[UR14][R12.64], R23 ;  /* 0x000000170c007986 */ /* 0x0005e4000c10190e */
[----:B------:R-:W-:Y:S05]  /*3cd0*/  @P0 BRA `(.L_x_1153) ;  /* 0xfffffffc00a00947 */ /* 0x000fea000383ffff */
[----:B------:R-:W-:Y:S05]  /*3ce0*/  EXIT ;  /* 0x000000000000794d */ /* 0x000fea0003800000 */
.L_x_1154:
        /* <DEDUP_REMOVED lines=9> */
.L_x_3298:


//--------------------- .text._Z35group_norm_nhwc_bwd_one_pass_kernelI11Fp16IOFp16WLi128ELi14ELi224EEv26Group_norm_nhwc_bwd_params --------------------------
	.section	.text._Z35group_norm_nhwc_bwd_one_pass_kernelI11Fp16IOFp16WLi128ELi14ELi224EEv26Group_norm_nhwc_bwd_params,"ax",@progbits
	.align	128
        .global         _Z35group_norm_nhwc_bwd_one_pass_kernelI11Fp16IOFp16WLi128ELi14ELi224EEv26Group_norm_nhwc_bwd_params
        .type           _Z35group_norm_nhwc_bwd_one_pass_kernelI11Fp16IOFp16WLi128ELi14ELi224EEv26Group_norm_nhwc_bwd_params,@function
        .size           _Z35group_norm_nhwc_bwd_one_pass_kernelI11Fp16IOFp16WLi128ELi14ELi224EEv26Group_norm_nhwc_bwd_params,(.L_x_3299 - _Z35group_norm_nhwc_bwd_one_pass_kernelI11Fp16IOFp16WLi128ELi14ELi224EEv26Group_norm_nhwc_bwd_params)
        .other          _Z35group_norm_nhwc_bwd_one_pass_kernelI11Fp16IOFp16WLi128ELi14ELi224EEv26Group_norm_nhwc_bwd_params,@"STO_CUDA_ENTRY STV_DEFAULT"
_Z35group_norm_nhwc_bwd_one_pass_kernelI11Fp16IOFp16WLi128ELi14ELi224EEv26Group_norm_nhwc_bwd_params:
.text._Z35group_norm_nhwc_bwd_one_pass_kernelI11Fp16IOFp16WLi128ELi14ELi224EEv26Group_norm_nhwc_bwd_params:
        /* <DEDUP_REMOVED lines=56> */
.L_x_1190:
        /* <DEDUP_REMOVED lines=175> */
.L_x_1157:
[----:B------:R-:W-:Y:S05]  /*0e70*/  BSYNC B0 ;  /* 0x0000000000007941 */ /* 0x000fea0003800000 */
.L_x_1156:
        /* <DEDUP_REMOVED lines=25> */
.L_x_1158:
        /* <DEDUP_REMOVED lines=33> */
.L_x_1159:
        /* <DEDUP_REMOVED lines=31> */
.L_x_1160:
        /* <DEDUP_REMOVED lines=35> */
.L_x_1161:
        /* <DEDUP_REMOVED lines=76> */
.L_x_1163:
[----:B------:R-:W-:Y:S05]  /*1b00*/  BSYNC B0 ;  /* 0x0000000000007941 */ /* 0x000fea0003800000 */
.L_x_1162:
        /* <DEDUP_REMOVED lines=158> */
.L_x_1165:
[----:B------:R-:W-:Y:S05]  /*24f0*/  BSYNC B0 ;  /* 0x0000000000007941 */ /* 0x000fea0003800000 */
.L_x_1164:
        /* <DEDUP_REMOVED lines=19> */
.L_x_1167:
[----:B------:R-:W-:Y:S05]  /*2630*/  BSYNC B0 ;  /* 0x0000000000007941 */ /* 0x000fea0003800000 */
.L_x_1166:
        /* <DEDUP_REMOVED lines=31> */
.L_x_1170:
[----:B--2---:R-:W2:Y:S04]  /*2830*/  LDG.E.STRONG.GPU R10, desc[UR14][R8.64] ;  /* 0x0000000e080a7981 */ /* 0x004ea8000c1ef900 */
[----:B--2---:R-:W-:Y:S01]  /*2840*/  CCTL.IVALL ;  /* 0x00000000ff00798f */ /* 0x004fe20002000000 */
[----:B------:R-:W-:Y:S05]  /*2850*/  YIELD ;  /* 0x0000000000007946 */ /* 0x000fea0003800000 */
[----:B------:R-:W-:-:S13]  /*2860*/  ISETP.NE.AND P0, PT, R10, R15, PT ;  /* 0x0000000f0a00720c */ /* 0x000fda0003f05270 */
[----:B------:R-:W-:Y:S05]  /*2870*/  @P0 BRA `(.L_x_1170) ;  /* 0xfffffffc00ec0947 */ /* 0x000fea000383ffff */
.L_x_1169:
        /* <DEDUP_REMOVED lines=16> */
.L_x_1174:
        /* <DEDUP_REMOVED lines=115> */
.L_x_1173:
        /* <DEDUP_REMOVED lines=61> */
.L_x_1175:
[----:B------:R-:W-:-:S13]  /*3480*/  ISETP.NE.OR P0, PT, R14, RZ, P0 ;  /* 0x000000ff0e00720c */ /* 0x000fda0000705670 */
[----:B------:R-:W-:Y:S05]  /*3490*/  @!P0 BRA `(.L_x_1171) ;  /* 0x00000000007c8947 */ /* 0x000fea0003800000 */
.L_x_1172:
        /* <DEDUP_REMOVED lines=31> */
.L_x_1171:
        /* <DEDUP_REMOVED lines=11> */
.L_x_1177:
[----:B------:R-:W-:Y:S05]  /*3740*/  BSYNC B0 ;  /* 0x0000000000007941 */ /* 0x000fea0003800000 */
.L_x_1176:
        /* <DEDUP_REMOVED lines=16> */
.L_x_1168:
        /* <DEDUP_REMOVED lines=53> */
.L_x_1178:
        /* <DEDUP_REMOVED lines=21> */
.L_x_1180:
[----:B------:R-:W-:Y:S05]  /*3cf0*/  BSYNC B0 ;  /* 0x0000000000007941 */ /* 0x000fea0003800000 */
.L_x_1179:
        /* <DEDUP_REMOVED lines=25> */
.L_x_1181:
        /* <DEDUP_REMOVED lines=22> */
.L_x_1183:
[----:B------:R-:W-:Y:S05]  /*3ff0*/  BSYNC B0 ;  /* 0x0000000000007941 */ /* 0x000fea0003800000 */
.L_x_1182:
        /* <DEDUP_REMOVED lines=31> */
.L_x_1184:
        /* <DEDUP_REMOVED lines=22> */
.L_x_1186:
[----:B------:R-:W-:Y:S05]  /*4350*/  BSYNC B0 ;  /* 0x0000000000007941 */ /* 0x000fea0003800000 */
.L_x_1185:
        /* <DEDUP_REMOVED lines=25> */
.L_x_1187:
        /* <DEDUP_REMOVED lines=20> */
.L_x_1189:
[----:B------:R-:W-:Y:S05]  /*4630*/  BSYNC B0 ;  /* 0x0000000000007941 */ /* 0x000fea0003800000 */
.L_x_1188:
[----:B------:R-:W-:Y:S02]  /*4640*/  IADD3 R40, R3, R40, RZ ;  /* 0x0000002803287210 */ /* 0x000fe40007ffe0ff */
[----:B------:R-:W-:Y:S02]  /*4650*/  IADD3 R41, R41, 0x1, RZ ;  /* 0x0000000129297810 */ /* 0x000fe40007ffe0ff */
[----:B------:R-:W-:-:S13]  /*4660*/  ISETP.GE.AND P0, PT, R40, UR4, PT ;  /* 0x0000000428007c0c */ /* 0x000fda000bf06270 */
[----:B------:R-:W-:Y:S05]  /*4670*/  @!P0 BRA `(.L_x_1190) ;  /* 0xffffffbc00408947 */ /* 0x000fea000383ffff */
.L_x_1155:
        /* <DEDUP_REMOVED lines=23> */
.L_x_1192:
[----:B------:R-:W-:Y:S05]  /*47f0*/  BSYNC B0 ;  /* 0x0000000000007941 */ /* 0x000fea0003800000 */
.L_x_1191:
[----:B------:R-:W-:Y:S05]  /*4800*/  @P0 EXIT ;  /* 0x000000000000094d */ /* 0x000fea0003800000 */
[----:B------:R-:W-:Y:S05]  /*4810*/  @P2 BRA `(.L_x_1193) ;  /* 0x0000000000202947 */ /* 0x000fea0003800000 */
[----:B------:R-:W-:-:S05]  /*4820*/  IMAD R0, R6, R7, RZ ;  /* 0x0000000706007224 */ /* 0x000fca00078e02ff */
[----:B------:R-:W-:-:S13]  /*4830*/  ISETP.NE.AND P0, PT, R0, -0x1, PT ;  /* 0xffffffff0000780c */ /* 0x000fda0003f05270 */
[----:B------:R-:W-:Y:S05]  /*4840*/  @!P0 BRA `(.L_x_1193) ;  /* 0x0000000000148947 */ /* 0x000fea0003800000 */
.L_x_1194:
[----:B0-----:R-:W2:Y:S04]  /*4850*/  LDG.E.STRONG.GPU R5, desc[UR14][R2.64] ;  /* 0x0000000e02057981 */ /* 0x001ea8000c1ef900 */
[----:B--2---:R-:W-:Y:S01]  /*4860*/  CCTL.IVALL ;  /* 0x00000000ff00798f */ /* 0x004fe20002000000 */
[----:B------:R-:W-:Y:S05]  /*4870*/  YIELD ;  /* 0x0000000000007946 */ /* 0x000fea0003800000 */
[----:B------:R-:W-:-:S13]  /*4880*/  ISETP.NE.AND P0, PT, R5, R0, PT ;  /* 0x000000000500720c */ /* 0x000fda0003f05270 */
[----:B------:R-:W-:Y:S05]  /*4890*/  @P0 BRA `(.L_x_1194) ;  /* 0xfffffffc00ec0947 */ /* 0x000fea000383ffff */
.L_x_1193:
        /* <DEDUP_REMOVED lines=24> */
.L_x_1195:
        /* <DEDUP_REMOVED lines=25> */
.L_x_1196:
        /* <DEDUP_REMOVED lines=13> */
.L_x_3299:


//--------------------- .text._Z35group_norm_nhwc_bwd_one_pass_kernelI11Fp16IOFp16WLi256ELi14ELi224EEv26Group_norm_nhwc_bwd_params --------------------------
	.section	.text._Z35group_norm_nhwc_bwd_one_pass_kernelI11Fp16IOFp16WLi256ELi14ELi224EEv26Group_norm_nhwc_bwd_params,"ax",@progbits
	.align	128
        .global         _Z35group_norm_nhwc_bwd_one_pass_kernelI11Fp16IOFp16WLi256ELi14ELi224EEv26Group_norm_nhwc_bwd_params
        .type           _Z35group_norm_nhwc_bwd_one_pass_kernelI11Fp16IOFp16WLi256ELi14ELi224EEv26Group_norm_nhwc_bwd_params,@function
        .size           _Z35group_norm_nhwc_bwd_one_pass_kernelI11Fp16IOFp16WLi256ELi14ELi224EEv26Group_norm_nhwc_bwd_params,(.L_x_3300 - _Z35group_norm_nhwc_bwd_one_pass_kernelI11Fp16IOFp16WLi256ELi14ELi224EEv26Group_norm_nhwc_bwd_params)
        .other          _Z35group_norm_nhwc_bwd_one_pass_kernelI11Fp16IOFp16WLi256ELi14ELi224EEv26Group_norm_nhwc_bwd_params,@"STO_CUDA_ENTRY STV_DEFAULT"
_Z35group_norm_nhwc_bwd_one_pass_kernelI11Fp16IOFp16WLi256ELi14ELi224EEv26Group_norm_nhwc_bwd_params:
.text._Z35group_norm_nhwc_bwd_one_pass_kernelI11Fp16IOFp16WLi256ELi14ELi224EEv26Group_norm_nhwc_bwd_params:
        /* <DEDUP_REMOVED lines=68> */
.L_x_1248:
        /* <DEDUP_REMOVED lines=257> */
.L_x_1199:
[----:B------:R-:W-:Y:S05]  /*1450*/  BSYNC B0 ;  /* 0x0000000000007941 */ /* 0x000fea0003800000 */
.L_x_1198:
        /* <DEDUP_REMOVED lines=36> */
.L_x_1200:
        /* <DEDUP_REMOVED lines=26> */
.L_x_1201:
        /* <DEDUP_REMOVED lines=41> */
.L_x_1202:
        /* <DEDUP_REMOVED lines=39> */
.L_x_1203:
        /* <DEDUP_REMOVED lines=32> */
.L_x_1204:
        /* <DEDUP_REMOVED lines=38> */
.L_x_1205:
        /* <DEDUP_REMOVED lines=36> */
.L_x_1206:
        /* <DEDUP_REMOVED lines=35> */
.L_x_1207:
        /* <DEDUP_REMOVED lines=70> */
.L_x_1209:
[----:B------:R-:W-:Y:S05]  /*2a70*/  BSYNC B0 ;  /* 0x0000000000007941 */ /* 0x000fea0003800000 */
.L_x_1208:
        /* <DEDUP_REMOVED lines=159> */
.L_x_1211:
[----:B------:R-:W-:Y:S05]  /*3470*/  BSYNC B0 ;  /* 0x0000000000007941 */ /* 0x000fea0003800000 */
.L_x_1210:
        /* <DEDUP_REMOVED lines=19> */
.L_x_1213:
[----:B------:R-:W-:Y:S05]  /*35b0*/  BSYNC B0 ;  /* 0x0000000000007941 */ /* 0x000fea0003800000 */
.L_x_1212:
        /* <DEDUP_REMOVED lines=35> */
.L_x_1216:
[----:B------:R-:W2:Y:S04]  /*37f0*/  LDG.E.STRONG.GPU R16, desc[UR14][R14.64] ;  /* 0x0000000e0e107981 */ /* 0x000ea8000c1ef900 */
[----:B--2---:R-:W-:Y:S01]  /*3800*/  CCTL.IVALL ;  /* 0x00000000ff00798f */ /* 0x004fe20002000000 */
[----:B------:R-:W-:Y:S05]  /*3810*/  YIELD ;  /* 0x0000000000007946 */ /* 0x000fea0003800000 */
[----:B------:R-:W-:-:S13]  /*3820*/  ISETP.NE.AND P6, PT, R16, R21, PT ;  /* 0x000000151000720c */ /* 0x000fda0003fc5270 */
[----:B------:R-:W-:Y:S05]  /*3830*/  @P6 BRA `(.L_x_1216) ;  /* 0xfffffffc00ec6947 */ /* 0x000fea000383ffff */
.L_x_1215:
        /* <DEDUP_REMOVED lines=21> */
.L_x_1220:
        /* <DEDUP_REMOVED lines=115> */
.L_x_1219:
        /* <DEDUP_REMOVED lines=62> */
.L_x_1221:
[----:B------:R-:W-:-:S04]  /*44a0*/  ISETP.NE.AND P6, PT, R15, RZ, PT ;  /* 0x000000ff0f00720c */ /* 0x000fc80003fc5270 */
[----:B------:R-:W-:-:S13]  /*44b0*/  ISETP.NE.OR P6, PT, R16, RZ, P6 ;  /* 0x000000ff1000720c */ /* 0x000fda00037c5670 */
[----:B------:R-:W-:Y:S05]  /*44c0*/  @!P6 BRA `(.L_x_1217) ;  /* 0x00000000007ce947 */ /* 0x000fea0003800000 */
.L_x_1218:
        /* <DEDUP_REMOVED lines=31> */
.L_x_1217:
        /* <DEDUP_REMOVED lines=10> */
.L_x_1223:
[----:B------:R-:W-:Y:S05]  /*4760*/  BSYNC B0 ;  /* 0x0000000000007941 */ /* 0x000fea0003800000 */
.L_x_1222:
        /* <DEDUP_REMOVED lines=17> */
.L_x_1214:
        /* <DEDUP_REMOVED lines=43> */
.L_x_1224:
        /* <DEDUP_REMOVED lines=21> */
.L_x_1226:
[----:B------:R-:W-:Y:S05]  /*4c80*/  BSYNC B0 ;  /* 0x0000000000007941 */ /* 0x000fea0003800000 */
.L_x_1225:
        /* <DEDUP_REMOVED lines=28> */
.L_x_1227:
        /* <DEDUP_REMOVED lines=22> */
.L_x_1229:
[----:B------:R-:W-:Y:S05]  /*4fb0*/  BSYNC B0 ;  /* 0x0000000000007941 */ /* 0x000fea0003800000 */
.L_x_1228:
        /* <DEDUP_REMOVED lines=27> */
.L_x_1230:
        /* <DEDUP_REMOVED lines=22> */
.L_x_1232:
[----:B------:R-:W-:Y:S05]  /*52d0*/  BSYNC B0 ;  /* 0x0000000000007941 */ /* 0x000fea0003800000 */
.L_x_1231:
        /* <DEDUP_REMOVED lines=26> */
.L_x_1233:
        /* <DEDUP_REMOVED lines=21> */
.L_x_1235:
[----:B------:R-:W-:Y:S05]  /*55d0*/  BSYNC B0 ;  /* 0x0000000000007941 */ /* 0x000fea0003800000 */
.L_x_1234:
        /* <DEDUP_REMOVED lines=29> */
.L_x_1236:
        /* <DEDUP_REMOVED lines=22> */
.L_x_1238:
[----:B------:R-:W-:Y:S05]  /*5910*/  BSYNC B0 ;  /* 0x0000000000007941 */ /* 0x000fea0003800000 */
.L_x_1237:
        /* <DEDUP_REMOVED lines=27> */
.L_x_1239:
        /* <DEDUP_REMOVED lines=22> */
.L_x_1241:
[----:B------:R-:W-:Y:S05]  /*5c30*/  BSYNC B0 ;  /* 0x0000000000007941 */ /* 0x000fea0003800000 */
.L_x_1240:
        /* <DEDUP_REMOVED lines=29> */
.L_x_1242:
        /* <DEDUP_REMOVED lines=26> */
.L_x_1244:
[----:B------:R-:W-:Y:S05]  /*5fb0*/  BSYNC B0 ;  /* 0x0000000000007941 */ /* 0x000fea0003800000 */
.L_x_1243:
        /* <DEDUP_REMOVED lines=30> */
.L_x_1245:
        /* <DEDUP_REMOVED lines=19> */
.L_x_1247:
[----:B------:R-:W-:Y:S05]  /*62d0*/  BSYNC B0 ;  /* 0x0000000000007941 */ /* 0x000fea0003800000 */
.L_x_1246:
        /* <DEDUP_REMOVED lines=9> */
.L_x_1197:
        /* <DEDUP_REMOVED lines=19> */
.L_x_1250:
[----:B------:R-:W-:Y:S05]  /*64a0*/  BSYNC B0 ;  /* 0x0000000000007941 */ /* 0x000fea0003800000 */
.L_x_1249:
        /* <DEDUP_REMOVED lines=11> */
.L_x_1252:
[----:B------:R-:W2:Y:S04]  /*6560*/  LDG.E.STRONG.GPU R5, desc[UR14][R2.64] ;  /* 0x0000000e02057981 */ /* 0x000ea8000c1ef900 */
[----:B--2---:R-:W-:Y:S01]  /*6570*/  CCTL.IVALL ;  /* 0x00000000ff00798f */ /* 0x004fe20002000000 */
[----:B------:R-:W-:Y:S05]  /*6580*/  YIELD ;  /* 0x0000000000007946 */ /* 0x000fea0003800000 */
[----:B------:R-:W-:-:S13]  /*6590*/  ISETP.NE.AND P0, PT, R5, R0, PT ;  /* 0x000000000500720c */ /* 0x000fda0003f05270 */
[----:B------:R-:W-:Y:S05]  /*65a0*/  @P0 BRA `(.L_x_1252) ;  /* 0xfffffffc00ec0947 */ /* 0x000fea000383ffff */
.L_x_1251:
        /* <DEDUP_REMOVED lines=24> */
.L_x_1253:
        /* <DEDUP_REMOVED lines=25> */
.L_x_1254:
        /* <DEDUP_REMOVED lines=12> */
.L_x_3300:


//--------------------- .text._Z35group_norm_nhwc_bwd_one_pass_kernelI11Fp16IOFp16WLi512ELi14ELi224EEv26Group_norm_nhwc_bwd_params --------------------------
	.section	.text._Z35group_norm_nhwc_bwd_one_pass_kernelI11Fp16IOFp16WLi512ELi14ELi224EEv26Group_norm_nhwc_bwd_params,"ax",@progbits
	.align	128
        .global         _Z35group_norm_nhwc_bwd_one_pass_kernelI11Fp16IOFp16WLi512ELi14ELi224EEv26Group_norm_nhwc_bwd_params
        .type           _Z35group_norm_nhwc_bwd_one_pass_kernelI11Fp16IOFp16WLi512ELi14ELi224EEv26Group_norm_nhwc_bwd_params,@function
        .size           _Z35group_norm_nhwc_bwd_one_pass_kernelI11Fp16IOFp16WLi512ELi14ELi224EEv26Group_norm_nhwc_bwd_params,(.L_x_3301 - _Z35group_norm_nhwc_bwd_one_pass_kernelI11Fp16IOFp16WLi512ELi14ELi224EEv26Group_norm_nhwc_bwd_params)
        .other          _Z35group_norm_nhwc_bwd_one_pass_kernelI11Fp16IOFp16WLi512ELi14ELi224EEv26Group_norm_nhwc_bwd_params,@"STO_CUDA_ENTRY STV_DEFAULT"
_Z35group_norm_nhwc_bwd_one_pass_kernelI11Fp16IOFp16WLi512ELi14ELi224EEv26Group_norm_nhwc_bwd_params:
.text._Z35group_norm_nhwc_bwd_one_pass_kernelI11Fp16IOFp16WLi512ELi14ELi224EEv26Group_norm_nhwc_bwd_params:
        /* <DEDUP_REMOVED lines=112> */
.L_x_1338:
        /* <DEDUP_REMOVED lines=415> */
[----:B0-----:R-:W-:-:S04]  /*20f0*/  IMAD.WIDE R18, R37, 0x2, R18 ;  /* 0x0000000225127825 */ /* 0x001fc800078e0212 */
[----:B--2---:R-:W-:Y:S02]  /*2100*/  @P0 HADD2.F32 R16, -RZ, R26.H0_H0 ;  /* 0x2000001aff100230 */ /* 0x004fe40000004100 */
[----:B------:R-:W2:Y:S01]  /*2110*/  LDG.E.U16 R26, desc[UR8][R18.64+0x2] ;  /* 0x00000208121a7981 */ /* 0x000ea2000c1e1500 */
[----:B---3--:R-:W-:-:S03]  /*2120*/  @P0 HADD2.F32 R17, -RZ, R15.H0_H0 ;  /* 0x2000000fff110230 */ /* 0x008fc60000004100 */
[----:B------:R2:W3:Y:S02]  /*2130*/  LDG.E.U16 R15, desc[UR8][R18.64] ;  /* 0x00000008120f7981 */ /* 0x0004e4000c1e1500 */
[----:B--2---:R-:W-:Y:S02]  /*2140*/  HADD2.F32 R18, -RZ, R26.H0_H0 ;  /* 0x2000001aff127230 */ /* 0x004fe40000004100 */
[----:B---3--:R-:W-:-:S07]  /*2150*/  HADD2.F32 R15, -RZ, R15.H0_H0 ;  /* 0x2000000fff0f7230 */ /* 0x008fce0000004100 */
.L_x_1257:
[----:B------:R-:W-:Y:S05]  /*2160*/  BSYNC B0 ;  /* 0x0000000000007941 */ /* 0x000fea0003800000 */
.L_x_1256:
        /* <DEDUP_REMOVED lines=34> */
.L_x_1258:
        /* <DEDUP_REMOVED lines=26> */
.L_x_1259:
        /* <DEDUP_REMOVED lines=41> */
.L_x_1260:
        /* <DEDUP_REMOVED lines=37> */
.L_x_1261:
        /* <DEDUP_REMOVED lines=37> */
.L_x_1262:
        /* <DEDUP_REMOVED lines=37> */
.L_x_1263:
        /* <DEDUP_REMOVED lines=37> */
.L_x_1264:
        /* <DEDUP_REMOVED lines=32> */
.L_x_1265:
        /* <DEDUP_REMOVED lines=38> */
.L_x_1266:
        /* <DEDUP_REMOVED lines=32> */
.L_x_1267:
        /* <DEDUP_REMOVED lines=38> */
.L_x_1268:
        /* <DEDUP_REMOVED lines=32> */
.L_x_1269:
        /* <DEDUP_REMOVED lines=38> */
.L_x_1270:
        /* <DEDUP_REMOVED lines=36> */
.L_x_1271:
        /* <DEDUP_REMOVED lines=35> */
.L_x_1272:
        /* <DEDUP_REMOVED lines=33> */
.L_x_1273:
        /* <DEDUP_REMOVED lines=86> */
.L_x_1275:
[----:B------:R-:W-:Y:S05]  /*4a00*/  BSYNC B0 ;  /* 0x0000000000007941 */ /* 0x000fea0003800000 */
.L_x_1274:
        /* <DEDUP_REMOVED lines=159> */
.L_x_1277:
[----:B------:R-:W-:Y:S05]  /*5400*/  BSYNC B0 ;  /* 0x0000000000007941 */ /* 0x000fea0003800000 */
.L_x_1276:
        /* <DEDUP_REMOVED lines=13> */
.L_x_1279:
[----:B------:R-:W-:Y:S05]  /*54e0*/  BSYNC B0 ;  /* 0x0000000000007941 */ /* 0x000fea0003800000 */
.L_x_1278:
        /* <DEDUP_REMOVED lines=34> */
.L_x_1282:
[----:B------:R-:W2:Y:S04]  /*5710*/  LDG.E.STRONG.GPU R19, desc[UR8][R26.64] ;  /* 0x000000081a137981 */ /* 0x000ea8000c1ef900 */
[----:B--2---:R-:W-:Y:S01]  /*5720*/  CCTL.IVALL ;  /* 0x00000000ff00798f */ /* 0x004fe20002000000 */
[----:B------:R-:W-:Y:S05]  /*5730*/  YIELD ;  /* 0x0000000000007946 */ /* 0x000fea0003800000 */
[----:B------:R-:W-:-:S13]  /*5740*/  ISETP.NE.AND P6, PT, R19, R36, PT ;  /* 0x000000241300720c */ /* 0x000fda0003fc5270 */
[----:B------:R-:W-:Y:S05]  /*5750*/  @P6 BRA `(.L_x_1282) ;  /* 0xfffffffc00ec6947 */ /* 0x000fea000383ffff */
.L_x_1281:
        /* <DEDUP_REMOVED lines=20> */
.L_x_1286:
        /* <DEDUP_REMOVED lines=115> */
.L_x_1285:
        /* <DEDUP_REMOVED lines=62> */
.L_x_1287:
[----:B------:R-:W-:-:S04]  /*63b0*/  ISETP.NE.AND P6, PT, R19, RZ, PT ;  /* 0x000000ff1300720c */ /* 0x000fc80003fc5270 */
[----:B------:R-:W-:-:S13]  /*63c0*/  ISETP.NE.OR P6, PT, R27, RZ, P6 ;  /* 0x000000ff1b00720c */ /* 0x000fda00037c5670 */
[----:B------:R-:W-:Y:S05]  /*63d0*/  @!P6 BRA `(.L_x_1283) ;  /* 0x00000000007ce947 */ /* 0x000fea0003800000 */
.L_x_1284:
        /* <DEDUP_REMOVED lines=31> */
.L_x_1283:
        /* <DEDUP_REMOVED lines=10> */
.L_x_1289:
[----:B------:R-:W-:Y:S05]  /*6670*/  BSYNC B0 ;  /* 0x0000000000007941 */ /* 0x000fea0003800000 */
.L_x_1288:
        /* <DEDUP_REMOVED lines=17> */
.L_x_1280:
        /* <DEDUP_REMOVED lines=43> */
.L_x_1290:
        /* <DEDUP_REMOVED lines=21> */
.L_x_1292:
[----:B------:R-:W-:Y:S05]  /*6b90*/  BSYNC B0 ;  /* 0x0000000000007941 */ /* 0x000fea0003800000 */
.L_x_1291:
        /* <DEDUP_REMOVED lines=28> */
.L_x_1293:
        /* <DEDUP_REMOVED lines=21> */
.L_x_1295:
[----:B------:R-:W-:Y:S05]  /*6eb0*/  BSYNC B0 ;  /* 0x0000000000007941 */ /* 0x000fea0003800000 */
.L_x_1294:
        /* <DEDUP_REMOVED lines=28> */
.L_x_1296:
        /* <DEDUP_REMOVED lines=21> */
.L_x_1298:
[----:B------:R-:W-:Y:S05]  /*71d0*/  BSYNC B0 ;  /* 0x0000000000007941 */ /* 0x000fea0003800000 */
.L_x_1297:
        /* <DEDUP_REMOVED lines=28> */
.L_x_1299:
        /* <DEDUP_REMOVED lines=21> */
.L_x_1301:
[----:B------:R-:W-:Y:S05]  /*74f0*/  BSYNC B0 ;  /* 0x0000000000007941 */ /* 0x000fea0003800000 */
.L_x_1300:
        /* <DEDUP_REMOVED lines=28> */
.L_x_1302:
        /* <DEDUP_REMOVED lines=21> */
.L_x_1304:
[----:B------:R-:W-:Y:S05]  /*7810*/  BSYNC B0 ;  /* 0x0000000000007941 */ /* 0x000fea0003800000 */
.L_x_1303:
        /* <DEDUP_REMOVED lines=28> */
.L_x_1305:
        /* <DEDUP_REMOVED lines=21> */
.L_x_1307:
[----:B------:R-:W-:Y:S05]  /*7b30*/  BSYNC B0 ;  /* 0x0000000000007941 */ /* 0x000fea0003800000 */
.L_x_1306:
        /* <DEDUP_REMOVED lines=28> */
.L_x_1308:
        /* <DEDUP_REMOVED lines=21> */
.L_x_1310:
[----:B------:R-:W-:Y:S05]  /*7e50*/  BSYNC B0 ;  /* 0x0000000000007941 */ /* 0x000fea0003800000 */
.L_x_1309:
        /* <DEDUP_REMOVED lines=28> */
.L_x_1311:
        /* <DEDUP_REMOVED lines=20> */
.L_x_1313:
[----:B------:R-:W-:Y:S05]  /*8160*/  BSYNC B0 ;  /* 0x0000000000007941 */ /* 0x000fea0003800000 */
.L_x_1312:
        /* <DEDUP_REMOVED lines=27> */
.L_x_1314:
        /* <DEDUP_REMOVED lines=20> */
.L_x_1316:
[----:B------:R-:W-:Y:S05]  /*8460*/  BSYNC B0 ;  /* 0x0000000000007941 */ /* 0x000fea0003800000 */
.L_x_1315:
        /* <DEDUP_REMOVED lines=26> */
.L_x_1317:
        /* <DEDUP_REMOVED lines=20> */
.L_x_1319:
[----:B------:R-:W-:Y:S05]  /*8750*/  BSYNC B0 ;  /* 0x0000000000007941 */ /* 0x000fea0003800000 */
.L_x_1318:
        /* <DEDUP_REMOVED lines=29> */
.L_x_1320:
        /* <DEDUP_REMOVED lines=20> */
.L_x_1322:
[----:B------:R-:W-:Y:S05]  /*8a70*/  BSYNC B0 ;  /* 0x0000000000007941 */ /* 0x000fea0003800000 */
.L_x_1321:
        /* <DEDUP_REMOVED lines=27> */
.L_x_1323:
        /* <DEDUP_REMOVED lines=20> */
.L_x_1325:
[----:B------:R-:W-:Y:S05]  /*8d70*/  BSYNC B0 ;  /* 0x0000000000007941 */ /* 0x000fea0003800000 */
.L_x_1324:
        /* <DEDUP_REMOVED lines=29> */
.L_x_1326:
        /* <DEDUP_REMOVED lines=26> */
.L_x_1328:
[----:B------:R-:W-:Y:S05]  /*90f0*/  BSYNC B0 ;  /* 0x0000000000007941 */ /* 0x000fea0003800000 */
.L_x_1327:
        /* <DEDUP_REMOVED lines=27> */
.L_x_1329:
        /* <DEDUP_REMOVED lines=26> */
.L_x_1331:
[----:B------:R-:W-:Y:S05]  /*9450*/  BSYNC B0 ;  /* 0x0000000000007941 */ /* 0x000fea0003800000 */
.L_x_1330:
        /* <DEDUP_REMOVED lines=27> */
.L_x_1332:
        /* <DEDUP_REMOVED lines=28> */
.L_x_1334:
[----:B------:R-:W-:Y:S05]  /*97d0*/  BSYNC B0 ;  /* 0x0000000000007941 */ /* 0x000fea0003800000 */
.L_x_1333:
        /* <DEDUP_REMOVED lines=25> */
.L_x_1335:
        /* <DEDUP_REMOVED lines=24> */
.L_x_1337:
[----:B------:R-:W-:Y:S05]  /*9af0*/  BSYNC B0 ;  /* 0x0000000000007941 */ /* 0x000fea0003800000 */
.L_x_1336:
[----:B------:R-:W-:Y:S02]  /*9b00*/  IADD3 R6, R4, R6, RZ ;  /* 0x0000000604067210 */ /* 0x000fe40007ffe0ff */
[----:B------:R-:W-:Y:S02]  /*9b10*/  IADD3 R82, R82, 0x1, RZ ;  /* 0x0000000152527810 */ /* 0x000fe40007ffe0ff */
[----:B------:R-:W-:-:S13]  /*9b20*/  ISETP.GE.AND P0, PT, R6, UR4, PT ;  /* 0x0000000406007c0c */ /* 0x000fda000bf06270 */
[----:B------:R-:W-:Y:S05]  /*9b30*/  @!P0 BRA `(.L_x_1338) ;  /* 0xffffff6800f08947 */ /* 0x000fea000383ffff */
.L_x_1255:
        /* <DEDUP_REMOVED lines=23> */
.L_x_1340:
[----:B------:R-:W-:Y:S05]  /*9cb0*/  BSYNC B0 ;  /* 0x0000000000007941 */ /* 0x000fea0003800000 */
.L_x_1339:
[----:B------:R-:W-:Y:S05]  /*9cc0*/  @P0 EXIT ;  /* 0x000000000000094d */ /* 0x000fea0003800000 */
[----:B------:R-:W-:Y:S05]  /*9cd0*/  @P2 BRA `(.L_x_1341) ;  /* 0x0000000000202947 */ /* 0x000fea0003800000 */
[----:B------:R-:W-:-:S05]  /*9ce0*/  IMAD R0, R6, R9, RZ ;  /* 0x0000000906007224 */ /* 0x000fca00078e02ff */
[----:B------:R-:W-:-:S13]  /*9cf0*/  ISETP.NE.AND P0, PT, R0, -0x1, PT ;  /* 0xffffffff0000780c */ /* 0x000fda0003f05270 */
[----:B------:R-:W-:Y:S05]  /*9d00*/  @!P0 BRA `(.L_x_1341) ;  /* 0x0000000000148947 */ /* 0x000fea0003800000 */
.L_x_1342:
[----:B0-----:R-:W2:Y:S04]  /*9d10*/  LDG.E.STRONG.GPU R3, desc[UR8][R4.64] ;  /* 0x0000000804037981 */ /* 0x001ea8000c1ef900 */
[----:B--2---:R-:W-:Y:S01]  /*9d20*/  CCTL.IVALL ;  /* 0x00000000ff00798f */ /* 0x004fe20002000000 */
[----:B------:R-:W-:Y:S05]  /*9d30*/  YIELD ;  /* 0x0000000000007946 */ /* 0x000fea0003800000 */
[----:B------:R-:W-:-:S13]  /*9d40*/  ISETP.NE.AND P0, PT, R3, R0, PT ;  /* 0x000000000300720c */ /* 0x000fda0003f05270 */
[----:B------:R-:W-:Y:S05]  /*9d50*/  @P0 BRA `(.L_x_1342) ;  /* 0xfffffffc00ec0947 */ /* 0x000fea000383ffff */
.L_x_1341:
        /* <DEDUP_REMOVED lines=24> */
.L_x_1343:
        /* <DEDUP_REMOVED lines=25> */
.L_x_1344:
        /* <DEDUP_REMOVED lines=9> */
.L_x_3301:


//--------------------- .text._Z35group_norm_nhwc_bwd_one_pass_kernelI11Fp32IOFp32WLi64ELi14ELi224EEv26Group_norm_nhwc_bwd_params --------------------------
	.section	.text._Z35group_norm_nhwc_bwd_one_pass_kernelI11Fp32IOFp32WLi64ELi14ELi224EEv26Group_norm_nhwc_bwd_params,"ax",@progbits
	.align	128
        .global         _Z35group_norm_nhwc_bwd_one_pass_kernelI11Fp32IOFp32WLi64ELi14ELi224EEv26Group_norm_nhwc_bwd_params
        .type           _Z35group_norm_nhwc_bwd_one_pass_kernelI11Fp32IOFp32WLi64ELi14ELi224EEv26Group_norm_nhwc_bwd_params,@function
        .size           _Z35group_norm_nhwc_bwd_one_pass_kernelI11Fp32IOFp32WLi64ELi14ELi224EEv26Group_norm_nhwc_bwd_params,(.L_x_3302 - _Z35group_norm_nhwc_bwd_one_pass_kernelI11Fp32IOFp32WLi64ELi14ELi224EEv26Group_norm_nhwc_bwd_params)
        .other          _Z35group_norm_nhwc_bwd_one_pass_kernelI11Fp32IOFp32WLi64ELi14ELi224EEv26Group_norm_nhwc_bwd_params,@"STO_CUDA_ENTRY STV_DEFAULT"
_Z35group_norm_nhwc_bwd_one_pass_kernelI11Fp32IOFp32WLi64ELi14ELi224EEv26Group_norm_nhwc_bwd_params:
.text._Z35group_norm_nhwc_bwd_one_pass_kernelI11Fp32IOFp32WLi64ELi14ELi224EEv26Group_norm_nhwc_bwd_params:
        /* <DEDUP_REMOVED lines=50> */
.L_x_1372:
[----:B0-----:R-:W0:Y:S01]  /*0320*/  LDC R8, c[0x0][0x2a0] ;  /* 0x0000a800ff087b82 */ /* 0x001e220000000800 */
[----:B------:R-:W-:Y:S01]  /*0330*/  IABS R6, UR7 ;  /* 0x0000000700067c13 */ /* 0x000fe20008000000 */
[----:B------:R-:W-:Y:S01]  /*0340*/  ULDC.64 UR8, c[0x0][0x248] ;  /* 0x0000920000087ab9 */ /* 0x000fe20000000a00 */
[----:B------:R-:W-:Y:S01]  /*0350*/  ULDC.64 UR20, c[0x0][0x290] ;  /* 0x0000a40000147ab9 */ /* 0x000fe20000000a00 */
[----:B------:R-:W-:Y:S02]  /*0360*/  UIMAD.WIDE UR8, UR7, 0x8, UR8 ;  /* 0x00000008070878a5 */ /* 0x000fe4000f8e0208 */
[----:B------:R-:W-:Y:S02]  /*0370*/  ISETP.LE.AND P2, PT, RZ, UR7, PT ;  /* 0x00000007ff007c0c */ /* 0x000fe4000bf43270 */
[----:B------:R-:W-:Y:S01]  /*0380*/  SHF.R.S32.HI R41, RZ, 0x1f, R44 ;  /* 0x0000001fff297819 */ /* 0x000fe2000001142c */
[----:B-1----:R-:W1:Y:S01]  /*0390*/  @P1 LDC.64 R16, c[0x0][0x288] ;  /* 0x0000a200ff101b82 */ /* 0x002e620000000a00 */
[----:B------:R-:W-:-:S04]  /*03a0*/  ISETP.GE.U32.AND P0, PT, R44, UR20, PT ;  /* 0x000000142c007c0c */ /* 0x000fc8000bf06070 */
[----:B------:R-:W-:-:S03]  /*03b0*/  ISETP.GE.AND.EX P0, PT, R41, UR21, PT, P0 ;  /* 0x0000001529007c0c */ /* 0x000fc6000bf06300 */
[----:B------:R-:W2:Y:S01]  /*03c0*/  @P1 LDC.64 R10, c[0x0][0x230] ;  /* 0x00008c00ff0a1b82 */ /* 0x000ea20000000a00 */
[----:B------:R-:W-:Y:S02]  /*03d0*/  ISETP.GT.U32.OR P0, PT, R47, 0xdf, P0 ;  /* 0x000000df2f00780c */ /* 0x000fe40000704470 */
[----:B0-----:R-:W-:-:S04]  /*03e0*/  IABS R5, R8 ;  /* 0x0000000800057213 */ /* 0x001fc80000000000 */
[----:B------:R-:W0:Y:S07]  /*03f0*/  I2F.RP R0, R5 ;  /* 0x0000000500007306 */ /* 0x000e2e0000209400 */
[----:B------:R-:W3:Y:S01]  /*0400*/  @!P0 LDC.64 R12, c[0x0][0x288] ;  /* 0x0000a200ff0c8b82 */ /* 0x000ee20000000a00 */
[----:B0-----:R-:W0:Y:S02]  /*0410*/  MUFU.RCP R0, R0 ;  /* 0x0000000000007308 */ /* 0x001e240000001000 */
[----:B0-----:R-:W-:-:S06]  /*0420*/  IADD3 R2, R0, 0xffffffe, RZ ;  /* 0x0ffffffe00027810 */ /* 0x001fcc0007ffe0ff */
[----:B------:R0:W4:Y:S02]  /*0430*/  F2I.FTZ.U32.TRUNC.NTZ R3, R2 ;  /* 0x0000000200037305 */ /* 0x000124000021f000 */
[----:B0-----:R-:W-:Y:S01]  /*0440*/  HFMA2.MMA R2, -RZ, RZ, 0, 0 ;  /* 0x00000000ff027435 */ /* 0x001fe200000001ff */
[----:B----4-:R-:W-:-:S05]  /*0450*/  IADD3 R4, RZ, -R3, RZ ;  /* 0x80000003ff047210 */ /* 0x010fca0007ffe0ff */
[----:B------:R-:W-:-:S04]  /*0460*/  IMAD R7, R4, R5, RZ ;  /* 0x0000000504077224 */ /* 0x000fc800078e02ff */
[----:B------:R-:W-:Y:S01]  /*0470*/  IMAD.HI.U32 R3, R3, R7, R2 ;  /* 0x0000000703037227 */ /* 0x000fe200078e0002 */
[----:B------:R-:W-:-:S04]  /*0480*/  LOP3.LUT R2, R8, UR7, RZ, 0x3c, !PT ;  /* 0x0000000708027c12 */ /* 0x000fc8000f8e3cff */
[----:B------:R-:W-:Y:S01]  /*0490*/  ISETP.GE.AND P4, PT, R2, RZ, PT ;  /* 0x000000ff0200720c */ /* 0x000fe20003f86270 */
[----:B------:R-:W-:Y:S01]  /*04a0*/  IMAD.HI.U32 R4, R3, R6, RZ ;  /* 0x0000000603047227 */ /* 0x000fe200078e00ff */
[----:B------:R-:W-:-:S04]  /*04b0*/  MOV R2, UR8 ;  /* 0x0000000800027c02 */ /* 0x000fc80008000f00 */
[----:B------:R-:W-:-:S05]  /*04c0*/  IADD3 R0, -R4, RZ, RZ ;  /* 0x000000ff04007210 */ /* 0x000fca0007ffe1ff */
[C---:B------:R-:W-:Y:S02]  /*04d0*/  IMAD R0, R5.reuse, R0, R6 ;  /* 0x0000000005007224 */ /* 0x040fe400078e0206 */
[----:B------:R-:W0:Y:S03]  /*04e0*/  @!P0 LDC.64 R6, c[0x0][0x228] ;  /* 0x00008a00ff068b82 */ /* 0x000e260000000a00 */
[----:B------:R-:W-:-:S13]  /*04f0*/  ISETP.GT.U32.AND P5, PT, R5, R0, PT ;  /* 0x000000000500720c */ /* 0x000fda0003fa4070 */
[-C--:B------:R-:W-:Y:S02]  /*0500*/  @!P5 IADD3 R0, R0, -R5.reuse, RZ ;  /* 0x800000050000d210 */ /* 0x080fe40007ffe0ff */
[----:B------:R-:W-:Y:S02]  /*0510*/  @!P5 IADD3 R4, R4, 0x1, RZ ;  /* 0x000000010404d810 */ /* 0x000fe40007ffe0ff */
[-C--:B------:R-:W-:Y:S02]  /*0520*/  ISETP.GT.U32.AND P6, PT, R5, R0.reuse, PT ;  /* 0x000000000500720c */ /* 0x080fe40003fc4070 */
[CC--:B------:R-:W-:Y:S02]  /*0530*/  IADD3 R3, R0.reuse, -R5.reuse, RZ ;  /* 0x8000000500037210 */ /* 0x0c0fe40007ffe0ff */
[----:B------:R-:W-:Y:S02]  /*0540*/  ISETP.GE.U32.AND P3, PT, R0, R5, PT ;  /* 0x000000050000720c */ /* 0x000fe40003f66070 */
[----:B------:R-:W-:-:S02]  /*0550*/  SEL R0, R3, R0, !P6 ;  /* 0x0000000003007207 */ /* 0x000fc40007000000 */
[----:B------:R-:W-:Y:S01]  /*0560*/  MOV R3, UR9 ;  /* 0x0000000900037c02 */ /* 0x000fe20008000f00 */
[----:B------:R-:W-:Y:S01]  /*0570*/  ULDC.64 UR8, c[0x0][0x298] ;  /* 0x0000a60000087ab9 */ /* 0x000fe20000000a00 */
[----:B------:R-:W-:Y:S02]  /*0580*/  ISETP.NE.AND P5, PT, R8, RZ, PT ;  /* 0x000000ff0800720c */ /* 0x000fe40003fa5270 */
[----:B------:R-:W-:Y:S02]  /*0590*/  LOP3.LUT R5, RZ, R8, RZ, 0x33, !PT ;  /* 0x00000008ff057212 */ /* 0x000fe400078e33ff */
[----:B------:R-:W4:Y:S01]  /*05a0*/  LDG.E.64 R2, desc[UR14][R2.64] ;  /* 0x0000000e02027981 */ /* 0x000f22000c1e1b00 */
[----:B------:R-:W-:Y:S01]  /*05b0*/  @!P2 IADD3 R0, -R0, RZ, RZ ;  /* 0x000000ff0000a210 */ /* 0x000fe20007ffe1ff */
[----:B------:R-:W0:Y:S01]  /*05c0*/  @!P0 LDC.64 R8, c[0x0][0x230] ;  /* 0x00008c00ff088b82 */ /* 0x000e220000000a00 */
[----:B------:R-:W-:Y:S02]  /*05d0*/  @P3 IADD3 R4, R4, 0x1, RZ ;  /* 0x0000000104043810 */ /* 0x000fe40007ffe0ff */
[----:B------:R-:W-:-:S02]  /*05e0*/  SEL R38, R5, R0, !P5 ;  /* 0x0000000005267207 */ /* 0x000fc40006800000 */
[----:B------:R-:W-:-:S03]  /*05f0*/  @!P4 IADD3 R4, -R4, RZ, RZ ;  /* 0x000000ff0404c210 */ /* 0x000fc60007ffe1ff */
[----:B------:R-:W-:Y:S01]  /*0600*/  IMAD R15, R38, 0xe, RZ ;  /* 0x0000000e260f7824 */ /* 0x000fe200078e02ff */
[----:B------:R-:W-:Y:S02]  /*0610*/  SEL R5, R5, R4, !P5 ;  /* 0x0000000405057207 */ /* 0x000fe40006800000 */
[----:B------:R-:W-:Y:S02]  /*0620*/  SHF.R.S32.HI R4, RZ, 0x1f, R46 ;  /* 0x0000001fff047819 */ /* 0x000fe4000001142e */
[----:B------:R-:W-:Y:S02]  /*0630*/  IADD3 R50, P2, R46, R15, RZ ;  /* 0x0000000f2e327210 */ /* 0x000fe40007f5e0ff */
[----:B------:R-:W-:Y:S02]  /*0640*/  SHF.R.S32.HI R0, RZ, 0x1f, R5 ;  /* 0x0000001fff007819 */ /* 0x000fe40000011405 */
[----:B------:R-:W-:-:S03]  /*0650*/  LEA.HI.X.SX32 R51, R15, R4, 0x1, P2 ;  /* 0x000000040f337211 */ /* 0x000fc600010f0eff */
[----:B------:R-:W-:Y:S02]  /*0660*/  IMAD R0, R0, UR8, RZ ;  /* 0x0000000800007c24 */ /* 0x000fe4000f8e02ff */
[----:B------:R-:W-:-:S04]  /*0670*/  IMAD.WIDE.U32 R50, R5, UR8, R50 ;  /* 0x0000000805327c25 */ /* 0x000fc8000f8e0032 */
[----:B------:R-:W-:Y:S02]  /*0680*/  IMAD R53, R5, UR9, R0 ;  /* 0x0000000905357c24 */ /* 0x000fe4000f8e0200 */
[----:B-1----:R-:W-:Y:S01]  /*0690*/  @P1 IMAD R0, R43, R16, RZ ;  /* 0x000000102b001224 */ /* 0x002fe200078e02ff */
[-C--:B------:R-:W-:Y:S01]  /*06a0*/  @P1 MOV R52, R50.reuse ;  /* 0x0000003200341202 */ /* 0x080fe20000000f00 */
[----:B------:R-:W1:Y:S01]  /*06b0*/  @P1 LDC.64 R4, c[0x0][0x228] ;  /* 0x00008a00ff041b82 */ /* 0x000e620000000a00 */
[----:B------:R-:W-:Y:S01]  /*06c0*/  IADD3 R53, R51, R53, RZ ;  /* 0x0000003533357210 */ /* 0x000fe20007ffe0ff */
[----:B------:R-:W-:Y:S01]  /*06d0*/  @P1 IMAD R21, R45, R17, R0 ;  /* 0x000000112d151224 */ /* 0x000fe200078e0200 */
[----:B------:R-:W-:Y:S01]  /*06e0*/  @!P0 MOV R18, R50 ;  /* 0x0000003200128202 */ /* 0x000fe20000000f00 */
[----:B---3--:R-:W-:Y:S01]  /*06f0*/  @!P0 IMAD R0, R41, R12, RZ ;  /* 0x0000000c29008224 */ /* 0x008fe200078e02ff */
[----:B------:R-:W-:Y:S01]  /*0700*/  @!P0 MOV R19, R53 ;  /* 0x0000003500138202 */ /* 0x000fe20000000f00 */
[----:B------:R-:W-:-:S04]  /*0710*/  @P1 IMAD.WIDE.U32 R16, R45, R16, R52 ;  /* 0x000000102d101225 */ /* 0x000fc800078e0034 */
[C---:B------:R-:W-:Y:S02]  /*0720*/  @!P0 IMAD R23, R44.reuse, R13, R0 ;  /* 0x0000000d2c178224 */ /* 0x040fe400078e0200 */
[----:B------:R-:W-:Y:S01]  /*0730*/  @!P0 IMAD.WIDE.U32 R12, R44, R12, R18 ;  /* 0x0000000c2c0c8225 */ /* 0x000fe200078e0012 */
[----:B------:R-:W-:Y:S02]  /*0740*/  @P1 IADD3 R19, R17, R21, RZ ;  /* 0x0000001511131210 */ /* 0x000fe40007ffe0ff */
[C---:B------:R-:W-:Y:S02]  /*0750*/  @P1 SHF.L.U32 R17, R16.reuse, 0x2, RZ ;  /* 0x0000000210111819 */ /* 0x040fe400000006ff */
[----:B------:R-:W-:Y:S02]  /*0760*/  @!P0 IADD3 R13, R13, R23, RZ ;  /* 0x000000170d0d8210 */ /* 0x000fe40007ffe0ff */
[----:B------:R-:W-:Y:S02]  /*0770*/  @P1 SHF.L.U64.HI R16, R16, 0x2, R19 ;  /* 0x0000000210101819 */ /* 0x000fe40000010213 */
[----:B--2---:R-:W-:-:S02]  /*0780*/  @P1 IADD3 R18, P2, R17, R10, RZ ;  /* 0x0000000a11121210 */ /* 0x004fc40007f5e0ff */
[C---:B------:R-:W-:Y:S02]  /*0790*/  @!P0 SHF.L.U32 R21, R12.reuse, 0x2, RZ ;  /* 0x000000020c158819 */ /* 0x040fe400000006ff */
[----:B------:R-:W-:Y:S02]  /*07a0*/  @!P0 SHF.L.U64.HI R0, R12, 0x2, R13 ;  /* 0x000000020c008819 */ /* 0x000fe4000001020d */
[----:B------:R-:W-:Y:S02]  /*07b0*/  CS2R R12, SRZ ;  /* 0x00000000000c7805 */ /* 0x000fe4000001ff00 */
[----:B------:R-:W-:-:S05]  /*07c0*/  @P1 IADD3.X R19, R16, R11, RZ, P2, !PT ;  /* 0x0000000b10131210 */ /* 0x000fca00017fe4ff */
[----:B------:R-:W5:Y:S01]  /*07d0*/  @P1 LDG.E.64 R12, desc[UR14][R18.64] ;  /* 0x0000000e120c1981 */ /* 0x000f62000c1e1b00 */
[----:B-1----:R-:W-:Y:S02]  /*07e0*/  @P1 IADD3 R10, P3, R17, R4, RZ ;  /* 0x00000004110a1210 */ /* 0x002fe40007f7e0ff */
[C---:B0-----:R-:W-:Y:S02]  /*07f0*/  @!P0 IADD3 R20, P5, R21.reuse, R6, RZ ;  /* 0x0000000615148210 */ /* 0x041fe40007fbe0ff */
[----:B------:R-:W-:Y:S02]  /*0800*/  @!P0 IADD3 R8, P4, R21, R8, RZ ;  /* 0x0000000815088210 */ /* 0x000fe40007f9e0ff */
[----:B------:R-:W-:Y:S02]  /*0810*/  @P1 IADD3.X R11, R16, R5, RZ, P3, !PT ;  /* 0x00000005100b1210 */ /* 0x000fe40001ffe4ff */
[----:B------:R-:W-:Y:S02]  /*0820*/  CS2R R16, SRZ ;  /* 0x0000000000107805 */ /* 0x000fe4000001ff00 */
[----:B------:R-:W-:-:S02]  /*0830*/  @!P0 IADD3.X R21, R0, R7, RZ, P5, !PT ;  /* 0x0000000700158210 */ /* 0x000fc40002ffe4ff */
[----:B------:R-:W-:Y:S02]  /*0840*/  CS2R R6, SRZ ;  /* 0x0000000000067805 */ /* 0x000fe4000001ff00 */
[----:B------:R-:W-:-:S05]  /*0850*/  @!P0 IADD3.X R9, R0, R9, RZ, P4, !PT ;  /* 0x0000000900098210 */ /* 0x000fca00027fe4ff */
[----:B------:R0:W5:Y:S04]  /*0860*/  @!P0 LDG.E.64 R16, desc[UR14][R8.64] ;  /* 0x0000000e08108981 */ /* 0x000168000c1e1b00 */
[----:B------:R-:W5:Y:S01]  /*0870*/  @!P0 LDG.E.64 R6, desc[UR14][R20.64] ;  /* 0x0000000e14068981 */ /* 0x000f62000c1e1b00 */
[----:B------:R-:W-:Y:S01]  /*0880*/  CS2R R4, SRZ ;  /* 0x0000000000047805 */ /* 0x000fe2000001ff00 */
[----:B------:R-:W-:Y:S01]  /*0890*/  UMOV UR13, 0x3f800000 ;  /* 0x3f800000000d7882 */ /* 0x000fe20000000000 */
[----:B------:R-:W-:Y:S01]  /*08a0*/  BSSY B0, `(.L_x_1346) ;  /* 0x0000019000007945 */ /* 0x000fe20003800000 */
[----:B0-----:R-:W-:-:S03]  /*08b0*/  CS2R R8, SRZ ;  /* 0x0000000000087805 */ /* 0x001fc6000001ff00 */
[----:B------:R0:W5:Y:S02]  /*08c0*/  @P1 LDG.E.64 R4, desc[UR14][R10.64] ;  /* 0x0000000e0a041981 */ /* 0x000164000c1e1b00 */
[----:B0-----:R-:W-:Y:S01]  /*08d0*/  CS2R R10, SRZ ;  /* 0x00000000000a7805 */ /* 0x001fe2000001ff00 */
[----:B----4-:R-:W-:-:S05]  /*08e0*/  FFMA.FTZ R3, -R2, R2, R3 ;  /* 0x0000000202037223 */ /* 0x010fca0000010103 */
        /* <DEDUP_REMOVED lines=20> */
.L_x_1347:
[----:B------:R-:W-:Y:S05]  /*0a30*/  BSYNC B0 ;  /* 0x0000000000007941 */ /* 0x000fea0003800000 */
.L_x_1346:
[----:B------:R-:W-:Y:S01]  /*0a40*/  ISETP.NE.AND P2, PT, RZ, UR18, PT ;  /* 0x00000012ff007c0c */ /* 0x000fe2000bf45270 */
[C---:B-----5:R-:W-:Y:S01]  /*0a50*/  FADD.FTZ R39, -R2.reuse, R12 ;  /* 0x0000000c02277221 */ /* 0x060fe20000010100 */
[C---:B------:R-:W-:Y:S01]  /*0a60*/  FADD.FTZ R0, -R2.reuse, R13 ;  /* 0x0000000d02007221 */ /* 0x040fe20000010100 */
[C---:B------:R-:W-:Y:S01]  /*0a70*/  FADD.FTZ R20, -R2.reuse, R16 ;  /* 0x0000001002147221 */ /* 0x040fe20000010100 */
[----:B------:R-:W-:Y:S01]  /*0a80*/  FADD.FTZ R21, -R2, R17 ;  /* 0x0000001102157221 */ /* 0x000fe20000010100 */
[----:B------:R-:W-:Y:S01]  /*0a90*/  MOV R12, R4 ;  /* 0x00000004000c7202 */ /* 0x000fe20000000f00 */
[----:B------:R-:W-:Y:S01]  /*0aa0*/  FMUL.FTZ R39, R39, UR13 ;  /* 0x0000000d27277c20 */ /* 0x000fe20008410000 */
[----:B0-----:R-:W-:Y:S01]  /*0ab0*/  MOV R14, R5 ;  /* 0x00000005000e7202 */ /* 0x001fe20000000f00 */
[----:B------:R-:W-:Y:S01]  /*0ac0*/  FMUL.FTZ R2, R0, UR13 ;  /* 0x0000000d00027c20 */ /* 0x000fe20008410000 */
[----:B------:R-:W-:-:S04]  /*0ad0*/  MOV R13, R6 ;  /* 0x00000006000d7202 */ /* 0x000fc80000000f00 */
        /* <DEDUP_REMOVED lines=11> */
[----:B0-----:R-:W-:-:S04]  /*0b90*/  FADD.FTZ R18, -R16, 1 ;  /* 0x3f80000010127421 */ /* 0x001fc80000010100 */
[----:B------:R-:W-:Y:S01]  /*0ba0*/  FFMA.FTZ R18, R3, R18, 1 ;  /* 0x3f80000003127423 */ /* 0x000fe20000010012 */
[----:B------:R-:W-:Y:S01]  /*0bb0*/  FMUL.FTZ R3, R5, R16 ;  /* 0x0000001005037220 */ /* 0x000fe20000410000 */
[----:B-1----:R-:W-:Y:S01]  /*0bc0*/  FADD.FTZ R19, -R15, 1 ;  /* 0x3f8000000f137421 */ /* 0x002fe20000010100 */
[----:B------:R-:W-:Y:S02]  /*0bd0*/  FMUL.FTZ R17, R4, R15 ;  /* 0x0000000f04117220 */ /* 0x000fe40000410000 */
[----:B------:R-:W-:Y:S01]  /*0be0*/  FMUL.FTZ R14, R3, R18 ;  /* 0x00000012030e7220 */ /* 0x000fe20000410000 */
[----:B------:R-:W-:-:S04]  /*0bf0*/  FFMA.FTZ R0, R0, R19, 1 ;  /* 0x3f80000000007423 */ /* 0x000fc80000010013 */
[----:B------:R-:W-:-:S07]  /*0c00*/  FMUL.FTZ R12, R17, R0 ;  /* 0x00000000110c7220 */ /* 0x000fce0000410000 */
.L_x_1348:
[----:B------:R-:W-:Y:S01]  /*0c10*/  FMUL.FTZ R0, R12, R8 ;  /* 0x000000080c007220 */ /* 0x000fe20000410000 */
[----:B------:R-:W-:Y:S01]  /*0c20*/  MOV R15, R7 ;  /* 0x00000007000f7202 */ /* 0x000fe20000000f00 */
        /* <DEDUP_REMOVED lines=24> */
.L_x_1349:
        /* <DEDUP_REMOVED lines=13> */
[C---:B------:R-:W-:Y:S01]  /*0e80*/  ISETP.NE.AND P3, PT, R47.reuse, RZ, PT ;  /* 0x000000ff2f00720c */ /* 0x040fe20003f65270 */
[----:B------:R-:W1:Y:S01]  /*0e90*/  SHFL.DOWN PT, R17, R36, 0x1, 0x1f ;  /* 0x08201f0024117f89 */ /* 0x000e6200000e0000 */
[----:B------:R-:W-:Y:S01]  /*0ea0*/  FADD.FTZ R18, RZ, R14 ;  /* 0x0000000eff127221 */ /* 0x000fe20000010000 */
[----:B------:R-:W-:Y:S01]  /*0eb0*/  BSSY B0, `(.L_x_1350) ;  /* 0x0000036000007945 */ /* 0x000fe20003800000 */
[----:B------:R-:W-:Y:S01]  /*0ec0*/  ISETP.GT.U32.AND P4, PT, R47, 0x6, PT ;  /* 0x000000062f00780c */ /* 0x000fe20003f84070 */
        /* <DEDUP_REMOVED lines=24> */
[----:B------:R-:W-:Y:S01]  /*1050*/  FFMA.FTZ R17, R2, R14, RZ ;  /* 0x0000000e02117223 */ /* 0x000fe200000100ff */
[----:B-1----:R-:W-:Y:S01]  /*1060*/  @!P0 FADD.FTZ R37, R37, R16 ;  /* 0x0000001025258221 */ /* 0x002fe20000010000 */
[----:B------:R-:W-:Y:S01]  /*1070*/  ISETP.NE.AND P0, PT, R42, RZ, PT ;  /* 0x000000ff2a00720c */ /* 0x000fe20003f05270 */
[----:B------:R-:W-:Y:S01]  /*1080*/  FADD.FTZ R16, RZ, R12 ;  /* 0x0000000cff107221 */ /* 0x000fe20000010000 */
[----:B------:R-:W-:-:S03]  /*1090*/  FFMA.FTZ R12, R3, R13, R20 ;  /* 0x0000000d030c7223 */ /* 0x000fc60000010014 */
[----:B------:R-:W-:Y:S01]  /*10a0*/  FADD.FTZ R14, R16, R13 ;  /* 0x0000000d100e7221 */ /* 0x000fe20000010000 */
[----:B------:R-:W-:Y:S01]  /*10b0*/  FFMA.FTZ R13, R0, R15, R17 ;  /* 0x0000000f000d7223 */ /* 0x000fe20000010011 */
[----:B------:R-:W-:-:S05]  /*10c0*/  FADD.FTZ R15, R18, R15 ;  /* 0x0000000f120f7221 */ /* 0x000fca0000010000 */
[----:B------:R0:W-:Y:S04]  /*10d0*/  STS.128 [R48], R12 ;  /* 0x0000000c30007388 */ /* 0x0001e80000000c00 */
        /* <DEDUP_REMOVED lines=19> */
.L_x_1351:
[----:B------:R-:W-:Y:S05]  /*1210*/  BSYNC B0 ;  /* 0x0000000000007941 */ /* 0x000fea0003800000 */
.L_x_1350:
        /* <DEDUP_REMOVED lines=9> */
[----:B0-----:R-:W-:Y:S01]  /*12b0*/  FADD.FTZ R12, R13, R17 ;  /* 0x000000110d0c7221 */ /* 0x001fe20000010000 */
[----:B------:R-:W-:Y:S01]  /*12c0*/  FADD.FTZ R17, R14, R18 ;  /* 0x000000120e117221 */ /* 0x000fe20000010000 */
[----:B------:R-:W-:Y:S01]  /*12d0*/  FADD.FTZ R16, R15, R19 ;  /* 0x000000130f107221 */ /* 0x000fe20000010000 */
[----:B--2---:R-:W-:Y:S01]  /*12e0*/  FADD.FTZ R49, R49, R20 ;  /* 0x0000001431317221 */ /* 0x004fe20000010000 */
[----:B------:R-:W-:Y:S01]  /*12f0*/  FADD.FTZ R18, R12, R21 ;  /* 0x000000150c127221 */ /* 0x000fe20000010000 */
[----:B------:R-:W-:Y:S01]  /*1300*/  FADD.FTZ R17, R17, R22 ;  /* 0x0000001611117221 */ /* 0x000fe20000010000 */
[----:B------:R-:W0:Y:S01]  /*1310*/  LDS.128 R12, [R48+0x2a0] ;  /* 0x0002a000300c7984 */ /* 0x000e220000000c00 */
[----:B------:R-:W-:Y:S01]  /*1320*/  FADD.FTZ R16, R16, R23 ;  /* 0x0000001710107221 */ /* 0x000fe20000010000 */
[----:B---3--:R-:W-:Y:S01]  /*1330*/  FADD.FTZ R49, R49, R24 ;  /* 0x0000001831317221 */ /* 0x008fe20000010000 */
[----:B------:R-:W-:Y:S01]  /*1340*/  FADD.FTZ R18, R18, R25 ;  /* 0x0000001912127221 */ /* 0x000fe20000010000 */
[----:B------:R-:W1:Y:S01]  /*1350*/  LDS.128 R20, [R48+0x310] ;  /* 0x0003100030147984 */ /* 0x000e620000000c00 */
[----:B------:R-:W-:Y:S01]  /*1360*/  FADD.FTZ R25, R17, R26 ;  /* 0x0000001a11197221 */ /* 0x000fe20000010000 */
[----:B------:R-:W-:Y:S01]  /*1370*/  FADD.FTZ R24, R16, R27 ;  /* 0x0000001b10187221 */ /* 0x000fe20000010000 */
[----:B----4-:R-:W-:Y:S01]  /*1380*/  FADD.FTZ R49, R49, R28 ;  /* 0x0000001c31317221 */ /* 0x010fe20000010000 */
[----:B------:R-:W-:Y:S01]  /*1390*/  FADD.FTZ R28, R18, R29 ;  /* 0x0000001d121c7221 */ /* 0x000fe20000010000 */
[----:B------:R-:W-:Y:S01]  /*13a0*/  FADD.FTZ R29, R25, R30 ;  /* 0x0000001e191d7221 */ /* 0x000fe20000010000 */
[----:B------:R-:W2:Y:S01]  /*13b0*/  LDS.128 R16, [R48+0x380] ;  /* 0x0003800030107984 */ /* 0x000ea20000000c00 */
[----:B------:R-:W-:Y:S01]  /*13c0*/  FADD.FTZ R30, R24, R31 ;  /* 0x0000001f181e7221 */ /* 0x000fe20000010000 */
[----:B-----5:R-:W-:Y:S01]  /*13d0*/  FADD.FTZ R31, R49, R32 ;  /* 0x00000020311f7221 */ /* 0x020fe20000010000 */
[----:B------:R-:W-:Y:S01]  /*13e0*/  FADD.FTZ R32, R28, R33 ;  /* 0x000000211c207221 */ /* 0x000fe20000010000 */
[----:B------:R-:W-:Y:S01]  /*13f0*/  FADD.FTZ R33, R29, R34 ;  /* 0x000000221d217221 */ /* 0x000fe20000010000 */
[----:B------:R-:W3:Y:S01]  /*1400*/  LDS.128 R24, [R48+0x3f0] ;  /* 0x0003f00030187984 */ /* 0x000ee20000000c00 */
        /* <DEDUP_REMOVED lines=8> */
[----:B------:R-:W-:Y:S01]  /*1490*/  FADD.FTZ R33, R33, R22 ;  /* 0x0000001621217221 */ /* 0x000fe20000010000 */
[----:B------:R-:W-:Y:S01]  /*14a0*/  FADD.FTZ R34, R34, R23 ;  /* 0x0000001722227221 */ /* 0x000fe20000010000 */
[----:B------:R-:W-:Y:S01]  /*14b0*/  LDS.128 R12, [R48+0x540] ;  /* 0x00054000300c7984 */ /* 0x000fe20000000c00 */
[----:B--2---:R-:W-:Y:S01]  /*14c0*/  FADD.FTZ R35, R35, R16 ;  /* 0x0000001023237221 */ /* 0x004fe20000010000 */
[----:B------:R-:W-:Y:S01]  /*14d0*/  FADD.FTZ R32, R32, R17 ;  /* 0x0000001120207221 */ /* 0x000fe20000010000 */
[----:B------:R-:W-:Y:S01]  /*14e0*/  FADD.FTZ R33, R33, R18 ;  /* 0x0000001221217221 */ /* 0x000fe20000010000 */
[----:B------:R-:W1:Y:S01]  /*14f0*/  LDS.128 R20, [R48+0x4d0] ;  /* 0x0004d00030147984 */ /* 0x000e620000000c00 */
[----:B------:R-:W-:Y:S01]  /*1500*/  FADD.FTZ R34, R34, R19 ;  /* 0x0000001322227221 */ /* 0x000fe20000010000 */
[----:B---3--:R-:W-:Y:S01]  /*1510*/  FADD.FTZ R35, R35, R24 ;  /* 0x0000001823237221 */ /* 0x008fe20000010000 */
[----:B------:R-:W-:Y:S01]  /*1520*/  FADD.FTZ R32, R32, R25 ;  /* 0x0000001920207221 */ /* 0x000fe20000010000 */
[----:B------:R-:W2:Y:S01]  /*1530*/  LDS.128 R16, [R48+0x5b0] ;  /* 0x0005b00030107984 */ /* 0x000ea20000000c00 */
[----:B------:R-:W-:Y:S01]  /*1540*/  FADD.FTZ R33, R33, R26 ;  /* 0x0000001a21217221 */ /* 0x000fe20000010000 */
[----:B------:R-:W-:-:S02]  /*1550*/  FADD.FTZ R34, R34, R27 ;  /* 0x0000001b22227221 */ /* 0x000fc40000010000 */
[----:B------:R-:W3:Y:S01]  /*1560*/  LDS.128 R24, [R48+0x620] ;  /* 0x0006200030187984 */ /* 0x000ee20000000c00 */
        /* <DEDUP_REMOVED lines=9> */
[----:B------:R-:W-:Y:S01]  /*1600*/  FADD.FTZ R35, R35, R12 ;  /* 0x0000000c23237221 */ /* 0x000fe20000010000 */
[----:B------:R-:W1:Y:S01]  /*1610*/  LDS.128 R20, [R48+0x700] ;  /* 0x0007000030147984 */ /* 0x000e620000000c00 */
        /* <DEDUP_REMOVED lines=8> */
[----:B---3--:R-:W-:Y:S01]  /*16a0*/  FADD.FTZ R35, R35, R24 ;  /* 0x0000001823237221 */ /* 0x008fe20000010000 */
[----:B------:R-:W-:Y:S01]  /*16b0*/  FADD.FTZ R32, R32, R25 ;  /* 0x0000001920207221 */ /* 0x000fe20000010000 */
[----:B------:R-:W-:Y:S01]  /*16c0*/  FADD.FTZ R33, R33, R26 ;  /* 0x0000001a21217221 */ /* 0x000fe20000010000 */
[----:B------:R-:W3:Y:S01]  /*16d0*/  LDS.128 R16, [R48+0x7e0] ;  /* 0x0007e00030107984 */ /* 0x000ee20000000c00 */
[----:B------:R-:W-:-:S03]  /*16e0*/  FADD.FTZ R34, R34, R27 ;  /* 0x0000001b22227221 */ /* 0x000fc60000010000 */
[----:B------:R-:W4:Y:S01]  /*16f0*/  LDS.128 R24, [R48+0x850] ;  /* 0x0008500030187984 */ /* 0x000f220000000c00 */
[----:B0-----:R-:W-:Y:S01]  /*1700*/  FADD.FTZ R32, R32, R29 ;  /* 0x0000001d20207221 */ /* 0x001fe20000010000 */
[----:B------:R-:W-:Y:S01]  /*1710*/  FADD.FTZ R29, R33, R30 ;  /* 0x0000001e211d7221 */ /* 0x000fe20000010000 */
[----:B------:R-:W-:Y:S01]  /*1720*/  FADD.FTZ R35, R35, R28 ;  /* 0x0000001c23237221 */ /* 0x000fe20000010000 */
[----:B------:R-:W-:Y:S01]  /*1730*/  FADD.FTZ R34, R34, R31 ;  /* 0x0000001f22227221 */ /* 0x000fe20000010000 */
[----:B-1----:R-:W-:Y:S02]  /*1740*/  FADD.FTZ R32, R32, R21 ;  /* 0x0000001520207221 */ /* 0x002fe40000010000 */
[----:B------:R-:W-:Y:S01]  /*1750*/  FADD.FTZ R33, R35, R20 ;  /* 0x0000001423217221 */ /* 0x000fe20000010000 */
[----:B------:R-:W-:Y:S01]  /*1760*/  FADD.FTZ R21, R29, R22 ;  /* 0x000000161d157221 */ /* 0x000fe20000010000 */
[----:B------:R-:W-:Y:S01]  /*1770*/  FADD.FTZ R34, R34, R23 ;  /* 0x0000001722227221 */ /* 0x000fe20000010000 */
[----:B------:R-:W0:Y:S01]  /*1780*/  LDS.128 R28, [R48+0x8c0] ;  /* 0x0008c000301c7984 */ /* 0x000e220000000c00 */
[----:B--2---:R-:W-:Y:S01]  /*1790*/  FADD.FTZ R35, R33, R12 ;  /* 0x0000000c21237221 */ /* 0x004fe20000010000 */
[----:B------:R-:W-:Y:S01]  /*17a0*/  FADD.FTZ R33, R21, R14 ;  /* 0x0000000e15217221 */ /* 0x000fe20000010000 */
[----:B------:R-:W-:Y:S01]  /*17b0*/  FADD.FTZ R32, R32, R13 ;  /* 0x0000000d20207221 */ /* 0x000fe20000010000 */
[----:B------:R-:W1:Y:S01]  /*17c0*/  LDS.128 R20, [R48+0x930] ;  /* 0x0009300030147984 */ /* 0x000e620000000c00 */
[----:B------:R-:W-:-:S02]  /*17d0*/  FADD.FTZ R34, R34, R15 ;  /* 0x0000000f22227221 */ /* 0x000fc40000010000 */
[----:B---3--:R-:W-:Y:S01]  /*17e0*/  FADD.FTZ R32, R32, R17 ;  /* 0x0000001120207221 */ /* 0x008fe20000010000 */
[----:B------:R-:W-:Y:S01]  /*17f0*/  FADD.FTZ R35, R35, R16 ;  /* 0x0000001023237221 */ /* 0x000fe20000010000 */
[----:B------:R-:W-:Y:S01]  /*1800*/  FADD.FTZ R33, R33, R18 ;  /* 0x0000001221217221 */ /* 0x000fe20000010000 */
[----:B------:R-:W2:Y:S01]  /*1810*/  LDS.128 R12, [R48+0x9a0] ;  /* 0x0009a000300c7984 */ /* 0x000ea20000000c00 */
[----:B----4-:R-:W-:Y:S01]  /*1820*/  FADD.FTZ R32, R32, R25 ;  /* 0x0000001920207221 */ /* 0x010fe20000010000 */
[----:B------:R-:W-:Y:S01]  /*1830*/  FADD.FTZ R35, R35, R24 ;  /* 0x0000001823237221 */ /* 0x000fe20000010000 */
[----:B------:R-:W-:Y:S01]  /*1840*/  FADD.FTZ R25, R33, R26 ;  /* 0x0000001a21197221 */ /* 0x000fe20000010000 */
[----:B------:R-:W-:Y:S02]  /*1850*/  FADD.FTZ R34, R34, R19 ;  /* 0x0000001322227221 */ /* 0x000fe40000010000 */
[----:B------:R-:W3:Y:S02]  /*1860*/  LDS.128 R16, [R48+0xa10] ;  /* 0x000a100030107984 */ /* 0x000ee40000000c00 */
[----:B------:R-:W-:Y:S01]  /*1870*/  FADD.FTZ R34, R34, R27 ;  /* 0x0000001b22227221 */ /* 0x000fe20000010000 */
        /* <DEDUP_REMOVED lines=9> */
[----:B------:R-:W-:Y:S01]  /*1910*/  FADD.FTZ R34, R34, R23 ;  /* 0x0000001722227221 */ /* 0x000fe20000010000 */
[----:B--2---:R-:W-:-:S02]  /*1920*/  FADD.FTZ R35, R35, R12 ;  /* 0x0000000c23237221 */ /* 0x004fc40000010000 */
[----:B------:R-:W2:Y:S01]  /*1930*/  LDS.128 R20, [R48+0xb60] ;  /* 0x000b600030147984 */ /* 0x000ea20000000c00 */
[----:B------:R-:W-:Y:S01]  /*1940*/  FADD.FTZ R32, R32, R13 ;  /* 0x0000000d20207221 */ /* 0x000fe20000010000 */
[----:B------:R-:W-:Y:S01]  /*1950*/  FADD.FTZ R33, R33, R14 ;  /* 0x0000000e21217221 */ /* 0x000fe20000010000 */
[----:B------:R-:W-:Y:S01]  /*1960*/  FADD.FTZ R34, R34, R15 ;  /* 0x0000000f22227221 */ /* 0x000fe20000010000 */
[----:B---3--:R-:W-:Y:S01]  /*1970*/  FADD.FTZ R35, R35, R16 ;  /* 0x0000001023237221 */ /* 0x008fe20000010000 */
[----:B------:R-:W-:Y:S01]  /*1980*/  FADD.FTZ R32, R32, R17 ;  /* 0x0000001120207221 */ /* 0x000fe20000010000 */
[----:B------:R-:W-:Y:S01]  /*1990*/  FADD.FTZ R33, R33, R18 ;  /* 0x0000001221217221 */ /* 0x000fe20000010000 */
[----:B------:R-:W-:Y:S01]  /*19a0*/  FADD.FTZ R34, R34, R19 ;  /* 0x0000001322227221 */ /* 0x000fe20000010000 */
[----:B------:R-:W3:Y:S04]  /*19b0*/  LDS.128 R12, [R48+0xbd0] ;  /* 0x000bd000300c7984 */ /* 0x000ee80000000c00 */
[----:B------:R-:W4:Y:S01]  /*19c0*/  LDS.128 R16, [R48+0xc40] ;  /* 0x000c400030107984 */ /* 0x000f220000000c00 */
        /* <DEDUP_REMOVED lines=8> */
[----:B------:R-:W0:Y:S01]  /*1a50*/  LDS.128 R24, [R48+0xcb0] ;  /* 0x000cb00030187984 */ /* 0x000e220000000c00 */
[----:B--2---:R-:W-:Y:S01]  /*1a60*/  FADD.FTZ R33, R35, R20 ;  /* 0x0000001423217221 */ /* 0x004fe20000010000 */
[----:B------:R-:W-:Y:S01]  /*1a70*/  FADD.FTZ R32, R32, R21 ;  /* 0x0000001520207221 */ /* 0x000fe20000010000 */
[----:B------:R-:W-:Y:S01]  /*1a80*/  FADD.FTZ R35, R29, R22 ;  /* 0x000000161d237221 */ /* 0x000fe20000010000 */
[----:B------:R-:W-:Y:S01]  /*1a90*/  FADD.FTZ R34, R34, R23 ;  /* 0x0000001722227221 */ /* 0x000fe20000010000 */
[----:B------:R-:W-:Y:S04]  /*1aa0*/  LDS.128 R28, [R48+0xd90] ;  /* 0x000d9000301c7984 */ /* 0x000fe80000000c00 */
[----:B------:R-:W1:Y:S01]  /*1ab0*/  LDS.128 R20, [R48+0xd20] ;  /* 0x000d200030147984 */ /* 0x000e620000000c00 */
        /* <DEDUP_REMOVED lines=20> */
.L_x_1353:
[----:B------:R-:W-:Y:S05]  /*1c00*/  BSYNC B0 ;  /* 0x0000000000007941 */ /* 0x000fea0003800000 */
.L_x_1352:
        /* <DEDUP_REMOVED lines=20> */
.L_x_1355:
[----:B------:R-:W-:Y:S05]  /*1d50*/  BSYNC B0 ;  /* 0x0000000000007941 */ /* 0x000fea0003800000 */
.L_x_1354:
[----:B------:R-:W-:Y:S05]  /*1d60*/  @!P0 BRA `(.L_x_1356) ;  /* 0x0000001000908947 */ /* 0x000fea0003800000 */
[----:B0-2---:R-:W0:Y:S01]  /*1d70*/  LDC R13, c[0x0][0x10] ;  /* 0x00000400ff0d7b82 */ /* 0x005e220000000800 */
        /* <DEDUP_REMOVED lines=32> */
.L_x_1358:
[----:B------:R-:W2:Y:S04]  /*1f80*/  LDG.E.STRONG.GPU R17, desc[UR14][R14.64] ;  /* 0x0000000e0e117981 */ /* 0x000ea8000c1ef900 */
[----:B--2---:R-:W-:Y:S01]  /*1f90*/  CCTL.IVALL ;  /* 0x00000000ff00798f */ /* 0x004fe20002000000 */
[----:B------:R-:W-:Y:S05]  /*1fa0*/  YIELD ;  /* 0x0000000000007946 */ /* 0x000fea0003800000 */
[----:B------:R-:W-:-:S13]  /*1fb0*/  ISETP.NE.AND P0, PT, R17, R20, PT ;  /* 0x000000141100720c */ /* 0x000fda0003f05270 */
[----:B------:R-:W-:Y:S05]  /*1fc0*/  @P0 BRA `(.L_x_1358) ;  /* 0xfffffffc00ec0947 */ /* 0x000fea000383ffff */
.L_x_1357:
        /* <DEDUP_REMOVED lines=17> */
.L_x_1362:
[----:B------:R-:W-:-:S13]  /*20e0*/  ISETP.EQ.OR P6, PT, R24, UR16, P3 ;  /* 0x0000001018007c0c */ /* 0x000fda0009fc2670 */
[----:B------:R-:W-:-:S04]  /*20f0*/  @!P6 IMAD R15, R13, R24, R12 ;  /* 0x000000180d0fe224 */ /* 0x000fc800078e020c */
[----:B------:R-:W-:-:S06]  /*2100*/  @!P6 IMAD.WIDE.U32 R14, R15, 0x8, R26 ;  /* 0x000000080f0ee825 */ /* 0x000fcc00078e001a */
[----:B------:R-:W2:Y:S01]  /*2110*/  @!P6 LDG.E.64 R14, desc[UR14][R14.64] ;  /* 0x0000000e0e0ee981 */ /* 0x000ea2000c1e1b00 */
[C---:B------:R-:W-:Y:S02]  /*2120*/  IADD3 R19, R24.reuse, 0x1, RZ ;  /* 0x0000000118137810 */ /* 0x040fe40007ffe0ff */
[C---:B------:R-:W-:Y:S02]  /*2130*/  IADD3 R21, R24.reuse, 0x2, RZ ;  /* 0x0000000218157810 */ /* 0x040fe40007ffe0ff */
[----:B------:R-:W-:Y:S02]  /*2140*/  ISETP.EQ.OR P4, PT, R19, UR16, P3 ;  /* 0x0000001013007c0c */ /* 0x000fe40009f82670 */
[----:B------:R-:W-:Y:S02]  /*2150*/  ISETP.EQ.OR P5, PT, R21, UR16, P3 ;  /* 0x0000001015007c0c */ /* 0x000fe40009fa2670 */
[----:B------:R-:W-:-:S09]  /*2160*/  IADD3 R20, R24, 0x3, RZ ;  /* 0x0000000318147810 */ /* 0x000fd20007ffe0ff */
[C-C-:B------:R-:W-:Y:S02]  /*2170*/  @!P4 IMAD R19, R13.reuse, R19, R12.reuse ;  /* 0x000000130d13c224 */ /* 0x140fe400078e020c */
[----:B------:R-:W-:Y:S02]  /*2180*/  @!P5 IMAD R21, R13, R21, R12 ;  /* 0x000000150d15d224 */ /* 0x000fe400078e020c */
[----:B--2---:R-:W-:Y:S01]  /*2190*/  @!P6 FADD.FTZ R36, R36, R14 ;  /* 0x0000000e2424e221 */ /* 0x004fe20000010000 */
        /* <DEDUP_REMOVED lines=103> */
.L_x_1361:
[----:B------:R-:W-:-:S13]  /*2810*/  ISETP.GT.AND P4, PT, R17, 0x4, PT ;  /* 0x000000041100780c */ /* 0x000fda0003f84270 */
[----:B------:R-:W-:Y:S05]  /*2820*/  @!P4 BRA `(.L_x_1363) ;  /* 0x0000000000ecc947 */ /* 0x000fea0003800000 */
[C---:B------:R-:W-:Y:S02]  /*2830*/  IADD3 R19, R24.reuse, 0x1, RZ ;  /* 0x0000000118137810 */ /* 0x040fe40007ffe0ff */
[C---:B------:R-:W-:Y:S02]  /*2840*/  ISETP.EQ.OR P0, PT, R24.reuse, UR16, P3 ;  /* 0x0000001018007c0c */ /* 0x040fe40009f02670 */
        /* <DEDUP_REMOVED lines=9> */
[----:B------:R-:W2:Y:S02]  /*28e0*/  @!P0 LDG.E.64 R14, desc[UR14][R14.64] ;  /* 0x0000000e0e0e8981 */ /* 0x000ea4000c1e1b00 */
[C-C-:B------:R-:W-:Y:S02]  /*28f0*/  @!P6 IMAD R21, R13.reuse, R21, R12.reuse ;  /* 0x000000150d15e224 */ /* 0x140fe400078e020c */
[----:B------:R-:W-:Y:S01]  /*2900*/  @!P4 IMAD R23, R13, R23, R12 ;  /* 0x000000170d17c224 */ /* 0x000fe200078e020c */
[----:B------:R-:W3:Y:S01]  /*2910*/  @!P5 LDG.E.64 R18, desc[UR14][R18.64] ;  /* 0x0000000e1212d981 */ /* 0x000ee2000c1e1b00 */
[----:B------:R-:W-:-:S04]  /*2920*/  @!P6 IMAD.WIDE.U32 R20, R21, 0x8, R26 ;  /* 0x000000081514e825 */ /* 0x000fc800078e001a */
[----:B------:R-:W-:Y:S02]  /*2930*/  @!P4 IMAD.WIDE.U32 R22, R23, 0x8, R26 ;  /* 0x000000081716c825 */ /* 0x000fe400078e001a */
[----:B------:R-:W4:Y:S04]  /*2940*/  @!P6 LDG.E.64 R20, desc[UR14][R20.64] ;  /* 0x0000000e1414e981 */ /* 0x000f28000c1e1b00 */
[----:B------:R-:W5:Y:S01]  /*2950*/  @!P4 LDG.E.64 R22, desc[UR14][R22.64] ;  /* 0x0000000e1616c981 */ /* 0x000f62000c1e1b00 */
[----:B------:R-:W-:Y:S01]  /*2960*/  IADD3 R24, R24, 0x4, RZ ;  /* 0x0000000418187810 */ /* 0x000fe20007ffe0ff */
[----:B--2---:R-:W-:Y:S01]  /*2970*/  @!P0 FADD.FTZ R36, R36, R14 ;  /* 0x0000000e24248221 */ /* 0x004fe20000010000 */
[----:B------:R-:W-:Y:S02]  /*2980*/  @!P0 FADD.FTZ R37, R37, R15 ;  /* 0x0000000f25258221 */ /* 0x000fe40000010000 */
[----:B------:R-:W-:-:S02]  /*2990*/  IADD3 R14, R24, 0x1, RZ ;  /* 0x00000001180e7810 */ /* 0x000fc40007ffe0ff */
[----:B------:R-:W-:Y:S01]  /*29a0*/  ISETP.EQ.OR P0, PT, R24, UR16, P3 ;  /* 0x0000001018007c0c */ /* 0x000fe20009f02670 */
[----:B---3--:R-:W-:Y:S01]  /*29b0*/  @!P5 FADD.FTZ R36, R36, R18 ;  /* 0x000000122424d221 */ /* 0x008fe20000010000 */
[----:B------:R-:W-:Y:S01]  /*29c0*/  @!P5 FADD.FTZ R37, R37, R19 ;  /* 0x000000132525d221 */ /* 0x000fe20000010000 */
[----:B------:R-:W-:Y:S02]  /*29d0*/  IADD3 R18, R24, 0x2, RZ ;  /* 0x0000000218127810 */ /* 0x000fe40007ffe0ff */
[----:B------:R-:W-:Y:S01]  /*29e0*/  ISETP.EQ.OR P5, PT, R14, UR16, P3 ;  /* 0x000000100e007c0c */ /* 0x000fe20009fa2670 */
[----:B----4-:R-:W-:Y:S01]  /*29f0*/  @!P6 FADD.FTZ R36, R36, R20 ;  /* 0x000000142424e221 */ /* 0x010fe20000010000 */
[----:B------:R-:W-:Y:S01]  /*2a00*/  @!P6 FADD.FTZ R37, R37, R21 ;  /* 0x000000152525e221 */ /* 0x000fe20000010000 */
[----:B------:R-:W-:Y:S02]  /*2a10*/  IADD3 R20, R24, 0x3, RZ ;  /* 0x0000000318147810 */ /* 0x000fe40007ffe0ff */
[----:B------:R-:W-:Y:S01]  /*2a20*/  ISETP.EQ.OR P6, PT, R18, UR16, P3 ;  /* 0x0000001012007c0c */ /* 0x000fe20009fc2670 */
[----:B-----5:R-:W-:Y:S01]  /*2a30*/  @!P4 FADD.FTZ R36, R36, R22 ;  /* 0x000000162424c221 */ /* 0x020fe20000010000 */
        /* <DEDUP_REMOVED lines=26> */
.L_x_1363:
[----:B------:R-:W-:-:S13]  /*2be0*/  ISETP.NE.OR P0, PT, R17, RZ, P0 ;  /* 0x000000ff1100720c */ /* 0x000fda0000705670 */
[----:B------:R-:W-:Y:S05]  /*2bf0*/  @!P0 BRA `(.L_x_1359) ;  /* 0x00000000007c8947 */ /* 0x000fea0003800000 */
.L_x_1360:
[C---:B------:R-:W-:Y:S02]  /*2c00*/  ISETP.EQ.OR P5, PT, R24.reuse, UR16, P3 ;  /* 0x0000001018007c0c */ /* 0x040fe40009fa2670 */
[C---:B------:R-:W-:Y:S02]  /*2c10*/  IADD3 R19, R24.reuse, 0x1, RZ ;  /* 0x0000000118137810 */ /* 0x040fe40007ffe0ff */
[C---:B------:R-:W-:Y:S02]  /*2c20*/  IADD3 R21, R24.reuse, 0x2, RZ ;  /* 0x0000000218157810 */ /* 0x040fe40007ffe0ff */
[----:B------:R-:W-:Y:S02]  /*2c30*/  ISETP.EQ.OR P6, PT, R19, UR16, P3 ;  /* 0x0000001013007c0c */ /* 0x000fe40009fc2670 */
[----:B------:R-:W-:Y:S02]  /*2c40*/  IADD3 R23, R24, 0x3, RZ ;  /* 0x0000000318177810 */ /* 0x000fe40007ffe0ff */
[----:B------:R-:W-:-:S02]  /*2c50*/  ISETP.EQ.OR P4, PT, R21, UR16, P3 ;  /* 0x0000001015007c0c */ /* 0x000fc40009f82670 */
[----:B------:R-:W-:Y:S01]  /*2c60*/  ISETP.EQ.OR P0, PT, R23, UR16, P3 ;  /* 0x0000001017007c0c */ /* 0x000fe20009f02670 */
[----:B------:R-:W-:-:S04]  /*2c70*/  @!P5 IMAD R15, R13, R24, R12 ;  /* 0x000000180d0fd224 */ /* 0x000fc800078e020c */
[----:B------:R-:W-:-:S04]  /*2c80*/  @!P5 IMAD.WIDE.U32 R14, R15, 0x8, R26 ;  /* 0x000000080f0ed825 */ /* 0x000fc800078e001a */
[C-C-:B------:R-:W-:Y:S02]  /*2c90*/  @!P6 IMAD R19, R13.reuse, R19, R12.reuse ;  /* 0x000000130d13e224 */ /* 0x140fe400078e020c */
[----:B------:R-:W2:Y:S01]  /*2ca0*/  @!P5 LDG.E.64 R14, desc[UR14][R14.64] ;  /* 0x0000000e0e0ed981 */ /* 0x000ea2000c1e1b00 */
[----:B------:R-:W-:Y:S02]  /*2cb0*/  @!P4 IMAD R21, R13, R21, R12 ;  /* 0x000000150d15c224 */ /* 0x000fe400078e020c */
        /* <DEDUP_REMOVED lines=8> */
[----:B------:R-:W-:Y:S01]  /*2d40*/  IADD3 R24, R24, 0x4, RZ ;  /* 0x0000000418187810 */ /* 0x000fe20007ffe0ff */
[----:B--2---:R-:W-:Y:S01]  /*2d50*/  @!P5 FADD.FTZ R36, R36, R14 ;  /* 0x0000000e2424d221 */ /* 0x004fe20000010000 */
[----:B------:R-:W-:Y:S01]  /*2d60*/  @!P5 FADD.FTZ R37, R37, R15 ;  /* 0x0000000f2525d221 */ /* 0x000fe20000010000 */
[----:B------:R-:W-:Y:S02]  /*2d70*/  ISETP.NE.AND P5, PT, R17, RZ, PT ;  /* 0x000000ff1100720c */ /* 0x000fe40003fa5270 */
[----:B---3--:R-:W-:Y:S01]  /*2d80*/  @!P6 FADD.FTZ R36, R36, R18 ;  /* 0x000000122424e221 */ /* 0x008fe20000010000 */
[----:B------:R-:W-:-:S03]  /*2d90*/  @!P6 FADD.FTZ R37, R37, R19 ;  /* 0x000000132525e221 */ /* 0x000fc60000010000 */
[----:B----4-:R-:W-:Y:S01]  /*2da0*/  @!P4 FADD.FTZ R36, R36, R20 ;  /* 0x000000142424c221 */ /* 0x010fe20000010000 */
[----:B------:R-:W-:-:S03]  /*2db0*/  @!P4 FADD.FTZ R37, R37, R21 ;  /* 0x000000152525c221 */ /* 0x000fc60000010000 */
[----:B-----5:R-:W-:Y:S01]  /*2dc0*/  @!P0 FADD.FTZ R36, R36, R22 ;  /* 0x0000001624248221 */ /* 0x020fe20000010000 */
[----:B------:R-:W-:Y:S02]  /*2dd0*/  @!P0 FADD.FTZ R37, R37, R23 ;  /* 0x0000001725258221 */ /* 0x000fe40000010000 */
[----:B------:R-:W-:Y:S05]  /*2de0*/  @P5 BRA `(.L_x_1360) ;  /* 0xfffffffc00845947 */ /* 0x000fea000383ffff */
.L_x_1359:
        /* <DEDUP_REMOVED lines=11> */
.L_x_1365:
[----:B------:R-:W-:Y:S05]  /*2ea0*/  BSYNC B0 ;  /* 0x0000000000007941 */ /* 0x000fea0003800000 */
.L_x_1364:
        /* <DEDUP_REMOVED lines=16> */
.L_x_1356:
[----:B------:R-:W1:Y:S01]  /*2fb0*/  S2UR UR9, SR_CgaCtaId ;  /* 0x00000000000979c3 */ /* 0x000e620000008800 */
[----:B------:R-:W-:Y:S02]  /*2fc0*/  UMOV UR8, 0x400 ;  /* 0x0000040000087882 */ /* 0x000fe40000000000 */
[----:B-1----:R-:W-:-:S09]  /*2fd0*/  ULEA UR8, UR9, UR8, 0x18 ;  /* 0x0000000809087291 */ /* 0x002fd2000f8ec03f */
[----:B------:R-:W-:Y:S01]  /*2fe0*/  @!P3 STS.64 [UR8+0x48], R36 ;  /* 0x00004824ff00b988 */ /* 0x000fe20008000a08 */
[----:B------:R-:W-:Y:S06]  /*2ff0*/  BAR.SYNC.DEFER_BLOCKING 0x0 ;  /* 0x0000000000007b1d */ /* 0x000fec0000010000 */
[----:B0-2---:R-:W0:Y:S01]  /*3000*/  LDS.64 R12, [UR8+0x48] ;  /* 0x00004808ff0c7984 */ /* 0x005e220008000a00 */
        /* <DEDUP_REMOVED lines=22> */
.L_x_1366:
[----:B------:R-:W-:Y:S04]  /*3170*/  BSSY B0, `(.L_x_1367) ;  /* 0x0000013000007945 */ /* 0x000fe80003800000 */
[----:B------:R-:W-:Y:S05]  /*3180*/  @!P1 BRA `(.L_x_1368) ;  /* 0x0000000000449947 */ /* 0x000fea0003800000 */
[----:B------:R-:W-:Y:S01]  /*3190*/  ULDC.64 UR8, c[0x0][0x288] ;  /* 0x0000a20000087ab9 */ /* 0x000fe20000000a00 */
[----:B------:R-:W-:Y:S01]  /*31a0*/  MOV R14, R50 ;  /* 0x00000032000e7202 */ /* 0x000fe20000000f00 */
[----:B------:R-:W-:Y:S01]  /*31b0*/  IMAD R16, R43, UR8, RZ ;  /* 0x000000082b107c24 */ /* 0x000fe2000f8e02ff */
[----:B------:R-:W-:Y:S01]  /*31c0*/  MOV R15, R53 ;  /* 0x00000035000f7202 */ /* 0x000fe20000000f00 */
[-CC-:B------:R-:W-:Y:S01]  /*31d0*/  FFMA.FTZ R39, R39, R12.reuse, R13.reuse ;  /* 0x0000000c27277223 */ /* 0x180fe2000001000d */
[----:B------:R-:W-:Y:S01]  /*31e0*/  FFMA.FTZ R2, R2, R12, R13 ;  /* 0x0000000c02027223 */ /* 0x000fe2000001000d */
[C---:B------:R-:W-:Y:S02]  /*31f0*/  IMAD R17, R45.reuse, UR9, R16 ;  /* 0x000000092d117c24 */ /* 0x040fe4000f8e0210 */
[----:B------:R-:W-:Y:S01]  /*3200*/  IMAD.WIDE.U32 R14, R45, UR8, R14 ;  /* 0x000000082d0e7c25 */ /* 0x000fe2000f8e000e */
[----:B------:R-:W-:-:S03]  /*3210*/  ULDC.64 UR8, c[0x0][0x210] ;  /* 0x0000840000087ab9 */ /* 0x000fc60000000a00 */
[----:B------:R-:W-:Y:S01]  /*3220*/  FFMA.FTZ R39, R8, R4, -R39 ;  /* 0x0000000408277223 */ /* 0x000fe20000010827 */
[----:B------:R-:W-:Y:S01]  /*3230*/  FFMA.FTZ R2, R9, R5, -R2 ;  /* 0x0000000509027223 */ /* 0x000fe20000010802 */
[----:B------:R-:W-:Y:S02]  /*3240*/  LEA R4, P0, R14, UR8, 0x2 ;  /* 0x000000080e047c11 */ /* 0x000fe4000f8010ff */
[----:B------:R-:W-:Y:S01]  /*3250*/  FMUL.FTZ R16, R39, UR13 ;  /* 0x0000000d27107c20 */ /* 0x000fe20008410000 */
[----:B------:R-:W-:-:S04]  /*3260*/  IADD3 R17, R15, R17, RZ ;  /* 0x000000110f117210 */ /* 0x000fc80007ffe0ff */
[----:B------:R-:W-:Y:S01]  /*3270*/  LEA.HI.X R5, R14, UR9, R17, 0x2, P0 ;  /* 0x000000090e057c11 */ /* 0x000fe200080f1411 */
[----:B------:R-:W-:-:S05]  /*3280*/  FMUL.FTZ R17, R2, UR13 ;  /* 0x0000000d02117c20 */ /* 0x000fca0008410000 */
[----:B------:R0:W-:Y:S02]  /*3290*/  STG.E.64 desc[UR14][R4.64], R16 ;  /* 0x0000001004007986 */ /* 0x0001e4000c101b0e */
.L_x_1368:
[----:B------:R-:W-:Y:S05]  /*32a0*/  BSYNC B0 ;  /* 0x0000000000007941 */ /* 0x000fea0003800000 */
.L_x_1367:
        /* <DEDUP_REMOVED lines=19> */
.L_x_1369:
[----:B------:R-:W-:Y:S01]  /*33e0*/  ULDC.64 UR8, c[0x0][0x290] ;  /* 0x0000a40000087ab9 */ /* 0x000fe20000000a00 */
[----:B------:R-:W-:Y:S01]  /*33f0*/  BSSY B0, `(.L_x_1370) ;  /* 0x0000015000007945 */ /* 0x000fe20003800000 */
[----:B------:R-:W-:-:S04]  /*3400*/  ISETP.GE.U32.AND P0, PT, R44, UR8, PT ;  /* 0x000000082c007c0c */ /* 0x000fc8000bf06070 */
[----:B------:R-:W-:-:S04]  /*3410*/  ISETP.GE.AND.EX P0, PT, R41, UR9, PT, P0 ;  /* 0x0000000929007c0c */ /* 0x000fc8000bf06300 */
[----:B------:R-:W-:-:S13]  /*3420*/  ISETP.GT.U32.OR P0, PT, R47, 0xdf, P0 ;  /* 0x000000df2f00780c */ /* 0x000fda0000704470 */
[----:B------:R-:W-:Y:S05]  /*3430*/  @P0 BRA `(.L_x_1371) ;  /* 0x0000000000400947 */ /* 0x000fea0003800000 */
[----:B------:R-:W-:Y:S01]  /*3440*/  ULDC.64 UR8, c[0x0][0x288] ;  /* 0x0000a20000087ab9 */ /* 0x000fe20000000a00 */
[----:B------:R-:W-:Y:S01]  /*3450*/  MOV R51, R53 ;  /* 0x0000003500337202 */ /* 0x000fe20000000f00 */
[----:B------:R-:W-:Y:S02]  /*3460*/  IMAD R41, R41, UR8, RZ ;  /* 0x0000000829297c24 */ /* 0x000fe4000f8e02ff */
[-CC-:B------:R-:W-:Y:S01]  /*3470*/  FFMA.FTZ R3, R3, R12.reuse, R13.reuse ;  /* 0x0000000c03037223 */ /* 0x180fe2000001000d */
[----:B------:R-:W-:Y:S01]  /*3480*/  FFMA.FTZ R0, R0, R12, R13 ;  /* 0x0000000c00007223 */ /* 0x000fe2000001000d */
[----:B------:R-:W-:-:S04]  /*3490*/  IMAD.WIDE.U32 R50, R44, UR8, R50 ;  /* 0x000000082c327c25 */ /* 0x000fc8000f8e0032 */
[----:B------:R-:W-:Y:S01]  /*34a0*/  FFMA.FTZ R3, R8, R6, -R3 ;  /* 0x0000000608037223 */ /* 0x000fe20000010803 */
[----:B------:R-:W-:Y:S01]  /*34b0*/  FFMA.FTZ R0, R9, R7, -R0 ;  /* 0x0000000709007223 */ /* 0x000fe20000010800 */
[----:B------:R-:W-:Y:S01]  /*34c0*/  IMAD R41, R44, UR9, R41 ;  /* 0x000000092c297c24 */ /* 0x000fe2000f8e0229 */
[----:B------:R-:W-:Y:S01]  /*34d0*/  ULDC.64 UR8, c[0x0][0x210] ;  /* 0x0000840000087ab9 */ /* 0x000fe20000000a00 */
[----:B0-----:R-:W-:Y:S01]  /*34e0*/  FMUL.FTZ R4, R3, UR13 ;  /* 0x0000000d03047c20 */ /* 0x001fe20008410000 */
[----:B------:R-:W-:Y:S01]  /*34f0*/  LEA R2, P0, R50, UR8, 0x2 ;  /* 0x0000000832027c11 */ /* 0x000fe2000f8010ff */
[----:B------:R-:W-:Y:S01]  /*3500*/  FMUL.FTZ R5, R0, UR13 ;  /* 0x0000000d00057c20 */ /* 0x000fe20008410000 */
[----:B------:R-:W-:-:S04]  /*3510*/  IADD3 R41, R51, R41, RZ ;  /* 0x0000002933297210 */ /* 0x000fc80007ffe0ff */
[----:B------:R-:W-:-:S05]  /*3520*/  LEA.HI.X R3, R50, UR9, R41, 0x2, P0 ;  /* 0x0000000932037c11 */ /* 0x000fca00080f1429 */
[----:B------:R1:W-:Y:S02]  /*3530*/  STG.E.64 desc[UR14][R2.64], R4 ;  /* 0x0000000402007986 */ /* 0x0003e4000c101b0e */
.L_x_1371:
[----:B------:R-:W-:Y:S05]  /*3540*/  BSYNC B0 ;  /* 0x0000000000007941 */ /* 0x000fea0003800000 */
.L_x_1370:
[----:B------:R-:W-:Y:S01]  /*3550*/  ULDC UR8, c[0x0][0x10] ;  /* 0x0000040000087ab9 */ /* 0x000fe20000000800 */
[----:B------:R-:W-:Y:S02]  /*3560*/  UIADD3 UR4, UR4, 0x1, URZ ;  /* 0x0000000104047890 */ /* 0x000fe4000fffe03f */
[----:B------:R-:W-:-:S04]  /*3570*/  UIADD3 UR7, UR8, UR7, URZ ;  /* 0x0000000708077290 */ /* 0x000fc8000fffe03f */
[----:B------:R-:W-:-:S06]  /*3580*/  UISETP.GE.AND UP0, UPT, UR7, UR5, UPT ;  /* 0x000000050700728c */ /* 0x000fcc000bf06270 */
[----:B------:R-:W-:-:S13]  /*3590*/  PLOP3.LUT P0, PT, PT, PT, UP0, 0x80, 0x0 ;  /* 0x000000000000781c */ /* 0x000fda0003f0f008 */
[----:B------:R-:W-:Y:S05]  /*35a0*/  @!P0 BRA `(.L_x_1372) ;  /* 0xffffffcc005c8947 */ /* 0x000fea000383ffff */
.L_x_1345:
[----:B01----:R-:W0:Y:S01]  /*35b0*/  LDC R4, c[0x0][0xc] ;  /* 0x00000300ff047b82 */ /* 0x003e220000000800 */
        /* <DEDUP_REMOVED lines=18> */
.L_x_1374:
[----:B------:R-:W-:Y:S05]  /*36e0*/  BSYNC B0 ;  /* 0x0000000000007941 */ /* 0x000fea0003800000 */
.L_x_1373:
        /* <DEDUP_REMOVED lines=11> */
.L_x_1376:
[----:B------:R-:W2:Y:S04]  /*37a0*/  LDG.E.STRONG.GPU R5, desc[UR14][R2.64] ;  /* 0x0000000e02057981 */ /* 0x000ea8000c1ef900 */
[----:B--2---:R-:W-:Y:S01]  /*37b0*/  CCTL.IVALL ;  /* 0x00000000ff00798f */ /* 0x004fe20002000000 */
[----:B------:R-:W-:Y:S05]  /*37c0*/  YIELD ;  /* 0x0000000000007946 */ /* 0x000fea0003800000 */
[----:B------:R-:W-:-:S13]  /*37d0*/  ISETP.NE.AND P0, PT, R5, R0, PT ;  /* 0x000000000500720c */ /* 0x000fda0003f05270 */
[----:B------:R-:W-:Y:S05]  /*37e0*/  @P0 BRA `(.L_x_1376) ;  /* 0xfffffffc00ec0947 */ /* 0x000fea000383ffff */
.L_x_1375:
        /* <DEDUP_REMOVED lines=24> */
.L_x_1377:
        /* <DEDUP_REMOVED lines=23> */
.L_x_1378:
        /* <DEDUP_REMOVED lines=10> */
.L_x_3302:


//--------------------- .text._Z35group_norm_nhwc_bwd_one_pass_kernelI11Fp32IOFp32WLi128ELi14ELi224EEv26Group_norm_nhwc_bwd_params --------------------------
	.section	.text._Z35group_norm_nhwc_bwd_one_pass_kernelI11Fp32IOFp32WLi128ELi14ELi224EEv26Group_norm_nhwc_bwd_params,"ax",@progbits
	.align	128
        .global         _Z35group_norm_nhwc_bwd_one_pass_kernelI11Fp32IOFp32WLi128ELi14ELi224EEv26Group_norm_nhwc_bwd_params
        .type           _Z35group_norm_nhwc_bwd_one_pass_kernelI11Fp32IOFp32WLi128ELi14ELi224EEv26Group_norm_nhwc_bwd_params,@function
        .size           _Z35group_norm_nhwc_bwd_one_pass_kernelI11Fp32IOFp32WLi128ELi14ELi224EEv26Group_norm_nhwc_bwd_params,(.L_x_3303 - _Z35group_norm_nhwc_bwd_one_pass_kernelI11Fp32IOFp32WLi128ELi14ELi224EEv26Group_norm_nhwc_bwd_params)
        .other          _Z35group_norm_nhwc_bwd_one_pass_kernelI11Fp32IOFp32WLi128ELi14ELi224EEv26Group_norm_nhwc_bwd_params,@"STO_CUDA_ENTRY STV_DEFAULT"
_Z35group_norm_nhwc_bwd_one_pass_kernelI11Fp32IOFp32WLi128ELi14ELi224EEv26Group_norm_nhwc_bwd_params:
.text._Z35group_norm_nhwc_bwd_one_pass_kernelI11Fp32IOFp32WLi128ELi14ELi224EEv26Group_norm_nhwc_bwd_params:
        /* <DEDUP_REMOVED lines=14> */
[----:B------:R-:W-:Y:S01]  /*00e0*/  ULDC.64 UR12, c[0x0][0x288] ;  /* 0x0000a200000c7ab9 */ /* 0x000fe20000000a00 */
[----:B------:R-:W1:Y:S01]  /*00f0*/  S2R R36, SR_LANEID ;  /* 0x0000000000247919 */ /* 0x000e620000000000 */
[----:B------:R-:W-:Y:S01]  /*0100*/  SHF.R.U32.HI R2, RZ, 0x2, R2 ;  /* 0x00000002ff027819 */ /* 0x000fe20000011602 */
[----:B------:R-:W-:Y:S01]  /*0110*/  UIMAD.WIDE.U32 UR6, UR12, 0x3, URZ ;  /* 0x000000030c0678a5 */ /* 0x000fe2000f8e003f */
[--C-:B------:R-:W-:Y:S01]  /*0120*/  SHF.R.S32.HI R0, RZ, 0x1f, R53.reuse ;  /* 0x0000001fff007819 */ /* 0x100fe20000011435 */
[----:B------:R-:W-:Y:S01]  /*0130*/  UIMAD UR11, UR13, 0x3, URZ ;  /* 0x000000030d0b78a4 */ /* 0x000fe2000f8e023f */
[----:B------:R-:W-:Y:S01]  /*0140*/  ISETP.GE.U32.AND P2, PT, R53, 0xe0, PT ;  /* 0x000000e03500780c */ /* 0x000fe20003f46070 */
[----:B------:R-:W2:Y:S01]  /*0150*/  S2UR UR8, SR_CgaCtaId ;  /* 0x00000000000879c3 */ /* 0x000ea20000008800 */
[----:B------:R-:W-:Y:S01]  /*0160*/  ULEA.HI UR9, UP0, UR13, UR12, URZ, 0x1 ;  /* 0x0000000c0d097291 */ /* 0x000fe2000f81083f */
[----:B------:R-:W-:Y:S01]  /*0170*/  LEA.HI R0, R0, R53, RZ, 0x5 ;  /* 0x0000003500007211 */ /* 0x000fe200078f28ff */
[----:B------:R-:W-:Y:S01]  /*0180*/  UIADD3 UR7, UR7, UR11, URZ ;  /* 0x0000000b07077290 */ /* 0x000fe2000fffe03f */
[----:B------:R-:W-:Y:S01]  /*0190*/  IMAD R54, R2, -0x7, R53 ;  /* 0xfffffff902367824 */ /* 0x000fe200078e0235 */
[----:B------:R-:W-:Y:S01]  /*01a0*/  UMOV UR5, 0x400 ;  /* 0x0000040000057882 */ /* 0x000fe20000000000 */
[----:B------:R-:W-:Y:S01]  /*01b0*/  UIADD3.X UR10, URZ, UR13, URZ, UP0, !UPT ;  /* 0x0000000d3f0a7290 */ /* 0x000fe200087fe43f */
[----:B------:R-:W-:Y:S01]  /*01c0*/  SHF.R.S32.HI R0, RZ, 0x5, R0 ;  /* 0x00000005ff007819 */ /* 0x000fe20000011400 */
[----:B------:R-:W3:Y:S01]  /*01d0*/  LDC R40, c[0x0][0x10] ;  /* 0x00000400ff287b82 */ /* 0x000ee20000000800 */
[----:B------:R-:W-:Y:S01]  /*01e0*/  ULDC.64 UR12, c[0x0][0x290] ;  /* 0x0000a400000c7ab9 */ /* 0x000fe20000000a00 */
[----:B------:R-:W-:Y:S01]  /*01f0*/  HFMA2.MMA R42, -RZ, RZ, 0, 0 ;  /* 0x00000000ff2a7435 */ /* 0x000fe200000001ff */
[----:B------:R-:W-:Y:S01]  /*0200*/  USHF.R.S64 UR9, UR9, 0x1, UR10 ;  /* 0x0000000109097899 */ /* 0x000fe2000800100a */
[----:B------:R-:W-:-:S02]  /*0210*/  MOV R47, R45 ;  /* 0x0000002d002f7202 */ /* 0x000fc40000000f00 */
[----:B------:R-:W-:Y:S02]  /*0220*/  SHF.L.U32 R54, R54, 0x1, RZ ;  /* 0x0000000136367819 */ /* 0x000fe400000006ff */
[----:B------:R-:W4:Y:S01]  /*0230*/  LDC R38, c[0x0][0xc] ;  /* 0x00000300ff267b82 */ /* 0x000f220000000800 */
[----:B0-----:R-:W-:-:S05]  /*0240*/  IMAD R52, R3, UR16, R2 ;  /* 0x0000001003347c24 */ /* 0x001fca000f8e0202 */
[C---:B------:R-:W-:Y:S01]  /*0250*/  IADD3 R50, R52.reuse, 0x20, RZ ;  /* 0x0000002034327810 */ /* 0x040fe20007ffe0ff */
[----:B--2---:R-:W-:Y:S01]  /*0260*/  ULEA UR5, UR8, UR5, 0x18 ;  /* 0x0000000508057291 */ /* 0x004fe2000f8ec03f */
[----:B------:R-:W-:Y:S01]  /*0270*/  ISETP.LT.U32.AND P1, PT, R52, UR12, PT ;  /* 0x0000000c34007c0c */ /* 0x000fe2000bf21070 */
[----:B------:R-:W-:Y:S01]  /*0280*/  ULEA.HI UR8, UP0, UR7, UR6, URZ, 0x1 ;  /* 0x0000000607087291 */ /* 0x000fe2000f81083f */
[----:B------:R-:W-:Y:S02]  /*0290*/  SHF.R.S32.HI R43, RZ, 0x1f, R52 ;  /* 0x0000001fff2b7819 */ /* 0x000fe40000011434 */
[----:B------:R-:W-:Y:S01]  /*02a0*/  ISETP.LT.U32.AND P0, PT, R50, UR12, PT ;  /* 0x0000000c32007c0c */ /* 0x000fe2000bf01070 */
[----:B------:R-:W-:Y:S01]  /*02b0*/  UIADD3.X UR6, URZ, UR7, URZ, UP0, !UPT ;  /* 0x000000073f067290 */ /* 0x000fe200087fe43f */
[----:B------:R-:W-:Y:S01]  /*02c0*/  SHF.R.S32.HI R41, RZ, 0x1f, R50 ;  /* 0x0000001fff297819 */ /* 0x000fe20000011432 */
[----:B------:R-:W-:Y:S01]  /*02d0*/  USHF.R.S32.HI UR7, URZ, 0x1, UR10 ;  /* 0x000000013f077899 */ /* 0x000fe2000801140a */
[C---:B------:R-:W-:Y:S01]  /*02e0*/  IADD3 R48, R52.reuse, 0x40, RZ ;  /* 0x0000004034307810 */ /* 0x040fe20007ffe0ff */
[----:B------:R-:W-:Y:S01]  /*02f0*/  USHF.R.S64 UR8, UR8, 0x1, UR6 ;  /* 0x0000000108087899 */ /* 0x000fe20008001006 */
[----:B------:R-:W-:Y:S01]  /*0300*/  IADD3 R46, R52, 0x60, RZ ;  /* 0x00000060342e7810 */ /* 0x000fe20007ffe0ff */
[----:B------:R-:W-:Y:S01]  /*0310*/  USHF.R.S32.HI UR6, URZ, 0x1, UR6 ;  /* 0x000000013f067899 */ /* 0x000fe20008011406 */
[----:B------:R-:W-:Y:S01]  /*0320*/  ISETP.LT.AND.EX P1, PT, R43, UR13, !P2, P1 ;  /* 0x0000000d2b007c0c */ /* 0x000fe2000d721310 */
[----:B---3--:R-:W-:Y:S01]  /*0330*/  IMAD R51, R40, UR16, R45 ;  /* 0x0000001028337c24 */ /* 0x008fe2000f8e022d */
[----:B------:R-:W-:Y:S01]  /*0340*/  ISETP.LT.AND.EX P2, PT, R41, UR13, !P2, P0 ;  /* 0x0000000d29007c0c */ /* 0x000fe2000d741300 */
[----:B------:R-:W-:Y:S01]  /*0350*/  USHF.L.U64.HI UR7, UR9, 0x2, UR7 ;  /* 0x0000000209077899 */ /* 0x000fe20008010207 */
[----:B----4-:R-:W-:Y:S01]  /*0360*/  LOP3.LUT R49, R38, 0x3, RZ, 0xc0, !PT ;  /* 0x0000000326317812 */ /* 0x010fe200078ec0ff */
[----:B------:R-:W-:Y:S01]  /*0370*/  USHF.L.U64.HI UR6, UR8, 0x2, UR6 ;  /* 0x0000000208067899 */ /* 0x000fe20008010206 */
[----:B------:R-:W-:Y:S01]  /*0380*/  LEA R34, R0, UR5, 0x3 ;  /* 0x0000000500227c11 */ /* 0x000fe2000f8e18ff */
[----:B------:R-:W-:Y:S01]  /*0390*/  ULDC.U8 UR12, c[0x0][0x2a4] ;  /* 0x0000a900000c7ab9 */ /* 0x000fe20000000000 */
[----:B------:R-:W-:-:S02]  /*03a0*/  IADD3 R44, -R49, R38, RZ ;  /* 0x00000026312c7210 */ /* 0x000fc40007ffe1ff */
[----:B------:R-:W-:Y:S02]  /*03b0*/  SHF.R.S32.HI R39, RZ, 0x1f, R48 ;  /* 0x0000001fff277819 */ /* 0x000fe40000011430 */
[----:B-1----:R-:W-:-:S07]  /*03c0*/  SHF.R.S32.HI R37, RZ, 0x1f, R46 ;  /* 0x0000001fff257819 */ /* 0x002fce000001142e */
.L_x_1414:
[----:B0-23--:R-:W0:Y:S01]  /*03d0*/  LDC R8, c[0x0][0x2a0] ;  /* 0x0000a800ff087b82 */ /* 0x00de220000000800 */
[----:B------:R-:W-:Y:S01]  /*03e0*/  IABS R6, R47 ;  /* 0x0000002f00067213 */ /* 0x000fe20000000000 */
[----:B------:R-:W-:Y:S01]  /*03f0*/  ULDC.64 UR18, c[0x0][0x290] ;  /* 0x0000a40000127ab9 */ /* 0x000fe20000000a00 */
[----:B------:R-:W-:Y:S01]  /*0400*/  ISETP.GE.AND P4, PT, R47, RZ, PT ;  /* 0x000000ff2f00720c */ /* 0x000fe20003f86270 */
[----:B------:R-:W-:-:S04]  /*0410*/  ULDC.64 UR10, c[0x0][0x298] ;  /* 0x0000a600000a7ab9 */ /* 0x000fc80000000a00 */
[----:B-1----:R-:W1:Y:S08]  /*0420*/  @P1 LDC.64 R12, c[0x0][0x230] ;  /* 0x00008c00ff0c1b82 */ /* 0x002e700000000a00 */
[----:B------:R-:W2:Y:S01]  /*0430*/  @P2 LDC.64 R10, c[0x0][0x288] ;  /* 0x0000a200ff0a2b82 */ /* 0x000ea20000000a00 */
[----:B0-----:R-:W-:-:S07]  /*0440*/  IABS R5, R8 ;  /* 0x0000000800057213 */ /* 0x001fce0000000000 */
[----:B------:R-:W0:Y:S01]  /*0450*/  @P2 LDC.64 R26, c[0x0][0x230] ;  /* 0x00008c00ff1a2b82 */ /* 0x000e220000000a00 */
[----:B------:R-:W3:Y:S07]  /*0460*/  I2F.RP R0, R5 ;  /* 0x0000000500007306 */ /* 0x000eee0000209400 */
[----:B------:R-:W4:Y:S01]  /*0470*/  @P2 LDC.64 R28, c[0x0][0x228] ;  /* 0x00008a00ff1c2b82 */ /* 0x000f220000000a00 */
[----:B---3--:R-:W3:Y:S02]  /*0480*/  MUFU.RCP R0, R0 ;  /* 0x0000000000007308 */ /* 0x008ee40000001000 */
[----:B---3--:R-:W-:-:S06]  /*0490*/  IADD3 R2, R0, 0xffffffe, RZ ;  /* 0x0ffffffe00027810 */ /* 0x008fcc0007ffe0ff */
[----:B------:R3:W1:Y:S02]  /*04a0*/  F2I.FTZ.U32.TRUNC.NTZ R3, R2 ;  /* 0x0000000200037305 */ /* 0x000664000021f000 */
[----:B---3--:R-:W-:Y:S02]  /*04b0*/  MOV R2, RZ ;  /* 0x000000ff00027202 */ /* 0x008fe40000000f00 */
[----:B-1----:R-:W-:-:S05]  /*04c0*/  IADD3 R4, RZ, -R3, RZ ;  /* 0x80000003ff047210 */ /* 0x002fca0007ffe0ff */
[----:B------:R-:W-:-:S04]  /*04d0*/  IMAD R7, R4, R5, RZ ;  /* 0x0000000504077224 */ /* 0x000fc800078e02ff */
[----:B------:R-:W-:Y:S02]  /*04e0*/  IMAD.HI.U32 R3, R3, R7, R2 ;  /* 0x0000000703037227 */ /* 0x000fe400078e0002 */
[----:B------:R-:W1:Y:S04]  /*04f0*/  LDC R7, c[0x0][0x2ac] ;  /* 0x0000ab00ff077b82 */ /* 0x000e680000000800 */
[----:B------:R-:W-:-:S04]  /*0500*/  IMAD.HI.U32 R4, R3, R6, RZ ;  /* 0x0000000603047227 */ /* 0x000fc800078e00ff */
[----:B------:R-:W-:Y:S01]  /*0510*/  IMAD.WIDE.U32 R2, R53, 0x24924925, RZ ;  /* 0x2492492535027825 */ /* 0x000fe200078e00ff */
[----:B------:R-:W-:-:S04]  /*0520*/  IADD3 R0, -R4, RZ, RZ ;  /* 0x000000ff04007210 */ /* 0x000fc80007ffe1ff */
[-C--:B------:R-:W-:Y:S01]  /*0530*/  IADD3 R2, R53, -R3.reuse, RZ ;  /* 0x8000000335027210 */ /* 0x080fe20007ffe0ff */
[----:B------:R-:W-:Y:S01]  /*0540*/  IMAD R0, R5, R0, R6 ;  /* 0x0000000005007224 */ /* 0x000fe200078e0206 */
[----:B------:R-:W-:Y:S02]  /*0550*/  LOP3.LUT R6, R47, R8, RZ, 0x3c, !PT ;  /* 0x000000082f067212 */ /* 0x000fe400078e3cff */
[----:B------:R-:W-:Y:S02]  /*0560*/  LEA.HI R2, R2, R3, RZ, 0x1f ;  /* 0x0000000302027211 */ /* 0x000fe400078ff8ff */
[----:B------:R-:W-:Y:S02]  /*0570*/  ISETP.GT.U32.AND P5, PT, R5, R0, PT ;  /* 0x000000000500720c */ /* 0x000fe40003fa4070 */
[----:B------:R-:W-:Y:S02]  /*0580*/  ISETP.GE.AND P3, PT, R6, RZ, PT ;  /* 0x000000ff0600720c */ /* 0x000fe40003f66270 */
[----:B------:R-:W-:-:S05]  /*0590*/  SHF.R.U32.HI R2, RZ, 0x2, R2 ;  /* 0x00000002ff027819 */ /* 0x000fca0000011602 */
[----:B-1----:R-:W-:-:S04]  /*05a0*/  IMAD R6, R7, UR16, R2 ;  /* 0x0000001007067c24 */ /* 0x002fc8000f8e0202 */
        /* <DEDUP_REMOVED lines=11> */
[----:B------:R-:W-:-:S02]  /*0660*/  MOV R2, R4 ;  /* 0x0000000400027202 */ /* 0x000fc40000000f00 */
[----:B------:R-:W-:Y:S01]  /*0670*/  IADD3 R5, R6, 0x40, RZ ;  /* 0x0000004006057810 */ /* 0x000fe20007ffe0ff */
[----:B------:R-:W-:Y:S01]  /*0680*/  IMAD R31, R56, 0xe, RZ ;  /* 0x0000000e381f7824 */ /* 0x000fe200078e02ff */
[----:B------:R-:W-:Y:S02]  /*0690*/  @!P3 IADD3 R2, -R2, RZ, RZ ;  /* 0x000000ff0202b210 */ /* 0x000fe40007ffe1ff */
[----:B------:R-:W-:Y:S02]  /*06a0*/  ISETP.GE.U32.AND P0, PT, R5, UR18, PT ;  /* 0x0000001205007c0c */ /* 0x000fe4000bf06070 */
[----:B------:R-:W-:Y:S02]  /*06b0*/  SEL R7, R3, R2, !P5 ;  /* 0x0000000203077207 */ /* 0x000fe40006800000 */
[----:B------:R-:W-:Y:S02]  /*06c0*/  SHF.R.S32.HI R2, RZ, 0x1f, R54 ;  /* 0x0000001fff027819 */ /* 0x000fe40000011436 */
[----:B------:R-:W-:-:S02]  /*06d0*/  IADD3 R58, P3, R54, R31, RZ ;  /* 0x0000001f363a7210 */ /* 0x000fc40007f7e0ff */
[----:B------:R-:W-:Y:S02]  /*06e0*/  SHF.R.S32.HI R0, RZ, 0x1f, R5 ;  /* 0x0000001fff007819 */ /* 0x000fe40000011405 */
[----:B------:R-:W-:Y:S01]  /*06f0*/  LEA.HI.X.SX32 R59, R31, R2, 0x1, P3 ;  /* 0x000000021f3b7211 */ /* 0x000fe200018f0eff */
[----:B------:R-:W1:Y:S01]  /*0700*/  @P1 LDC.64 R4, c[0x0][0x288] ;  /* 0x0000a200ff041b82 */ /* 0x000e620000000a00 */
[----:B------:R-:W-:Y:S02]  /*0710*/  ISETP.GE.AND.EX P0, PT, R0, UR19, PT, P0 ;  /* 0x0000001300007c0c */ /* 0x000fe4000bf06300 */
[----:B------:R-:W-:Y:S01]  /*0720*/  IADD3 R6, R6, 0x60, RZ ;  /* 0x0000006006067810 */ /* 0x000fe20007ffe0ff */
[----:B------:R-:W-:Y:S01]  /*0730*/  IMAD.WIDE.U32 R58, R7, UR10, R58 ;  /* 0x0000000a073a7c25 */ /* 0x000fe2000f8e003a */
[----:B------:R-:W-:Y:S02]  /*0740*/  SHF.R.S32.HI R0, RZ, 0x1f, R7 ;  /* 0x0000001fff007819 */ /* 0x000fe40000011407 */
[----:B------:R-:W-:Y:S01]  /*0750*/  ISETP.GE.U32.AND P3, PT, R6, UR18, PT ;  /* 0x0000001206007c0c */ /* 0x000fe2000bf66070 */
[----:B------:R-:W3:Y:S01]  /*0760*/  LDC.64 R2, c[0x0][0x248] ;  /* 0x00009200ff027b82 */ /* 0x000ee20000000a00 */
[----:B------:R-:W-:Y:S01]  /*0770*/  SHF.R.S32.HI R6, RZ, 0x1f, R6 ;  /* 0x0000001fff067819 */ /* 0x000fe20000011406 */
[----:B------:R-:W-:Y:S01]  /*0780*/  IMAD R0, R0, UR10, RZ ;  /* 0x0000000a00007c24 */ /* 0x000fe2000f8e02ff */
[----:B------:R-:W-:-:S02]  /*0790*/  ISETP.LT.U32.AND P0, PT, R53, 0xe0, !P0 ;  /* 0x000000e03500780c */ /* 0x000fc40004701070 */
[----:B------:R-:W-:Y:S01]  /*07a0*/  ISETP.GE.AND.EX P3, PT, R6, UR19, PT, P3 ;  /* 0x0000001306007c0c */ /* 0x000fe2000bf66330 */
[----:B------:R-:W-:Y:S01]  /*07b0*/  IMAD R61, R7, UR11, R0 ;  /* 0x0000000b073d7c24 */ /* 0x000fe2000f8e0200 */
[----:B------:R-:W-:Y:S01]  /*07c0*/  @P1 MOV R60, R58 ;  /* 0x0000003a003c1202 */ /* 0x000fe20000000f00 */
[----:B------:R-:W0:Y:S01]  /*07d0*/  @P1 LDC.64 R6, c[0x0][0x228] ;  /* 0x00008a00ff061b82 */ /* 0x000e220000000a00 */
[----:B------:R-:W-:Y:S02]  /*07e0*/  ISETP.LT.U32.AND P3, PT, R53, 0xe0, !P3 ;  /* 0x000000e03500780c */ /* 0x000fe40005f61070 */
[----:B------:R-:W-:Y:S01]  /*07f0*/  IADD3 R61, R59, R61, RZ ;  /* 0x0000003d3b3d7210 */ /* 0x000fe20007ffe0ff */
[----:B-1----:R-:W-:-:S04]  /*0800*/  @P1 IMAD R0, R43, R4, RZ ;  /* 0x000000042b001224 */ /* 0x002fc800078e02ff */
[----:B------:R-:W1:Y:S01]  /*0810*/  @P0 LDC.64 R8, c[0x0][0x288] ;  /* 0x0000a200ff080b82 */ /* 0x000e620000000a00 */
[----:B------:R-:W-:-:S04]  /*0820*/  @P1 IMAD.WIDE.U32 R14, R52, R4, R60 ;  /* 0x00000004340e1225 */ /* 0x000fc800078e003c */
[----:B------:R-:W-:Y:S02]  /*0830*/  @P1 IMAD R17, R52, R5, R0 ;  /* 0x0000000534111224 */ /* 0x000fe400078e0200 */
[----:B---3--:R-:W-:Y:S01]  /*0840*/  IMAD.WIDE R20, R47, 0x8, R2 ;  /* 0x000000082f147825 */ /* 0x008fe200078e0202 */
[----:B------:R-:W-:Y:S01]  /*0850*/  @P1 SHF.L.U32 R3, R14, 0x2, RZ ;  /* 0x000000020e031819 */ /* 0x000fe200000006ff */
[----:B------:R-:W3:Y:S01]  /*0860*/  @P3 LDC.64 R4, c[0x0][0x288] ;  /* 0x0000a200ff043b82 */ /* 0x000ee20000000a00 */
[----:B------:R-:W-:Y:S01]  /*0870*/  @P1 IADD3 R15, R15, R17, RZ ;  /* 0x000000110f0f1210 */ /* 0x000fe20007ffe0ff */
[----:B--2---:R-:W-:Y:S02]  /*0880*/  @P2 IMAD R0, R41, R10, RZ ;  /* 0x0000000a29002224 */ /* 0x004fe400078e02ff */
[----:B------:R-:W2:Y:S01]  /*0890*/  LDG.E.64 R20, desc[UR14][R20.64] ;  /* 0x0000000e14147981 */ /* 0x000ea2000c1e1b00 */
[C---:B------:R-:W-:Y:S02]  /*08a0*/  @P1 IADD3 R12, P4, R3.reuse, R12, RZ ;  /* 0x0000000c030c1210 */ /* 0x040fe40007f9e0ff */
[----:B0-----:R-:W-:Y:S01]  /*08b0*/  @P1 IADD3 R6, P5, R3, R6, RZ ;  /* 0x0000000603061210 */ /* 0x001fe20007fbe0ff */
[----:B------:R-:W0:Y:S01]  /*08c0*/  @P0 LDC.64 R24, c[0x0][0x228] ;  /* 0x00008a00ff180b82 */ /* 0x000e220000000a00 */
[----:B------:R-:W-:-:S02]  /*08d0*/  @P2 MOV R2, R58 ;  /* 0x0000003a00022202 */ /* 0x000fc40000000f00 */
[----:B------:R-:W-:Y:S02]  /*08e0*/  @P2 MOV R3, R61 ;  /* 0x0000003d00032202 */ /* 0x000fe40000000f00 */
[----:B------:R-:W-:Y:S01]  /*08f0*/  @P1 SHF.L.U64.HI R14, R14, 0x2, R15 ;  /* 0x000000020e0e1819 */ /* 0x000fe2000001020f */
[C---:B------:R-:W-:Y:S02]  /*0900*/  @P2 IMAD R15, R50.reuse, R11, R0 ;  /* 0x0000000b320f2224 */ /* 0x040fe400078e0200 */
[----:B------:R-:W-:Y:S01]  /*0910*/  @P2 IMAD.WIDE.U32 R10, R50, R10, R2 ;  /* 0x0000000a320a2225 */ /* 0x000fe200078e0002 */
[----:B------:R-:W0:Y:S04]  /*0920*/  @P3 LDC.64 R16, c[0x0][0x230] ;  /* 0x00008c00ff103b82 */ /* 0x000e280000000a00 */
[----:B------:R-:W-:-:S04]  /*0930*/  @P2 IADD3 R11, R11, R15, RZ ;  /* 0x0000000f0b0b2210 */ /* 0x000fc80007ffe0ff */
[----:B------:R-:W0:Y:S01]  /*0940*/  @P0 LDC.64 R2, c[0x0][0x230] ;  /* 0x00008c00ff020b82 */ /* 0x000e220000000a00 */
[C---:B------:R-:W-:Y:S02]  /*0950*/  @P1 IADD3.X R13, R14.reuse, R13, RZ, P4, !PT ;  /* 0x0000000d0e0d1210 */ /* 0x040fe400027fe4ff */
[----:B------:R-:W-:Y:S01]  /*0960*/  @P1 IADD3.X R7, R14, R7, RZ, P5, !PT ;  /* 0x000000070e071210 */ /* 0x000fe20002ffe4ff */
[----:B-1----:R-:W-:Y:S01]  /*0970*/  @P0 IMAD R14, R39, R8, RZ ;  /* 0x00000008270e0224 */ /* 0x002fe200078e02ff */
[C---:B------:R-:W-:Y:S02]  /*0980*/  @P2 SHF.L.U32 R15, R10.reuse, 0x2, RZ ;  /* 0x000000020a0f2819 */ /* 0x040fe400000006ff */
[----:B------:R-:W-:Y:S01]  /*0990*/  @P2 SHF.L.U64.HI R0, R10, 0x2, R11 ;  /* 0x000000020a002819 */ /* 0x000fe2000001020b */
[----:B------:R-:W1:Y:S01]  /*09a0*/  @P3 LDC.64 R18, c[0x0][0x228] ;  /* 0x00008a00ff123b82 */ /* 0x000e620000000a00 */
[----:B------:R-:W-:Y:S02]  /*09b0*/  @P0 MOV R10, R58 ;  /* 0x0000003a000a0202 */ /* 0x000fe40000000f00 */
[----:B------:R-:W-:Y:S01]  /*09c0*/  @P0 MOV R11, R61 ;  /* 0x0000003d000b0202 */ /* 0x000fe20000000f00 */
[----:B------:R-:W-:-:S02]  /*09d0*/  @P0 IMAD R23, R48, R9, R14 ;  /* 0x0000000930170224 */ /* 0x000fc400078e020e */
[----:B---3--:R-:W-:Y:S02]  /*09e0*/  @P3 IMAD R14, R37, R4, RZ ;  /* 0x00000004250e3224 */ /* 0x008fe400078e02ff */
[----:B------:R-:W-:Y:S01]  /*09f0*/  @P0 IMAD.WIDE.U32 R8, R48, R8, R10 ;  /* 0x0000000830080225 */ /* 0x000fe200078e000a */
[----:B------:R-:W-:Y:S02]  /*0a00*/  @P3 MOV R10, R58 ;  /* 0x0000003a000a3202 */ /* 0x000fe40000000f00 */
[----:B------:R-:W-:Y:S02]  /*0a10*/  @P3 MOV R11, R61 ;  /* 0x0000003d000b3202 */ /* 0x000fe40000000f00 */
[C---:B------:R-:W-:Y:S02]  /*0a20*/  @P2 IADD3 R26, P4, R15.reuse, R26, RZ ;  /* 0x0000001a0f1a2210 */ /* 0x040fe40007f9e0ff */
[----:B----4-:R-:W-:Y:S01]  /*0a30*/  @P2 IADD3 R28, P5, R15, R28, RZ ;  /* 0x0000001c0f1c2210 */ /* 0x010fe20007fbe0ff */
[C---:B------:R-:W-:Y:S01]  /*0a40*/  @P3 IMAD R15, R46.reuse, R5, R14 ;  /* 0x000000052e0f3224 */ /* 0x040fe200078e020e */
[----:B------:R-:W-:Y:S01]  /*0a50*/  @P0 IADD3 R9, R9, R23, RZ ;  /* 0x0000001709090210 */ /* 0x000fe20007ffe0ff */
[----:B------:R-:W-:Y:S01]  /*0a60*/  @P3 IMAD.WIDE.U32 R4, R46, R4, R10 ;  /* 0x000000042e043225 */ /* 0x000fe200078e000a */
[----:B------:R-:W-:-:S02]  /*0a70*/  @P0 SHF.L.U32 R11, R8, 0x2, RZ ;  /* 0x00000002080b0819 */ /* 0x000fc400000006ff */
[----:B------:R-:W-:Y:S02]  /*0a80*/  @P2 IADD3.X R29, R0, R29, RZ, P5, !PT ;  /* 0x0000001d001d2210 */ /* 0x000fe40002ffe4ff */
[----:B------:R-:W-:Y:S02]  /*0a90*/  @P0 SHF.L.U64.HI R8, R8, 0x2, R9 ;  /* 0x0000000208080819 */ /* 0x000fe40000010209 */
[C---:B0-----:R-:W-:Y:S02]  /*0aa0*/  @P0 IADD3 R32, P5, R11.reuse, R2, RZ ;  /* 0x000000020b200210 */ /* 0x041fe40007fbe0ff */
[----:B------:R-:W-:Y:S02]  /*0ab0*/  @P0 IADD3 R24, P6, R11, R24, RZ ;  /* 0x000000180b180210 */ /* 0x000fe40007fde0ff */
[----:B------:R-:W-:Y:S02]  /*0ac0*/  CS2R R10, SRZ ;  /* 0x00000000000a7805 */ /* 0x000fe4000001ff00 */
[----:B------:R-:W-:-:S02]  /*0ad0*/  @P0 IADD3.X R33, R8, R3, RZ, P5, !PT ;  /* 0x0000000308210210 */ /* 0x000fc40002ffe4ff */
[----:B------:R-:W-:Y:S02]  /*0ae0*/  MOV R3, RZ ;  /* 0x000000ff00037202 */ /* 0x000fe40000000f00 */
[----:B------:R-:W-:Y:S01]  /*0af0*/  MOV R2, RZ ;  /* 0x000000ff00027202 */ /* 0x000fe20000000f00 */
[----:B------:R-:W5:Y:S01]  /*0b00*/  @P2 LDG.E.64 R10, desc[UR14][R28.64] ;  /* 0x0000000e1c0a2981 */ /* 0x000f62000c1e1b00 */
[----:B------:R-:W-:-:S05]  /*0b10*/  @P2 IADD3.X R27, R0, R27, RZ, P4, !PT ;  /* 0x0000001b001b2210 */ /* 0x000fca00027fe4ff */
[----:B------:R-:W5:Y:S01]  /*0b20*/  @P2 LDG.E.64 R2, desc[UR14][R26.64] ;  /* 0x0000000e1a022981 */ /* 0x000f62000c1e1b00 */
[----:B------:R-:W-:Y:S02]  /*0b30*/  @P3 IADD3 R9, R5, R15, RZ ;  /* 0x0000000f05093210 */ /* 0x000fe40007ffe0ff */
[C---:B------:R-:W-:Y:S02]  /*0b40*/  @P3 SHF.L.U32 R5, R4.reuse, 0x2, RZ ;  /* 0x0000000204053819 */ /* 0x040fe400000006ff */
[----:B------:R-:W-:Y:S02]  /*0b50*/  CS2R R22, SRZ ;  /* 0x0000000000167805 */ /* 0x000fe4000001ff00 */
[----:B------:R-:W-:Y:S02]  /*0b60*/  @P3 SHF.L.U64.HI R4, R4, 0x2, R9 ;  /* 0x0000000204043819 */ /* 0x000fe40000010209 */
[C---:B------:R-:W-:Y:S02]  /*0b70*/  @P3 IADD3 R16, P4, R5.reuse, R16, RZ ;  /* 0x0000001005103210 */ /* 0x040fe40007f9e0ff */
[----:B-1----:R-:W-:Y:S01]  /*0b80*/  @P3 IADD3 R18, P5, R5, R18, RZ ;  /* 0x0000001205123210 */ /* 0x002fe20007fbe0ff */
[----:B------:R0:W5:Y:S01]  /*0b90*/  @P1 LDG.E.64 R22, desc[UR14][R12.64] ;  /* 0x0000000e0c161981 */ /* 0x000162000c1e1b00 */
[----:B------:R-:W-:-:S02]  /*0ba0*/  @P3 IADD3.X R17, R4, R17, RZ, P4, !PT ;  /* 0x0000001104113210 */ /* 0x000fc400027fe4ff */
[----:B------:R-:W-:Y:S02]  /*0bb0*/  @P3 IADD3.X R19, R4, R19, RZ, P5, !PT ;  /* 0x0000001304133210 */ /* 0x000fe40002ffe4ff */
[----:B------:R-:W-:Y:S02]  /*0bc0*/  CS2R R4, SRZ ;  /* 0x0000000000047805 */ /* 0x000fe4000001ff00 */
[----:B------:R-:W-:Y:S02]  /*0bd0*/  @P0 IADD3.X R25, R8, R25, RZ, P6, !PT ;  /* 0x0000001908190210 */ /* 0x000fe400037fe4ff */
[----:B0-----:R-:W-:Y:S02]  /*0be0*/  CS2R R12, SRZ ;  /* 0x00000000000c7805 */ /* 0x001fe4000001ff00 */
[----:B------:R-:W5:Y:S04]  /*0bf0*/  @P0 LDG.E.64 R4, desc[UR14][R32.64] ;  /* 0x0000000e20040981 */ /* 0x000f68000c1e1b00 */
[----:B------:R-:W5:Y:S01]  /*0c00*/  @P0 LDG.E.64 R12, desc[UR14][R24.64] ;  /* 0x0000000e180c0981 */ /* 0x000f62000c1e1b00 */
[----:B------:R-:W-:-:S02]  /*0c10*/  CS2R R8, SRZ ;  /* 0x0000000000087805 */ /* 0x000fc4000001ff00 */
[----:B------:R-:W-:Y:S01]  /*0c20*/  CS2R R14, SRZ ;  /* 0x00000000000e7805 */ /* 0x000fe2000001ff00 */
[----:B------:R-:W-:-:S03]  /*0c30*/  UMOV UR11, 0x3f800000 ;  /* 0x3f800000000b7882 */ /* 0x000fc60000000000 */
[----:B------:R0:W5:Y:S01]  /*0c40*/  @P1 LDG.E.64 R8, desc[UR14][R6.64] ;  /* 0x0000000e06081981 */ /* 0x000162000c1e1b00 */
[----:B------:R-:W-:Y:S03]  /*0c50*/  BSSY B0, `(.L_x_1380) ;  /* 0x000001b000007945 */ /* 0x000fe60003800000 */
[----:B------:R1:W5:Y:S01]  /*0c60*/  @P3 LDG.E.64 R14, desc[UR14][R18.64] ;  /* 0x0000000e120e3981 */ /* 0x000362000c1e1b00 */
[----:B0-----:R-:W-:Y:S02]  /*0c70*/  CS2R R6, SRZ ;  /* 0x0000000000067805 */ /* 0x001fe4000001ff00 */
[----:B-1----:R-:W-:-:S04]  /*0c80*/  CS2R R18, SRZ ;  /* 0x0000000000127805 */ /* 0x002fc8000001ff00 */
[----:B------:R0:W5:Y:S02]  /*0c90*/  @P3 LDG.E.64 R6, desc[UR14][R16.64] ;  /* 0x0000000e10063981 */ /* 0x000164000c1e1b00 */
[----:B0-----:R-:W-:Y:S01]  /*0ca0*/  CS2R R16, SRZ ;  /* 0x0000000000107805 */ /* 0x001fe2000001ff00 */
[----:B--2---:R-:W-:-:S05]  /*0cb0*/  FFMA.FTZ R21, -R20, R20, R21 ;  /* 0x0000001414157223 */ /* 0x004fca0000010115 */
        /* <DEDUP_REMOVED lines=20> */
.L_x_1381:
[----:B------:R-:W-:Y:S05]  /*0e00*/  BSYNC B0 ;  /* 0x0000000000007941 */ /* 0x000fea0003800000 */
.L_x_1380:
[----:B------:R-:W-:Y:S01]  /*0e10*/  ISETP.NE.AND P4, PT, RZ, UR12, PT ;  /* 0x0000000cff007c0c */ /* 0x000fe2000bf85270 */
[C---:B-----5:R-:W-:Y:S01]  /*0e20*/  FADD.FTZ R35, -R20.reuse, R22 ;  /* 0x0000001614237221 */ /* 0x060fe20000010100 */
[C---:B------:R-:W-:Y:S01]  /*0e30*/  FADD.FTZ R0, -R20.reuse, R23 ;  /* 0x0000001714007221 */ /* 0x040fe20000010100 */
[C---:B0-----:R-:W-:Y:S01]  /*0e40*/  FADD.FTZ R25, -R20.reuse, R2 ;  /* 0x0000000214197221 */ /* 0x041fe20000010100 */
[----:B------:R-:W-:Y:S01]  /*0e50*/  FADD.FTZ R2, -R20, R3 ;  /* 0x0000000314027221 */ /* 0x000fe20000010100 */
[----:B------:R-:W-:Y:S01]  /*0e60*/  MOV R23, R8 ;  /* 0x0000000800177202 */ /* 0x000fe20000000f00 */
[----:B------:R-:W-:Y:S01]  /*0e70*/  FMUL.FTZ R35, R35, UR11 ;  /* 0x0000000b23237c20 */ /* 0x000fe20008410000 */
[----:B------:R-:W-:Y:S01]  /*0e80*/  MOV R22, R9 ;  /* 0x0000000900167202 */ /* 0x000fe20000000f00 */
        /* <DEDUP_REMOVED lines=21> */
.L_x_1382:
[----:B------:R-:W-:Y:S01]  /*0fe0*/  FMUL.FTZ R26, R23, R16 ;  /* 0x00000010171a7220 */ /* 0x000fe20000410000 */
[----:B------:R-:W-:Y:S01]  /*0ff0*/  FMUL.FTZ R3, R25, UR11 ;  /* 0x0000000b19037c20 */ /* 0x000fe20008410000 */
[----:B------:R-:W-:Y:S01]  /*1000*/  MOV R24, R11 ;  /* 0x0000000b00187202 */ /* 0x000fe20000000f00 */
        /* <DEDUP_REMOVED lines=18> */
[----:B-1----:R-:W-:-:S03]  /*1130*/  FADD.FTZ R33, -R32, 1 ;  /* 0x3f80000020217421 */ /* 0x002fc60000010100 */
[----:B------:R-:W-:Y:S01]  /*1140*/  FMUL.FTZ R21, R21, R62 ;  /* 0x0000003e15157220 */ /* 0x000fe20000410000 */
[----:B------:R-:W-:Y:S01]  /*1150*/  FFMA.FTZ R33, R24, R33, 1 ;  /* 0x3f80000018217423 */ /* 0x000fe20000010021 */
[----:B------:R-:W-:-:S04]  /*1160*/  FMUL.FTZ R24, R11, R32 ;  /* 0x000000200b187220 */ /* 0x000fc80000410000 */
[----:B------:R-:W-:-:S07]  /*1170*/  FMUL.FTZ R24, R24, R33 ;  /* 0x0000002118187220 */ /* 0x000fce0000410000 */
.L_x_1383:
[----:B------:R-:W-:Y:S01]  /*1180*/  FFMA.FTZ R30, R0, R25, R27 ;  /* 0x00000019001e7223 */ /* 0x000fe2000001001b */
[----:B------:R-:W-:Y:S01]  /*1190*/  FMUL.FTZ R28, R21, R16 ;  /* 0x00000010151c7220 */ /* 0x000fe20000410000 */
[----:B------:R-:W-:Y:S01]  /*11a0*/  FADD.FTZ R29, R25, R26 ;  /* 0x0000001a191d7221 */ /* 0x000fe20000010000 */
[----:B------:R-:W-:Y:S01]  /*11b0*/  FMUL.FTZ R27, R24, R17 ;  /* 0x00000011181b7220 */ /* 0x000fe20000410000 */
[C---:B------:R-:W-:Y:S01]  /*11c0*/  FADD.FTZ R4, -R20.reuse, R4 ;  /* 0x0000000414047221 */ /* 0x040fe20000010100 */
[----:B------:R-:W-:Y:S01]  /*11d0*/  FFMA.FTZ R25, R3, R28, R30 ;  /* 0x0000001c03197223 */ /* 0x000fe2000001001e */
[----:B------:R-:W-:Y:S01]  /*11e0*/  FADD.FTZ R28, R29, R28 ;  /* 0x0000001c1d1c7221 */ /* 0x000fe20000010000 */
[----:B------:R-:W-:Y:S01]  /*11f0*/  FADD.FTZ R29, -R20, R5 ;  /* 0x00000005141d7221 */ /* 0x000fe20000010100 */
[----:B------:R-:W-:Y:S01]  /*1200*/  FMUL.FTZ R5, R4, UR11 ;  /* 0x0000000b04057c20 */ /* 0x000fe20008410000 */
[----:B------:R-:W-:Y:S01]  /*1210*/  FFMA.FTZ R26, R2, R27, R25 ;  /* 0x0000001b021a7223 */ /* 0x000fe20000010019 */
[----:B------:R-:W-:Y:S01]  /*1220*/  FADD.FTZ R25, R27, R28 ;  /* 0x0000001c1b197221 */ /* 0x000fe20000010000 */
[----:B------:R-:W-:Y:S01]  /*1230*/  MOV R27, R12 ;  /* 0x0000000c001b7202 */ /* 0x000fe20000000f00 */
[----:B------:R-:W-:Y:S01]  /*1240*/  FMUL.FTZ R4, R29, UR11 ;  /* 0x0000000b1d047c20 */ /* 0x000fe20008410000 */
[----:B------:R-:W-:Y:S01]  /*1250*/  MOV R28, R13 ;  /* 0x0000000d001c7202 */ /* 0x000fe20000000f00 */
        /* <DEDUP_REMOVED lines=13> */
[----:B-1----:R-:W-:-:S04]  /*1330*/  FADD.FTZ R27, -R62, 1 ;  /* 0x3f8000003e1b7421 */ /* 0x002fc80000010100 */
[----:B------:R-:W-:Y:S01]  /*1340*/  FFMA.FTZ R55, R28, R27, 1 ;  /* 0x3f8000001c377423 */ /* 0x000fe2000001001b */
[----:B------:R-:W-:Y:S01]  /*1350*/  FMUL.FTZ R27, R12, R31 ;  /* 0x0000001f0c1b7220 */ /* 0x000fe20000410000 */
[----:B------:R-:W-:-:S03]  /*1360*/  FMUL.FTZ R28, R13, R62 ;  /* 0x0000003e0d1c7220 */ /* 0x000fc60000410000 */
[----:B------:R-:W-:Y:S01]  /*1370*/  FMUL.FTZ R27, R27, R64 ;  /* 0x000000401b1b7220 */ /* 0x000fe20000410000 */
[----:B------:R-:W-:-:S07]  /*1380*/  FMUL.FTZ R28, R28, R55 ;  /* 0x000000371c1c7220 */ /* 0x000fce0000410000 */
.L_x_1384:
[----:B------:R-:W-:Y:S01]  /*1390*/  FMUL.FTZ R30, R27, R16 ;  /* 0x000000101b1e7220 */ /* 0x000fe20000410000 */
[C---:B------:R-:W-:Y:S01]  /*13a0*/  FADD.FTZ R6, -R20.reuse, R6 ;  /* 0x0000000614067221 */ /* 0x040fe20000010100 */
[----:B------:R-:W-:Y:S02]  /*13b0*/  FADD.FTZ R31, -R20, R7 ;  /* 0x00000007141f7221 */ /* 0x000fe40000010100 */
[----:B------:R-:W-:Y:S01]  /*13c0*/  FFMA.FTZ R29, R5, R30, R26 ;  /* 0x0000001e051d7223 */ /* 0x000fe2000001001a */
[----:B------:R-:W-:Y:S01]  /*13d0*/  FADD.FTZ R30, R25, R30 ;  /* 0x0000001e191e7221 */ /* 0x000fe20000010000 */
[----:B------:R-:W-:Y:S01]  /*13e0*/  FMUL.FTZ R25, R28, R17 ;  /* 0x000000111c197220 */ /* 0x000fe20000410000 */
[----:B------:R-:W-:Y:S01]  /*13f0*/  FMUL.FTZ R7, R6, UR11 ;  /* 0x0000000b06077c20 */ /* 0x000fe20008410000 */
[----:B------:R-:W-:Y:S01]  /*1400*/  MOV R26, R14 ;  /* 0x0000000e001a7202 */ /* 0x000fe20000000f00 */
[----:B------:R-:W-:Y:S01]  /*1410*/  FMUL.FTZ R6, R31, UR11 ;  /* 0x0000000b1f067c20 */ /* 0x000fe20008410000 */
[----:B------:R-:W-:Y:S01]  /*1420*/  FFMA.FTZ R20, R4, R25, R29 ;  /* 0x0000001904147223 */ /* 0x000fe2000001001d */
[----:B------:R-:W-:Y:S01]  /*1430*/  FADD.FTZ R25, R25, R30 ;  /* 0x0000001e19197221 */ /* 0x000fe20000010000 */
        /* <DEDUP_REMOVED lines=20> */
.L_x_1385:
[----:B------:R-:W-:Y:S01]  /*1580*/  FMUL.FTZ R30, R26, R16 ;  /* 0x000000101a1e7220 */ /* 0x000fe20000410000 */
[----:B------:R-:W-:Y:S01]  /*1590*/  FMUL.FTZ R33, R29, R17 ;  /* 0x000000111d217220 */ /* 0x000fe20000410000 */
[----:B------:R-:W-:Y:S01]  /*15a0*/  ISETP.GT.AND P0, PT, R36, 0x1e, PT ;  /* 0x0000001e2400780c */ /* 0x000fe20003f04270 */
[----:B------:R-:W0:Y:S01]  /*15b0*/  S2UR UR13, SR_CgaCtaId ;  /* 0x00000000000d79c3 */ /* 0x000e220000008800 */
[----:B------:R-:W-:Y:S01]  /*15c0*/  FFMA.FTZ R31, R7, R30, R20 ;  /* 0x0000001e071f7223 */ /* 0x000fe20000010014 */
[----:B------:R-:W-:Y:S01]  /*15d0*/  FADD.FTZ R30, R25, R30 ;  /* 0x0000001e191e7221 */ /* 0x000fe20000010000 */
[----:B------:R-:W-:Y:S01]  /*15e0*/  FFMA.FTZ R62, R35, R23, RZ ;  /* 0x00000017233e7223 */ /* 0x000fe200000100ff */
[----:B------:R-:W-:Y:S01]  /*15f0*/  UMOV UR10, 0x400 ;  /* 0x00000400000a7882 */ /* 0x000fe20000000000 */
[----:B------:R-:W-:Y:S01]  /*1600*/  FFMA.FTZ R32, R6, R33, R31 ;  /* 0x0000002106207223 */ /* 0x000fe2000001001f */
[----:B------:R-:W-:Y:S01]  /*1610*/  FADD.FTZ R33, R33, R30 ;  /* 0x0000001e21217221 */ /* 0x000fe20000010000 */
[----:B------:R-:W-:Y:S01]  /*1620*/  FFMA.FTZ R62, R3, R21, R62 ;  /* 0x00000015033e7223 */ /* 0x000fe2000001003e */
[----:B------:R-:W-:Y:S01]  /*1630*/  UIADD3 UR5, UR10, 0x50, URZ ;  /* 0x000000500a057890 */ /* 0x000fe2000fffe03f */
[----:B------:R-:W-:Y:S01]  /*1640*/  ISETP.NE.AND P3, PT, R53, RZ, PT ;  /* 0x000000ff3500720c */ /* 0x000fe20003f65270 */
[----:B------:R-:W1:Y:S01]  /*1650*/  SHFL.DOWN PT, R25, R32, 0x1, 0x1f ;  /* 0x08201f0020197f89 */ /* 0x000e6200000e0000 */
[----:B------:R-:W-:Y:S01]  /*1660*/  FFMA.FTZ R62, R5, R27, R62 ;  /* 0x0000001b053e7223 */ /* 0x000fe2000001003e */
        /* <DEDUP_REMOVED lines=23> */
[----:B------:R-:W-:Y:S01]  /*17e0*/  ISETP.GT.AND P0, PT, R36, 0xf, PT ;  /* 0x0000000f2400780c */ /* 0x000fe20003f04270 */
[----:B------:R-:W-:Y:S01]  /*17f0*/  FADD.FTZ R20, RZ, R23 ;  /* 0x00000017ff147221 */ /* 0x000fe20000010000 */
[----:B------:R-:W-:Y:S01]  /*1800*/  FFMA.FTZ R23, R0, R22, RZ ;  /* 0x0000001600177223 */ /* 0x000fe200000100ff */
[----:B------:R-:W1:Y:S02]  /*1810*/  SHFL.DOWN PT, R30, R33, 0x10, 0x1f ;  /* 0x0a001f00211e7f89 */ /* 0x000e6400000e0000 */
[----:B------:R-:W-:Y:S01]  /*1820*/  FADD.FTZ R20, R20, R21 ;  /* 0x0000001514147221 */ /* 0x000fe20000010000 */
[----:B------:R-:W-:Y:S01]  /*1830*/  FADD.FTZ R21, RZ, R22 ;  /* 0x00000016ff157221 */ /* 0x000fe20000010000 */
[----:B------:R-:W-:Y:S02]  /*1840*/  FFMA.FTZ R23, R2, R24, R23 ;  /* 0x0000001802177223 */ /* 0x000fe40000010017 */
[----:B------:R-:W-:Y:S01]  /*1850*/  FADD.FTZ R31, R20, R27 ;  /* 0x0000001b141f7221 */ /* 0x000fe20000010000 */
[----:B------:R-:W-:Y:S01]  /*1860*/  FADD.FTZ R21, R21, R24 ;  /* 0x0000001815157221 */ /* 0x000fe20000010000 */
[----:B------:R-:W-:Y:S01]  /*1870*/  FFMA.FTZ R23, R4, R28, R23 ;  /* 0x0000001c04177223 */ /* 0x000fe20000010017 */
[----:B------:R-:W-:Y:S01]  /*1880*/  FFMA.FTZ R20, R7, R26, R62 ;  /* 0x0000001a07147223 */ /* 0x000fe2000001003e */
[----:B------:R-:W-:Y:S01]  /*1890*/  FADD.FTZ R22, R31, R26 ;  /* 0x0000001a1f167221 */ /* 0x000fe20000010000 */
[----:B------:R-:W-:Y:S01]  /*18a0*/  FADD.FTZ R24, R21, R28 ;  /* 0x0000001c15187221 */ /* 0x000fe20000010000 */
[----:B------:R-:W-:-:S03]  /*18b0*/  FFMA.FTZ R21, R6, R29, R23 ;  /* 0x0000001d06157223 */ /* 0x000fc60000010017 */
[----:B------:R-:W-:Y:S01]  /*18c0*/  FADD.FTZ R23, R24, R29 ;  /* 0x0000001d18177221 */ /* 0x000fe20000010000 */
[----:B0-----:R-:W-:-:S04]  /*18d0*/  @!P0 FADD.FTZ R32, R32, R25 ;  /* 0x0000001920208221 */ /* 0x001fc80000010000 */
[----:B------:R0:W-:Y:S01]  /*18e0*/  STS.128 [R55], R20 ;  /* 0x0000001437007388 */ /* 0x0001e20000000c00 */
[----:B-1----:R-:W-:Y:S01]  /*18f0*/  @!P0 FADD.FTZ R33, R33, R30 ;  /* 0x0000001e21218221 */ /* 0x002fe20000010000 */
[----:B------:R-:W-:-:S13]  /*1900*/  ISETP.NE.AND P0, PT, R36, RZ, PT ;  /* 0x000000ff2400720c */ /* 0x000fda0003f05270 */
        /* <DEDUP_REMOVED lines=19> */
.L_x_1387:
[----:B------:R-:W-:Y:S05]  /*1a40*/  BSYNC B0 ;  /* 0x0000000000007941 */ /* 0x000fea0003800000 */
.L_x_1386:
        /* <DEDUP_REMOVED lines=144> */
[----:B------:R-:W-:Y:S01]  /*2350*/  LDS.128 R24, [R55+0xd90] ;  /* 0x000d900037187984 */ /* 0x000fe20000000c00 */
[----:B0-----:R-:W-:Y:S01]  /*2360*/  FADD.FTZ R57, R57, R20 ;  /* 0x0000001439397221 */ /* 0x001fe20000010000 */
[----:B------:R-:W-:Y:S01]  /*2370*/  FADD.FTZ R28, R28, R21 ;  /* 0x000000151c1c7221 */ /* 0x000fe20000010000 */
[----:B------:R-:W-:Y:S01]  /*2380*/  FADD.FTZ R29, R29, R22 ;  /* 0x000000161d1d7221 */ /* 0x000fe20000010000 */
[----:B------:R-:W-:Y:S02]  /*2390*/  FADD.FTZ R30, R30, R23 ;  /* 0x000000171e1e7221 */ /* 0x000fe40000010000 */
[----:B------:R-:W0:Y:S02]  /*23a0*/  LDS.128 R20, [R55+0xd20] ;  /* 0x000d200037147984 */ /* 0x000e240000000c00 */
[----:B0-----:R-:W-:Y:S01]  /*23b0*/  FADD.FTZ R57, R57, R20 ;  /* 0x0000001439397221 */ /* 0x001fe20000010000 */
[----:B------:R-:W-:Y:S01]  /*23c0*/  FADD.FTZ R28, R28, R21 ;  /* 0x000000151c1c7221 */ /* 0x000fe20000010000 */
[----:B------:R-:W-:Y:S01]  /*23d0*/  FADD.FTZ R29, R29, R22 ;  /* 0x000000161d1d7221 */ /* 0x000fe20000010000 */
[----:B------:R-:W-:Y:S01]  /*23e0*/  FADD.FTZ R30, R30, R23 ;  /* 0x000000171e1e7221 */ /* 0x000fe20000010000 */
[----:B------:R-:W-:Y:S01]  /*23f0*/  FADD.FTZ R20, R57, R24 ;  /* 0x0000001839147221 */ /* 0x000fe20000010000 */
[----:B------:R-:W-:Y:S01]  /*2400*/  FADD.FTZ R21, R28, R25 ;  /* 0x000000191c157221 */ /* 0x000fe20000010000 */
[----:B------:R-:W-:Y:S01]  /*2410*/  FADD.FTZ R22, R29, R26 ;  /* 0x0000001a1d167221 */ /* 0x000fe20000010000 */
[----:B------:R-:W-:-:S07]  /*2420*/  FADD.FTZ R23, R30, R27 ;  /* 0x0000001b1e177221 */ /* 0x000fce0000010000 */
.L_x_1389:
[----:B------:R-:W-:Y:S05]  /*2430*/  BSYNC B0 ;  /* 0x0000000000007941 */ /* 0x000fea0003800000 */
.L_x_1388:
        /* <DEDUP_REMOVED lines=19> */
.L_x_1391:
[----:B------:R-:W-:Y:S05]  /*2570*/  BSYNC B0 ;  /* 0x0000000000007941 */ /* 0x000fea0003800000 */
.L_x_1390:
[----:B------:R-:W-:Y:S05]  /*2580*/  @!P0 BRA `(.L_x_1392) ;  /* 0x00000010007c8947 */ /* 0x000fea0003800000 */
[----:B0-2---:R-:W0:Y:S01]  /*2590*/  LDC.64 R20, c[0x0][0x258] ;  /* 0x00009600ff147b82 */ /* 0x005e220000000a00 */
        /* <DEDUP_REMOVED lines=10> */
[----:B------:R-:W-:Y:S01]  /*2640*/  HFMA2.MMA R24, -RZ, RZ, 0, 5.9604644775390625e-08 ;  /* 0x00000001ff187435 */ /* 0x000fe200000001ff */
[----:B------:R-:W-:Y:S01]  /*2650*/  VOTEU.ANY UR5, UPT, PT ;  /* 0x0000000000057886 */ /* 0x000fe200038e0100 */
[----:B------:R-:W-:Y:S01]  /*2660*/  LOP3.LUT P0, RZ, R42, 0x2, RZ, 0xc0, !PT ;  /* 0x000000022aff7812 */ /* 0x000fe2000780c0ff */
[----:B------:R-:W-:Y:S01]  /*2670*/  UFLO.U32 UR10, UR5 ;  /* 0x00000005000a72bd */ /* 0x000fe200080e0000 */
[C---:B------:R-:W-:Y:S01]  /*2680*/  LEA R22, P6, R51.reuse, R28, 0x3 ;  /* 0x0000001c33167211 */ /* 0x040fe200078c18ff */
[----:B------:R-:W-:Y:S01]  /*2690*/  UPOPC UR5, UR5 ;  /* 0x00000005000572bf */ /* 0x000fe20008000000 */
[----:B------:R-:W-:Y:S02]  /*26a0*/  SEL R27, R38, RZ, !P0 ;  /* 0x000000ff261b7207 */ /* 0x000fe40004000000 */
[----:B------:R-:W-:Y:S02]  /*26b0*/  LEA.HI.X R23, R51, R29, RZ, 0x3, P6 ;  /* 0x0000001d33177211 */ /* 0x000fe400030f1cff */
[----:B------:R-:W-:-:S02]  /*26c0*/  SEL R24, R24, 0xffffffff, !P0 ;  /* 0xffffffff18187807 */ /* 0x000fc40004000000 */
[----:B------:R-:W-:Y:S01]  /*26d0*/  ISETP.NE.AND P0, PT, R27, -0x1, PT ;  /* 0xffffffff1b00780c */ /* 0x000fe20003f05270 */
[----:B------:R1:W-:Y:S02]  /*26e0*/  STG.E.64 desc[UR14][R22.64], R32 ;  /* 0x0000002016007986 */ /* 0x0003e4000c101b0e */
[----:B------:R-:W-:Y:S01]  /*26f0*/  IMAD R25, R24, UR5, RZ ;  /* 0x0000000518197c24 */ /* 0x000fe2000f8e02ff */
[----:B0-----:R-:W-:-:S13]  /*2700*/  ISETP.EQ.U32.AND P5, PT, R36, UR10, PT ;  /* 0x0000000a24007c0c */ /* 0x001fda000bfa2070 */
[----:B------:R-:W-:Y:S06]  /*2710*/  @P5 MEMBAR.ALL.GPU ;  /* 0x0000000000005992 */ /* 0x000fec000000a000 */
[----:B------:R-:W-:-:S00]  /*2720*/  @P5 ERRBAR ;  /* 0x00000000000059ab */ /* 0x000fc00000000000 */
[----:B------:R-:W-:Y:S06]  /*2730*/  @P5 CGAERRBAR ;  /* 0x00000000000055ab */ /* 0x000fec0000000000 */
[----:B------:R1:W-:Y:S01]  /*2740*/  @P5 REDG.E.ADD.S32.STRONG.GPU desc[UR14][R20.64], R25 ;  /* 0x000000191400598e */ /* 0x0003e2000c10e38e */
[----:B------:R-:W-:Y:S05]  /*2750*/  @!P0 BRA `(.L_x_1393) ;  /* 0x0000000000148947 */ /* 0x000fea0003800000 */
.L_x_1394:
[----:B-1----:R-:W2:Y:S04]  /*2760*/  LDG.E.STRONG.GPU R22, desc[UR14][R20.64] ;  /* 0x0000000e14167981 */ /* 0x002ea8000c1ef900 */
[----:B--2---:R-:W-:Y:S01]  /*2770*/  CCTL.IVALL ;  /* 0x00000000ff00798f */ /* 0x004fe20002000000 */
[----:B------:R-:W-:Y:S05]  /*2780*/  YIELD ;  /* 0x0000000000007946 */ /* 0x000fea0003800000 */
[----:B------:R-:W-:-:S13]  /*2790*/  ISETP.NE.AND P0, PT, R22, R27, PT ;  /* 0x0000001b1600720c */ /* 0x000fda0003f05270 */
[----:B------:R-:W-:Y:S05]  /*27a0*/  @P0 BRA `(.L_x_1394) ;  /* 0xfffffffc00ec0947 */ /* 0x000fea000383ffff */
.L_x_1393:
        /* <DEDUP_REMOVED lines=8> */
[----:B------:R-:W-:Y:S01]  /*2830*/  ISETP.GT.AND P0, PT, R44, RZ, PT ;  /* 0x000000ff2c00720c */ /* 0x000fe20003f04270 */
[----:B------:R-:W-:Y:S01]  /*2840*/  HFMA2.MMA R27, -RZ, RZ, 0, 0 ;  /* 0x00000000ff1b7435 */ /* 0x000fe200000001ff */
[----:B------:R-:W-:-:S11]  /*2850*/  MOV R26, R44 ;  /* 0x0000002c001a7202 */ /* 0x000fd60000000f00 */
[----:B------:R-:W-:Y:S05]  /*2860*/  @!P0 BRA `(.L_x_1396) ;  /* 0x0000000800d88947 */ /* 0x000fea0003800000 */
[----:B------:R-:W-:Y:S02]  /*2870*/  ISETP.GT.AND P5, PT, R26, 0xc, PT ;  /* 0x0000000c1a00780c */ /* 0x000fe40003fa4270 */
[----:B------:R-:W-:-:S11]  /*2880*/  PLOP3.LUT P0, PT, PT, PT, PT, 0x80, 0x0 ;  /* 0x000000000000781c */ /* 0x000fd60003f0f070 */
[----:B------:R-:W-:Y:S05]  /*2890*/  @!P5 BRA `(.L_x_1397) ;  /* 0x0000000400d0d947 */ /* 0x000fea0003800000 */
[----:B------:R-:W-:-:S13]  /*28a0*/  PLOP3.LUT P0, PT, PT, PT, PT, 0x8, 0x0 ;  /* 0x000000000000781c */ /* 0x000fda0003f0e170 */
.L_x_1398:
[C---:B------:R-:W-:Y:S02]  /*28b0*/  ISETP.EQ.OR P5, PT, R27.reuse, UR16, P3 ;  /* 0x000000101b007c0c */ /* 0x040fe40009fa2670 */
[----:B------:R-:W-:-:S04]  /*28c0*/  IADD3 R23, R27, 0x1, RZ ;  /* 0x000000011b177810 */ /* 0x000fc80007ffe0ff */
[----:B------:R-:W-:-:S07]  /*28d0*/  ISETP.EQ.OR P6, PT, R23, UR16, P3 ;  /* 0x0000001017007c0c */ /* 0x000fce0009fc2670 */
        /* <DEDUP_REMOVED lines=112> */
.L_x_1397:
        /* <DEDUP_REMOVED lines=12> */
[C---:B------:R-:W-:Y:S02]  /*30a0*/  IADD3 R25, R27.reuse, 0x3, RZ ;  /* 0x000000031b197810 */ /* 0x040fe40007ffe0ff */
[----:B------:R-:W-:Y:S02]  /*30b0*/  ISETP.EQ.OR P0, PT, R24, UR16, P3 ;  /* 0x0000001018007c0c */ /* 0x000fe40009f02670 */
[----:B------:R-:W-:Y:S01]  /*30c0*/  IADD3 R27, R27, 0x4, RZ ;  /* 0x000000041b1b7810 */ /* 0x000fe20007ffe0ff */
[----:B--2---:R-:W-:Y:S01]  /*30d0*/  @!P6 FADD.FTZ R32, R32, R20 ;  /* 0x000000142020e221 */ /* 0x004fe20000010000 */
[----:B------:R-:W-:Y:S01]  /*30e0*/  @!P6 FADD.FTZ R33, R33, R21 ;  /* 0x000000152121e221 */ /* 0x000fe20000010000 */
[----:B------:R-:W-:-:S08]  /*30f0*/  ISETP.EQ.OR P6, PT, R25, UR16, P3 ;  /* 0x0000001019007c0c */ /* 0x000fd00009fc2670 */
[----:B------:R-:W-:-:S04]  /*3100*/  @!P0 IMAD R21, R40, R24, R45 ;  /* 0x0000001828158224 */ /* 0x000fc800078e022d */
[----:B------:R-:W-:-:S04]  /*3110*/  @!P0 IMAD.WIDE.U32 R20, R21, 0x8, R28 ;  /* 0x0000000815148825 */ /* 0x000fc800078e001c */
[----:B---3--:R-:W-:Y:S01]  /*3120*/  @!P5 FADD.FTZ R32, R32, R22 ;  /* 0x000000162020d221 */ /* 0x008fe20000010000 */
        /* <DEDUP_REMOVED lines=40> */
.L_x_1399:
[----:B------:R-:W-:-:S13]  /*33b0*/  ISETP.NE.OR P0, PT, R26, RZ, P0 ;  /* 0x000000ff1a00720c */ /* 0x000fda0000705670 */
[----:B------:R-:W-:Y:S05]  /*33c0*/  @!P0 BRA `(.L_x_1395) ;  /* 0x00000000007c8947 */ /* 0x000fea0003800000 */
.L_x_1396:
[----:B------:R-:W-:-:S13]  /*33d0*/  ISETP.EQ.OR P6, PT, R27, UR16, P3 ;  /* 0x000000101b007c0c */ /* 0x000fda0009fc2670 */
[----:B------:R-:W-:-:S04]  /*33e0*/  @!P6 IMAD R21, R40, R27, R45 ;  /* 0x0000001b2815e224 */ /* 0x000fc800078e022d */
[----:B------:R-:W-:-:S06]  /*33f0*/  @!P6 IMAD.WIDE.U32 R20, R21, 0x8, R28 ;  /* 0x000000081514e825 */ /* 0x000fcc00078e001c */
[----:B------:R-:W2:Y:S01]  /*3400*/  @!P6 LDG.E.64 R20, desc[UR14][R20.64] ;  /* 0x0000000e1414e981 */ /* 0x000ea2000c1e1b00 */
[C---:B------:R-:W-:Y:S02]  /*3410*/  IADD3 R23, R27.reuse, 0x1, RZ ;  /* 0x000000011b177810 */ /* 0x040fe40007ffe0ff */
[----:B------:R-:W-:Y:S02]  /*3420*/  IADD3 R25, R27, 0x2, RZ ;  /* 0x000000021b197810 */ /* 0x000fe40007ffe0ff */
        /* <DEDUP_REMOVED lines=25> */
.L_x_1395:
        /* <DEDUP_REMOVED lines=11> */
.L_x_1401:
[----:B------:R-:W-:Y:S05]  /*3670*/  BSYNC B0 ;  /* 0x0000000000007941 */ /* 0x000fea0003800000 */
.L_x_1400:
        /* <DEDUP_REMOVED lines=16> */
.L_x_1392:
[----:B------:R-:W3:Y:S01]  /*3780*/  S2UR UR10, SR_CgaCtaId ;  /* 0x00000000000a79c3 */ /* 0x000ee20000008800 */
[----:B------:R-:W-:Y:S01]  /*3790*/  UMOV UR5, 0x400 ;  /* 0x0000040000057882 */ /* 0x000fe20000000000 */
[----:B012---:R-:W-:Y:S01]  /*37a0*/  IMAD.WIDE.U32 R22, R53, 0x24924925, RZ ;  /* 0x2492492535167825 */ /* 0x007fe200078e00ff */
[----:B------:R-:W-:-:S04]  /*37b0*/  ULDC.64 UR18, c[0x0][0x290] ;  /* 0x0000a40000127ab9 */ /* 0x000fc80000000a00 */
[-C--:B------:R-:W-:Y:S01]  /*37c0*/  IADD3 R22, R53, -R23.reuse, RZ ;  /* 0x8000001735167210 */ /* 0x080fe20007ffe0ff */
[----:B------:R-:W0:Y:S03]  /*37d0*/  LDC R25, c[0x0][0x2ac] ;  /* 0x0000ab00ff197b82 */ /* 0x000e260000000800 */
[----:B------:R-:W-:-:S04]  /*37e0*/  LEA.HI R22, R22, R23, RZ, 0x1f ;  /* 0x0000001716167211 */ /* 0x000fc800078ff8ff */
[----:B------:R-:W-:Y:S01]  /*37f0*/  SHF.R.U32.HI R22, RZ, 0x2, R22 ;  /* 0x00000002ff167819 */ /* 0x000fe20000011616 */
[----:B---3--:R-:W-:-:S04]  /*3800*/  ULEA UR5, UR10, UR5, 0x18 ;  /* 0x000000050a057291 */ /* 0x008fc8000f8ec03f */
[----:B0-----:R-:W-:-:S05]  /*3810*/  IMAD R22, R25, UR16, R22 ;  /* 0x0000001019167c24 */ /* 0x001fca000f8e0216 */
[----:B------:R-:W-:Y:S01]  /*3820*/  @!P3 STS.64 [UR5+0x48], R32 ;  /* 0x00004820ff00b988 */ /* 0x000fe20008000a05 */
[----:B------:R-:W-:Y:S01]  /*3830*/  BAR.SYNC.DEFER_BLOCKING 0x0 ;  /* 0x0000000000007b1d */ /* 0x000fe20000010000 */
[C---:B------:R-:W-:Y:S02]  /*3840*/  IADD3 R23, R22.reuse, 0x40, RZ ;  /* 0x0000004016177810 */ /* 0x040fe40007ffe0ff */
[----:B------:R-:W-:Y:S02]  /*3850*/  IADD3 R22, R22, 0x60, RZ ;  /* 0x0000006016167810 */ /* 0x000fe40007ffe0ff */
[----:B------:R-:W-:Y:S02]  /*3860*/  ISETP.GE.U32.AND P0, PT, R23, UR18, PT ;  /* 0x0000001217007c0c */ /* 0x000fe4000bf06070 */
[----:B------:R-:W-:Y:S02]  /*3870*/  ISETP.GE.U32.AND P3, PT, R22, UR18, PT ;  /* 0x0000001216007c0c */ /* 0x000fe4000bf66070 */
[----:B------:R-:W-:-:S02]  /*3880*/  SHF.R.S32.HI R23, RZ, 0x1f, R23 ;  /* 0x0000001fff177819 */ /* 0x000fc40000011417 */
[----:B------:R-:W-:Y:S02]  /*3890*/  SHF.R.S32.HI R22, RZ, 0x1f, R22 ;  /* 0x0000001fff167819 */ /* 0x000fe40000011416 */
[----:B------:R-:W-:Y:S02]  /*38a0*/  ISETP.GE.AND.EX P0, PT, R23, UR19, PT, P0 ;  /* 0x0000001317007c0c */ /* 0x000fe4000bf06300 */
[----:B------:R-:W-:Y:S02]  /*38b0*/  ISETP.GE.AND.EX P3, PT, R22, UR19, PT, P3 ;  /* 0x0000001316007c0c */ /* 0x000fe4000bf66330 */
[C---:B------:R-:W-:Y:S02]  /*38c0*/  ISETP.LT.U32.AND P0, PT, R53.reuse, 0xe0, !P0 ;  /* 0x000000e03500780c */ /* 0x040fe40004701070 */
[----:B------:R-:W-:Y:S01]  /*38d0*/  ISETP.LT.U32.AND P3, PT, R53, 0xe0, !P3 ;  /* 0x000000e03500780c */ /* 0x000fe20005f61070 */
[----:B------:R-:W0:Y:S01]  /*38e0*/  LDS.64 R20, [UR5+0x48] ;  /* 0x00004805ff147984 */ /* 0x000e220008000a00 */
[----:B------:R-:W-:-:S02]  /*38f0*/  ULDC UR5, c[0x0][0x2bc] ;  /* 0x0000af0000057ab9 */ /* 0x000fc40000000800 */
[----:B0-----:R-:W-:Y:S01]  /*3900*/  FMUL.FTZ R24, R20, UR5 ;  /* 0x0000000514187c20 */ /* 0x001fe20008410000 */
[----:B------:R-:W-:Y:S01]  /*3910*/  FMUL.FTZ R25, R21, UR5 ;  /* 0x0000000515197c20 */ /* 0x000fe20008410000 */
[----:B------:R-:W-:Y:S07]  /*3920*/  @!P4 BRA `(.L_x_1402) ;  /* 0x000000000048c947 */ /* 0x000fee0003800000 */
        /* <DEDUP_REMOVED lines=18> */
.L_x_1402:
        /* <DEDUP_REMOVED lines=15> */
[----:B------:R-:W-:Y:S01]  /*3b40*/  IADD3 R23, R21, R23, RZ ;  /* 0x0000001715177210 */ /* 0x000fe20007ffe0ff */
[----:B------:R-:W-:-:S03]  /*3b50*/  FMUL.FTZ R9, R9, UR11 ;  /* 0x0000000b09097c20 */ /* 0x000fc60008410000 */
[----:B------:R-:W-:-:S05]  /*3b60*/  LEA.HI.X R23, R20, UR19, R23, 0x2, P5 ;  /* 0x0000001314177c11 */ /* 0x000fca000a8f1417 */
[----:B------:R0:W-:Y:S02]  /*3b70*/  STG.E.64 desc[UR14][R22.64], R8 ;  /* 0x0000000816007986 */ /* 0x0001e4000c101b0e */
.L_x_1404:
[----:B------:R-:W-:Y:S05]  /*3b80*/  BSYNC B0 ;  /* 0x0000000000007941 */ /* 0x000fea0003800000 */
.L_x_1403:
        /* <DEDUP_REMOVED lines=19> */
.L_x_1405:
[----:B------:R-:W-:Y:S04]  /*3cc0*/  BSSY B0, `(.L_x_1406) ;  /* 0x0000013000007945 */ /* 0x000fe80003800000 */
[----:B------:R-:W-:Y:S05]  /*3cd0*/  @!P2 BRA `(.L_x_1407) ;  /* 0x000000000044a947 */ /* 0x000fea0003800000 */
[----:B------:R-:W-:Y:S01]  /*3ce0*/  ULDC.64 UR18, c[0x0][0x288] ;  /* 0x0000a20000127ab9 */ /* 0x000fe20000000a00 */
[----:B0-----:R-:W-:Y:S01]  /*3cf0*/  MOV R8, R58 ;  /* 0x0000003a00087202 */ /* 0x001fe20000000f00 */
        /* <DEDUP_REMOVED lines=15> */
.L_x_1407:
[----:B------:R-:W-:Y:S05]  /*3df0*/  BSYNC B0 ;  /* 0x0000000000007941 */ /* 0x000fea0003800000 */
.L_x_1406:
[----:B------:R-:W-:Y:S05]  /*3e00*/  @!P4 BRA `(.L_x_1408) ;  /* 0x000000000048c947 */ /* 0x000fea0003800000 */
[----:B------:R-:W-:Y:S01]  /*3e10*/  FFMA.FTZ R0, R5, R16, R18 ;  /* 0x0000001005007223 */ /* 0x000fe20000010012 */
[----:B-1----:R-:W-:-:S03]  /*3e20*/  FFMA.FTZ R2, R4, R17, R19 ;  /* 0x0000001104027223 */ /* 0x002fc60000010013 */
        /* <DEDUP_REMOVED lines=16> */
.L_x_1408:
[----:B------:R-:W-:Y:S04]  /*3f30*/  BSSY B0, `(.L_x_1409) ;  /* 0x0000013000007945 */ /* 0x000fe80003800000 */
[----:B------:R-:W-:Y:S05]  /*3f40*/  @!P0 BRA `(.L_x_1410) ;  /* 0x0000000000448947 */ /* 0x000fea0003800000 */
[----:B------:R-:W-:Y:S01]  /*3f50*/  ULDC.64 UR18, c[0x0][0x288] ;  /* 0x0000a20000127ab9 */ /* 0x000fe20000000a00 */
[----:B-1----:R-:W-:Y:S01]  /*3f60*/  MOV R2, R58 ;  /* 0x0000003a00027202 */ /* 0x002fe20000000f00 */
[----:B0-----:R-:W-:Y:S01]  /*3f70*/  IMAD R9, R39, UR18, RZ ;  /* 0x0000001227097c24 */ /* 0x001fe2000f8e02ff */
        /* <DEDUP_REMOVED lines=14> */
.L_x_1410:
[----:B------:R-:W-:Y:S05]  /*4060*/  BSYNC B0 ;  /* 0x0000000000007941 */ /* 0x000fea0003800000 */
.L_x_1409:
[----:B------:R-:W-:Y:S05]  /*4070*/  @!P4 BRA `(.L_x_1411) ;  /* 0x000000000048c947 */ /* 0x000fea0003800000 */
[----:B------:R-:W-:Y:S01]  /*4080*/  FFMA.FTZ R18, R7, R16, R18 ;  /* 0x0000001007127223 */ /* 0x000fe20000010012 */
[----:B------:R-:W-:-:S03]  /*4090*/  FFMA.FTZ R19, R6, R17, R19 ;  /* 0x0000001106137223 */ /* 0x000fc60000010013 */
[----:B------:R-:W-:Y:S01]  /*40a0*/  FMUL.FTZ R0, R18, -1.4426950216293334961 ;  /* 0xbfb8aa3b12007820 */ /* 0x000fe20000410000 */
[----:B--2---:R-:W-:-:S05]  /*40b0*/  FMUL.FTZ R4, R19, -1.4426950216293334961 ;  /* 0xbfb8aa3b13047820 */ /* 0x004fca0000410000 */
[----:B------:R-:W1:Y:S08]  /*40c0*/  MUFU.EX2 R0, R0 ;  /* 0x0000000000007308 */ /* 0x000e700000000800 */
[----:B------:R-:W2:Y:S01]  /*40d0*/  MUFU.EX2 R4, R4 ;  /* 0x0000000400047308 */ /* 0x000ea20000000800 */
[----:B-1----:R-:W-:-:S07]  /*40e0*/  FADD.FTZ R2, R0, 1 ;  /* 0x3f80000000027421 */ /* 0x002fce0000010000 */
[----:B------:R-:W1:Y:S01]  /*40f0*/  MUFU.RCP R3, R2 ;  /* 0x0000000200037308 */ /* 0x000e620000001000 */
[----:B--2---:R-:W-:-:S07]  /*4100*/  FADD.FTZ R5, R4, 1 ;  /* 0x3f80000004057421 */ /* 0x004fce0000010000 */
[----:B0-----:R-:W0:Y:S01]  /*4110*/  MUFU.RCP R8, R5 ;  /* 0x0000000500087308 */ /* 0x001e220000001000 */
        /* <DEDUP_REMOVED lines=8> */
.L_x_1411:
[----:B------:R-:W-:Y:S04]  /*41a0*/  BSSY B0, `(.L_x_1412) ;  /* 0x0000013000007945 */ /* 0x000fe80003800000 */
[----:B------:R-:W-:Y:S05]  /*41b0*/  @!P3 BRA `(.L_x_1413) ;  /* 0x000000000044b947 */ /* 0x000fea0003800000 */
[----:B------:R-:W-:Y:S01]  /*41c0*/  ULDC.64 UR18, c[0x0][0x288] ;  /* 0x0000a20000127ab9 */ /* 0x000fe20000000a00 */
[----:B-1----:R-:W-:Y:S01]  /*41d0*/  MOV R2, R58 ;  /* 0x0000003a00027202 */ /* 0x002fe20000000f00 */
[----:B--2---:R-:W-:Y:S01]  /*41e0*/  IMAD R5, R37, UR18, RZ ;  /* 0x0000001225057c24 */ /* 0x004fe2000f8e02ff */
        /* <DEDUP_REMOVED lines=9> */
[----:B0-----:R-:W-:Y:S01]  /*4280*/  FMUL.FTZ R8, R7, UR11 ;  /* 0x0000000b07087c20 */ /* 0x001fe20008410000 */
[----:B------:R-:W-:Y:S01]  /*4290*/  IADD3 R5, R3, R5, RZ ;  /* 0x0000000503057210 */ /* 0x000fe20007ffe0ff */
[----:B------:R-:W-:-:S03]  /*42a0*/  FMUL.FTZ R9, R6, UR11 ;  /* 0x0000000b06097c20 */ /* 0x000fc60008410000 */
[----:B------:R-:W-:-:S05]  /*42b0*/  LEA.HI.X R5, R2, UR19, R5, 0x2, P0 ;  /* 0x0000001302057c11 */ /* 0x000fca00080f1405 */
[----:B------:R3:W-:Y:S02]  /*42c0*/  STG.E.64 desc[UR14][R4.64], R8 ;  /* 0x0000000804007986 */ /* 0x0007e4000c101b0e */
.L_x_1413:
[----:B------:R-:W-:Y:S05]  /*42d0*/  BSYNC B0 ;  /* 0x0000000000007941 */ /* 0x000fea0003800000 */
.L_x_1412:
[----:B------:R-:W-:Y:S02]  /*42e0*/  IADD3 R47, R40, R47, RZ ;  /* 0x0000002f282f7210 */ /* 0x000fe40007ffe0ff */
[----:B------:R-:W-:Y:S02]  /*42f0*/  IADD3 R42, R42, 0x1, RZ ;  /* 0x000000012a2a7810 */ /* 0x000fe40007ffe0ff */
[----:B------:R-:W-:-:S13]  /*4300*/  ISETP.GE.AND P0, PT, R47, UR4, PT ;  /* 0x000000042f007c0c */ /* 0x000fda000bf06270 */
[----:B------:R-:W-:Y:S05]  /*4310*/  @!P0 BRA `(.L_x_1414) ;  /* 0xffffffc0002c8947 */ /* 0x000fea000383ffff */
.L_x_1379:
[----:B------:R-:W4:Y:S01]  /*4320*/  LDC R6, c[0x0][0xc] ;  /* 0x00000300ff067b82 */ /* 0x000f220000000800 */
[----:B------:R-:W-:Y:S01]  /*4330*/  ISETP.NE.AND P2, PT, R53, RZ, PT ;  /* 0x000000ff3500720c */ /* 0x000fe20003f45270 */
[----:B------:R-:W-:Y:S06]  /*4340*/  BSSY B0, `(.L_x_1415) ;  /* 0x0000015000007945 */ /* 0x000fec0003800000 */
[----:B------:R-:W5:Y:S08]  /*4350*/  LDC R7, c[0x0][0x10] ;  /* 0x00000400ff077b82 */ /* 0x000f700000000800 */
[----:B-1----:R-:W1:Y:S01]  /*4360*/  LDC.64 R2, c[0x0][0x258] ;  /* 0x00009600ff027b82 */ /* 0x002e620000000a00 */
[----:B----4-:R-:W-:-:S02]  /*4370*/  IADD3 R0, R6, -0x1, RZ ;  /* 0xffffffff06007810 */ /* 0x010fc40007ffe0ff */
[----:B------:R-:W-:Y:S02]  /*4380*/  ISETP.NE.AND P1, PT, R6, 0x1, PT ;  /* 0x000000010600780c */ /* 0x000fe40003f25270 */
[----:B------:R-:W-:Y:S02]  /*4390*/  ISETP.NE.AND P0, PT, R0, UR16, PT ;  /* 0x0000001000007c0c */ /* 0x000fe4000bf05270 */
[C---:B-----5:R-:W-:Y:S02]  /*43a0*/  SHF.L.U32 R0, R7.reuse, 0x1, RZ ;  /* 0x0000000107007819 */ /* 0x060fe400000006ff */
[----:B--23--:R-:W-:Y:S02]  /*43b0*/  IADD3 R4, R7, -0x1, RZ ;  /* 0xffffffff07047810 */ /* 0x00cfe40007ffe0ff */
[----:B------:R-:W-:Y:S02]  /*43c0*/  SEL R5, R0, RZ, P1 ;  /* 0x000000ff00057207 */ /* 0x000fe40000800000 */
[----:B------:R-:W-:-:S03]  /*43d0*/  ISETP.NE.OR P0, PT, R45, R4, P0 ;  /* 0x000000042d00720c */ /* 0x000fc60000705670 */
[----:B-1----:R-:W-:Y:S01]  /*43e0*/  IMAD.WIDE.U32 R2, R5, 0x4, R2 ;  /* 0x0000000405027825 */ /* 0x002fe200078e0002 */
[----:B------:R-:W-:Y:S09]  /*43f0*/  @P2 BRA `(.L_x_1416) ;  /* 0x0000000000242947 */ /* 0x000ff20003800000 */
        /* <DEDUP_REMOVED lines=9> */
.L_x_1416:
[----:B------:R-:W-:Y:S05]  /*4490*/  BSYNC B0 ;  /* 0x0000000000007941 */ /* 0x000fea0003800000 */
.L_x_1415:
[----:B------:R-:W-:Y:S05]  /*44a0*/  @P0 EXIT ;  /* 0x000000000000094d */ /* 0x000fea0003800000 */
[----:B------:R-:W-:Y:S05]  /*44b0*/  @P2 BRA `(.L_x_1417) ;  /* 0x0000000000202947 */ /* 0x000fea0003800000 */
[----:B------:R-:W-:-:S05]  /*44c0*/  IMAD R0, R6, R7, RZ ;  /* 0x0000000706007224 */ /* 0x000fca00078e02ff */
[----:B------:R-:W-:-:S13]  /*44d0*/  ISETP.NE.AND P0, PT, R0, -0x1, PT ;  /* 0xffffffff0000780c */ /* 0x000fda0003f05270 */
[----:B------:R-:W-:Y:S05]  /*44e0*/  @!P0 BRA `(.L_x_1417) ;  /* 0x0000000000148947 */ /* 0x000fea0003800000 */
.L_x_1418:
[----:B-1----:R-:W2:Y:S04]  /*44f0*/  LDG.E.STRONG.GPU R5, desc[UR14][R2.64] ;  /* 0x0000000e02057981 */ /* 0x002ea8000c1ef900 */
[----:B--2---:R-:W-:Y:S01]  /*4500*/  CCTL.IVALL ;  /* 0x00000000ff00798f */ /* 0x004fe20002000000 */
[----:B------:R-:W-:Y:S05]  /*4510*/  YIELD ;  /* 0x0000000000007946 */ /* 0x000fea0003800000 */
[----:B------:R-:W-:-:S13]  /*4520*/  ISETP.NE.AND P0, PT, R5, R0, PT ;  /* 0x000000000500720c */ /* 0x000fda0003f05270 */
[----:B------:R-:W-:Y:S05]  /*4530*/  @P0 BRA `(.L_x_1418) ;  /* 0xfffffffc00ec0947 */ /* 0x000fea000383ffff */
.L_x_1417:
[----:B------:R-:W-:Y:S05]  /*4540*/  WARPSYNC.ALL ;  /* 0x0000000000007948 */ /* 0x000fea0003800000 */
[----:B0-----:R-:W0:Y:S08]  /*4550*/  LDC.64 R22, c[0x0][0x288] ;  /* 0x0000a200ff167b82 */ /* 0x001e300000000a00 */
[----:B------:R-:W-:Y:S01]  /*4560*/  BAR.SYNC.DEFER_BLOCKING 0x0 ;  /* 0x0000000000007b1d */ /* 0x000fe20000010000 */
[----:B0-----:R-:W-:-:S04]  /*4570*/  LEA.HI R0, P0, R23, R22, RZ, 0x1 ;  /* 0x0000001617007211 */ /* 0x001fc800078108ff */
[----:B-1----:R-:W-:-:S04]  /*4580*/  IADD3.X R3, RZ, R23, RZ, P0, !PT ;  /* 0x00000017ff037210 */ /* 0x002fc800007fe4ff */
        /* <DEDUP_REMOVED lines=19> */
.L_x_1419:
        /* <DEDUP_REMOVED lines=23> */
.L_x_1420:
        /* <DEDUP_REMOVED lines=13> */
.L_x_3303:


//--------------------- .text._Z35group_norm_nhwc_bwd_one_pass_kernelI11Fp32IOFp32WLi256ELi14ELi224EEv26Group_norm_nhwc_bwd_params --------------------------
	.section	.text._Z35group_norm_nhwc_bwd_one_pass_kernelI11Fp32IOFp32WLi256ELi14ELi224EEv26Group_norm_nhwc_bwd_params,"ax",@progbits
	.align	128
        .global         _Z35group_norm_nhwc_bwd_one_pass_kernelI11Fp32IOFp32WLi256ELi14ELi224EEv26Group_norm_nhwc_bwd_params
        .type           _Z35group_norm_nhwc_bwd_one_pass_kernelI11Fp32IOFp32WLi256ELi14ELi224EEv26Group_norm_nhwc_bwd_params,@function
        .size           _Z35group_norm_nhwc_bwd_one_pass_kernelI11Fp32IOFp32WLi256ELi14ELi224EEv26Group_norm_nhwc_bwd_params,(.L_x_3304 - _Z35group_norm_nhwc_bwd_one_pass_kernelI11Fp32IOFp32WLi256ELi14ELi224EEv26Group_norm_nhwc_bwd_params)
        .other          _Z35group_norm_nhwc_bwd_one_pass_kernelI11Fp32IOFp32WLi256ELi14ELi224EEv26Group_norm_nhwc_bwd_params,@"STO_CUDA_ENTRY STV_DEFAULT"
_Z35group_norm_nhwc_bwd_one_pass_kernelI11Fp32IOFp32WLi256ELi14ELi224EEv26Group_norm_nhwc_bwd_params:
.text._Z35group_norm_nhwc_bwd_one_pass_kernelI11Fp32IOFp32WLi256ELi14ELi224EEv26Group_norm_nhwc_bwd_params:
        /* <DEDUP_REMOVED lines=24> */
[----:B------:R-:W-:Y:S01]  /*0180*/  UMOV UR6, 0x400 ;  /* 0x0000040000067882 */ /* 0x000fe20000000000 */
[----:B------:R-:W-:Y:S01]  /*0190*/  UIADD3.X UR11, URZ, UR15, URZ, UP0, !UPT ;  /* 0x0000000f3f0b7290 */ /* 0x000fe200087fe43f */
[----:B------:R-:W-:Y:S01]  /*01a0*/  IMAD R60, R2, -0x7, R59 ;  /* 0xfffffff9023c7824 */ /* 0x000fe200078e023b */
[----:B------:R-:W-:Y:S01]  /*01b0*/  SHF.R.S32.HI R0, RZ, 0x5, R0 ;  /* 0x00000005ff007819 */ /* 0x000fe20000011400 */
[----:B------:R-:W-:Y:S01]  /*01c0*/  ULDC.64 UR14, c[0x0][0x290] ;  /* 0x0000a400000e7ab9 */ /* 0x000fe20000000a00 */
[----:B------:R-:W2:Y:S01]  /*01d0*/  S2UR UR10, SR_CgaCtaId ;  /* 0x00000000000a79c3 */ /* 0x000ea20000008800 */
[----:B------:R-:W-:Y:S01]  /*01e0*/  USHF.R.S64 UR5, UR7, 0x1, UR11 ;  /* 0x0000000107057899 */ /* 0x000fe2000800100b */
[----:B------:R-:W-:Y:S01]  /*01f0*/  SHF.L.U32 R60, R60, 0x1, RZ ;  /* 0x000000013c3c7819 */ /* 0x000fe200000006ff */
[----:B------:R-:W-:-:S04]  /*0200*/  USHF.R.S32.HI UR7, URZ, 0x1, UR11 ;  /* 0x000000013f077899 */ /* 0x000fc8000801140b */
[----:B------:R-:W-:Y:S01]  /*0210*/  USHF.L.U64.HI UR7, UR5, 0x2, UR7 ;  /* 0x0000000205077899 */ /* 0x000fe20008010207 */
[----:B0-----:R-:W-:-:S05]  /*0220*/  IMAD R58, R3, UR16, R2 ;  /* 0x00000010033a7c24 */ /* 0x001fca000f8e0202 */
[----:B------:R-:W-:Y:S02]  /*0230*/  ISETP.GE.U32.AND P1, PT, R58, UR14, PT ;  /* 0x0000000e3a007c0c */ /* 0x000fe4000bf26070 */
[----:B------:R-:W-:Y:S01]  /*0240*/  SHF.R.S32.HI R57, RZ, 0x1f, R58 ;  /* 0x0000001fff397819 */ /* 0x000fe2000001143a */
[----:B--2---:R-:W-:Y:S02]  /*0250*/  ULEA UR10, UR10, UR6, 0x18 ;  /* 0x000000060a0a7291 */ /* 0x004fe4000f8ec03f */
[----:B------:R-:W-:Y:S01]  /*0260*/  ULEA.HI UR6, UP0, UR8, UR4, URZ, 0x1 ;  /* 0x0000000408067291 */ /* 0x000fe2000f81083f */
[----:B------:R-:W-:Y:S01]  /*0270*/  ISETP.GE.AND.EX P1, PT, R57, UR15, PT, P1 ;  /* 0x0000000f39007c0c */ /* 0x000fe2000bf26310 */
[----:B------:R-:W-:Y:S01]  /*0280*/  ULDC.U8 UR15, c[0x0][0x2a4] ;  /* 0x0000a900000f7ab9 */ /* 0x000fe20000000000 */
[----:B------:R-:W-:Y:S01]  /*0290*/  UMOV UR4, URZ ;  /* 0x0000003f00047c82 */ /* 0x000fe20008000000 */
[----:B------:R-:W-:Y:S01]  /*02a0*/  UIADD3.X UR8, URZ, UR8, URZ, UP0, !UPT ;  /* 0x000000083f087290 */ /* 0x000fe200087fe43f */
[----:B------:R-:W-:-:S02]  /*02b0*/  ISETP.LT.U32.AND P1, PT, R59, 0xe0, !P1 ;  /* 0x000000e03b00780c */ /* 0x000fc40004f21070 */
[----:B------:R-:W-:Y:S01]  /*02c0*/  LEA R54, R0, UR10, 0x3 ;  /* 0x0000000a00367c11 */ /* 0x000fe2000f8e18ff */
[----:B------:R-:W-:Y:S02]  /*02d0*/  USHF.R.S64 UR6, UR6, 0x1, UR8 ;  /* 0x0000000106067899 */ /* 0x000fe40008001008 */
[----:B------:R-:W-:-:S04]  /*02e0*/  USHF.R.S32.HI UR8, URZ, 0x1, UR8 ;  /* 0x000000013f087899 */ /* 0x000fc80008011408 */
[----:B-1----:R-:W-:-:S12]  /*02f0*/  USHF.L.U64.HI UR8, UR6, 0x2, UR8 ;  /* 0x0000000206087899 */ /* 0x002fd80008010208 */
.L_x_1472:
[----:B01234-:R-:W0:Y:S01]  /*0300*/  LDC R6, c[0x0][0x2a0] ;  /* 0x0000a800ff067b82 */ /* 0x01fe220000000800 */
[----:B------:R-:W-:Y:S01]  /*0310*/  ISETP.LE.AND P4, PT, RZ, UR9, PT ;  /* 0x00000009ff007c0c */ /* 0x000fe2000bf83270 */
[----:B------:R-:W-:Y:S01]  /*0320*/  ULDC.64 UR18, c[0x0][0x290] ;  /* 0x0000a40000127ab9 */ /* 0x000fe20000000a00 */
[C---:B------:R-:W-:Y:S01]  /*0330*/  IADD3 R23, R58.reuse, 0x40, RZ ;  /* 0x000000403a177810 */ /* 0x040fe20007ffe0ff */
[----:B------:R-:W-:Y:S01]  /*0340*/  ULDC.64 UR10, c[0x0][0x298] ;  /* 0x0000a600000a7ab9 */ /* 0x000fe20000000a00 */
[----:B------:R-:W-:Y:S02]  /*0350*/  IADD3 R14, R58, 0x20, RZ ;  /* 0x000000203a0e7810 */ /* 0x000fe40007ffe0ff */
[----:B------:R-:W-:Y:S02]  /*0360*/  CS2R R32, SRZ ;  /* 0x0000000000207805 */ /* 0x000fe4000001ff00 */
[----:B------:R-:W-:Y:S01]  /*0370*/  ISETP.GE.U32.AND P0, PT, R23, UR18, PT ;  /* 0x0000001217007c0c */ /* 0x000fe2000bf06070 */
[----:B------:R-:W1:Y:S01]  /*0380*/  @P1 LDC.64 R8, c[0x0][0x288] ;  /* 0x0000a200ff081b82 */ /* 0x000e620000000a00 */
[----:B------:R-:W-:-:S07]  /*0390*/  SHF.R.S32.HI R21, RZ, 0x1f, R14 ;  /* 0x0000001fff157819 */ /* 0x000fce000001140e */
[----:B------:R-:W2:Y:S01]  /*03a0*/  @P1 LDC.64 R26, c[0x0][0x230] ;  /* 0x00008c00ff1a1b82 */ /* 0x000ea20000000a00 */
[----:B0-----:R-:W-:-:S07]  /*03b0*/  IABS R5, R6 ;  /* 0x0000000600057213 */ /* 0x001fce0000000000 */
[----:B------:R-:W0:Y:S01]  /*03c0*/  @P1 LDC.64 R24, c[0x0][0x228] ;  /* 0x00008a00ff181b82 */ /* 0x000e220000000a00 */
[----:B------:R-:W3:Y:S08]  /*03d0*/  I2F.RP R0, R5 ;  /* 0x0000000500007306 */ /* 0x000ef00000209400 */
[----:B---3--:R-:W3:Y:S02]  /*03e0*/  MUFU.RCP R0, R0 ;  /* 0x0000000000007308 */ /* 0x008ee40000001000 */
[----:B---3--:R-:W-:-:S06]  /*03f0*/  IADD3 R2, R0, 0xffffffe, RZ ;  /* 0x0ffffffe00027810 */ /* 0x008fcc0007ffe0ff */
[----:B------:R3:W4:Y:S02]  /*0400*/  F2I.FTZ.U32.TRUNC.NTZ R3, R2 ;  /* 0x0000000200037305 */ /* 0x000724000021f000 */
[----:B---3--:R-:W-:Y:S01]  /*0410*/  HFMA2.MMA R2, -RZ, RZ, 0, 0 ;  /* 0x00000000ff027435 */ /* 0x008fe200000001ff */
[----:B----4-:R-:W-:-:S05]  /*0420*/  IADD3 R4, RZ, -R3, RZ ;  /* 0x80000003ff047210 */ /* 0x010fca0007ffe0ff */
[----:B------:R-:W-:Y:S01]  /*0430*/  IMAD R7, R4, R5, RZ ;  /* 0x0000000504077224 */ /* 0x000fe200078e02ff */
[----:B------:R-:W-:-:S03]  /*0440*/  IABS R4, UR9 ;  /* 0x0000000900047c13 */ /* 0x000fc60008000000 */
[----:B------:R-:W-:Y:S01]  /*0450*/  IMAD.HI.U32 R3, R3, R7, R2 ;  /* 0x0000000703037227 */ /* 0x000fe200078e0002 */
[----:B------:R-:W-:Y:S02]  /*0460*/  LOP3.LUT R2, R6, UR9, RZ, 0x3c, !PT ;  /* 0x0000000906027c12 */ /* 0x000fe4000f8e3cff */
[----:B------:R-:W-:Y:S02]  /*0470*/  SHF.R.S32.HI R7, RZ, 0x1f, R23 ;  /* 0x0000001fff077819 */ /* 0x000fe40000011417 */
[----:B------:R-:W-:Y:S01]  /*0480*/  ISETP.GE.AND P2, PT, R2, RZ, PT ;  /* 0x000000ff0200720c */ /* 0x000fe20003f46270 */
[----:B------:R-:W-:Y:S01]  /*0490*/  IMAD.HI.U32 R3, R3, R4, RZ ;  /* 0x0000000403037227 */ /* 0x000fe200078e00ff */
[----:B------:R-:W-:-:S04]  /*04a0*/  ISETP.GE.AND.EX P0, PT, R7, UR19, PT, P0 ;  /* 0x0000001307007c0c */ /* 0x000fc8000bf06300 */
[----:B------:R-:W-:Y:S02]  /*04b0*/  IADD3 R0, -R3, RZ, RZ ;  /* 0x000000ff03007210 */ /* 0x000fe40007ffe1ff */
[----:B------:R-:W-:-:S03]  /*04c0*/  ISETP.GT.U32.OR P0, PT, R59, 0xdf, P0 ;  /* 0x000000df3b00780c */ /* 0x000fc60000704470 */
[----:B------:R-:W-:Y:S01]  /*04d0*/  IMAD R0, R5, R0, R4 ;  /* 0x0000000005007224 */ /* 0x000fe200078e0204 */
[----:B------:R-:W-:-:S04]  /*04e0*/  SHF.R.S32.HI R4, RZ, 0x1f, R60 ;  /* 0x0000001fff047819 */ /* 0x000fc8000001143c */
[----:B------:R-:W-:-:S05]  /*04f0*/  ISETP.GT.U32.AND P3, PT, R5, R0, PT ;  /* 0x000000000500720c */ /* 0x000fca0003f64070 */
[----:B------:R-:W3:Y:S08]  /*0500*/  @!P0 LDC.64 R10, c[0x0][0x228] ;  /* 0x00008a00ff0a8b82 */ /* 0x000ef00000000a00 */
[----:B------:R-:W-:Y:S02]  /*0510*/  @!P3 IADD3 R0, R0, -R5, RZ ;  /* 0x800000050000b210 */ /* 0x000fe40007ffe0ff */
[----:B------:R-:W-:-:S02]  /*0520*/  @!P3 IADD3 R3, R3, 0x1, RZ ;  /* 0x000000010303b810 */ /* 0x000fc40007ffe0ff */
[CC--:B------:R-:W-:Y:S02]  /*0530*/  ISETP.GE.U32.AND P5, PT, R0.reuse, R5.reuse, PT ;  /* 0x000000050000720c */ /* 0x0c0fe40003fa6070 */
[-C--:B------:R-:W-:Y:S02]  /*0540*/  ISETP.GT.U32.AND P6, PT, R5, R0.reuse, PT ;  /* 0x000000000500720c */ /* 0x080fe40003fc4070 */
[----:B------:R-:W-:Y:S02]  /*0550*/  IADD3 R5, R0, -R5, RZ ;  /* 0x8000000500057210 */ /* 0x000fe40007ffe0ff */
[----:B------:R-:W-:Y:S02]  /*0560*/  ISETP.NE.AND P3, PT, R6, RZ, PT ;  /* 0x000000ff0600720c */ /* 0x000fe40003f65270 */
[----:B------:R-:W-:Y:S02]  /*0570*/  SEL R0, R5, R0, !P6 ;  /* 0x0000000005007207 */ /* 0x000fe40007000000 */
[----:B------:R-:W-:-:S02]  /*0580*/  LOP3.LUT R5, RZ, R6, RZ, 0x33, !PT ;  /* 0x00000006ff057212 */ /* 0x000fc400078e33ff */
[----:B------:R-:W-:Y:S02]  /*0590*/  @!P4 IADD3 R0, -R0, RZ, RZ ;  /* 0x000000ff0000c210 */ /* 0x000fe40007ffe1ff */
[----:B------:R-:W-:Y:S02]  /*05a0*/  @P5 IADD3 R3, R3, 0x1, RZ ;  /* 0x0000000103035810 */ /* 0x000fe40007ffe0ff */
[----:B------:R-:W-:Y:S02]  /*05b0*/  SEL R62, R5, R0, !P3 ;  /* 0x00000000053e7207 */ /* 0x000fe40005800000 */
[----:B------:R-:W-:Y:S02]  /*05c0*/  @!P2 IADD3 R3, -R3, RZ, RZ ;  /* 0x000000ff0303a210 */ /* 0x000fe40007ffe1ff */
[----:B------:R-:W-:Y:S01]  /*05d0*/  ISETP.GE.U32.AND P5, PT, R14, UR18, PT ;  /* 0x000000120e007c0c */ /* 0x000fe2000bfa6070 */
[----:B------:R-:W-:Y:S01]  /*05e0*/  IMAD R43, R62, 0xe, RZ ;  /* 0x0000000e3e2b7824 */ /* 0x000fe200078e02ff */
[----:B------:R-:W-:-:S02]  /*05f0*/  SEL R5, R5, R3, !P3 ;  /* 0x0000000305057207 */ /* 0x000fc40005800000 */
[----:B------:R-:W-:Y:S01]  /*0600*/  ISETP.GE.AND.EX P5, PT, R21, UR19, PT, P5 ;  /* 0x0000001315007c0c */ /* 0x000fe2000bfa6350 */
[----:B------:R-:W4:Y:S01]  /*0610*/  @!P0 LDC.64 R2, c[0x0][0x288] ;  /* 0x0000a200ff028b82 */ /* 0x000f220000000a00 */
[----:B------:R-:W-:Y:S02]  /*0620*/  IADD3 R64, P2, R60, R43, RZ ;  /* 0x0000002b3c407210 */ /* 0x000fe40007f5e0ff */
[----:B------:R-:W-:Y:S02]  /*0630*/  SHF.R.S32.HI R0, RZ, 0x1f, R5 ;  /* 0x0000001fff007819 */ /* 0x000fe40000011405 */
[----:B------:R-:W-:Y:S02]  /*0640*/  ISETP.GT.U32.OR P5, PT, R59, 0xdf, P5 ;  /* 0x000000df3b00780c */ /* 0x000fe40002fa4470 */
[----:B------:R-:W-:Y:S01]  /*0650*/  LEA.HI.X.SX32 R65, R43, R4, 0x1, P2 ;  /* 0x000000042b417211 */ /* 0x000fe200010f0eff */
[----:B------:R-:W-:Y:S01]  /*0660*/  IMAD R4, R0, UR10, RZ ;  /* 0x0000000a00047c24 */ /* 0x000fe2000f8e02ff */
[----:B------:R-:W-:-:S03]  /*0670*/  IADD3 R0, R58, 0x60, RZ ;  /* 0x000000603a007810 */ /* 0x000fc60007ffe0ff */
[----:B------:R-:W-:Y:S01]  /*0680*/  IMAD R67, R5, UR11, R4 ;  /* 0x0000000b05437c24 */ /* 0x000fe2000f8e0204 */
[----:B------:R-:W-:Y:S01]  /*0690*/  ISETP.GE.U32.AND P4, PT, R0, UR18, PT ;  /* 0x0000001200007c0c */ /* 0x000fe2000bf86070 */
[----:B-1----:R-:W-:Y:S01]  /*06a0*/  @P1 IMAD R4, R57, R8, RZ ;  /* 0x0000000839041224 */ /* 0x002fe200078e02ff */
[----:B------:R-:W-:Y:S01]  /*06b0*/  SHF.R.S32.HI R15, RZ, 0x1f, R0 ;  /* 0x0000001fff0f7819 */ /* 0x000fe20000011400 */
[----:B------:R-:W-:Y:S01]  /*06c0*/  IMAD.WIDE.U32 R64, R5, UR10, R64 ;  /* 0x0000000a05407c25 */ /* 0x000fe2000f8e0040 */
[----:B------:R-:W-:Y:S01]  /*06d0*/  CS2R R36, SRZ ;  /* 0x0000000000247805 */ /* 0x000fe2000001ff00 */
[----:B------:R-:W1:Y:S01]  /*06e0*/  @!P5 LDC.64 R12, c[0x0][0x288] ;  /* 0x0000a200ff0cdb82 */ /* 0x000e620000000a00 */
[----:B------:R-:W-:Y:S01]  /*06f0*/  ISETP.GE.AND.EX P4, PT, R15, UR19, PT, P4 ;  /* 0x000000130f007c0c */ /* 0x000fe2000bf86340 */
[C---:B------:R-:W-:Y:S01]  /*0700*/  @P1 IMAD R9, R58.reuse, R9, R4 ;  /* 0x000000093a091224 */ /* 0x040fe200078e0204 */
[----:B------:R-:W-:Y:S01]  /*0710*/  IADD3 R67, R65, R67, RZ ;  /* 0x0000004341437210 */ /* 0x000fe20007ffe0ff */
[----:B------:R-:W-:Y:S01]  /*0720*/  ULDC.64 UR10, c[0x0][0x248] ;  /* 0x00009200000a7ab9 */ /* 0x000fe20000000a00 */
[----:B------:R-:W-:Y:S01]  /*0730*/  @P1 MOV R66, R64 ;  /* 0x0000004000421202 */ /* 0x000fe20000000f00 */
[----:B----4-:R-:W-:Y:S01]  /*0740*/  @!P0 IMAD R6, R7, R2, RZ ;  /* 0x0000000207068224 */ /* 0x010fe200078e02ff */
[----:B------:R-:W-:Y:S01]  /*0750*/  ISETP.GT.U32.OR P4, PT, R59, 0xdf, P4 ;  /* 0x000000df3b00780c */ /* 0x000fe20002784470 */
[----:B------:R-:W4:Y:S01]  /*0760*/  @!P0 LDC.64 R4, c[0x0][0x230] ;  /* 0x00008c00ff048b82 */ /* 0x000f220000000a00 */
[----:B------:R-:W-:Y:S01]  /*0770*/  @!P0 MOV R18, R64 ;  /* 0x0000004000128202 */ /* 0x000fe20000000f00 */
[----:B------:R-:W-:Y:S01]  /*0780*/  @P1 IMAD.WIDE.U32 R16, R58, R8, R66 ;  /* 0x000000083a101225 */ /* 0x000fe200078e0042 */
[----:B------:R-:W-:-:S03]  /*0790*/  @!P0 MOV R19, R67 ;  /* 0x0000004300138202 */ /* 0x000fc60000000f00 */
[----:B------:R-:W-:Y:S01]  /*07a0*/  @!P0 IMAD R29, R23, R3, R6 ;  /* 0x00000003171d8224 */ /* 0x000fe200078e0206 */
[----:B------:R-:W-:Y:S01]  /*07b0*/  @P1 IADD3 R3, R17, R9, RZ ;  /* 0x0000000911031210 */ /* 0x000fe20007ffe0ff */
[----:B------:R-:W-:Y:S01]  /*07c0*/  @!P0 IMAD.WIDE.U32 R18, R23, R2, R18 ;  /* 0x0000000217128225 */ /* 0x000fe200078e0012 */
[----:B------:R-:W0:Y:S01]  /*07d0*/  @!P5 LDC.64 R8, c[0x0][0x230] ;  /* 0x00008c00ff08db82 */ /* 0x000e220000000a00 */
[C---:B------:R-:W-:Y:S02]  /*07e0*/  @P1 SHF.L.U32 R23, R16.reuse, 0x2, RZ ;  /* 0x0000000210171819 */ /* 0x040fe400000006ff */
[----:B------:R-:W-:Y:S02]  /*07f0*/  @P1 SHF.L.U64.HI R20, R16, 0x2, R3 ;  /* 0x0000000210141819 */ /* 0x000fe40000010203 */
[----:B------:R-:W-:Y:S02]  /*0800*/  @!P0 IADD3 R17, R19, R29, RZ ;  /* 0x0000001d13118210 */ /* 0x000fe40007ffe0ff */
[----:B--2---:R-:W-:Y:S01]  /*0810*/  @P1 IADD3 R26, P3, R23, R26, RZ ;  /* 0x0000001a171a1210 */ /* 0x004fe20007f7e0ff */
[----:B------:R-:W2:Y:S01]  /*0820*/  @!P4 LDC.64 R2, c[0x0][0x288] ;  /* 0x0000a200ff02cb82 */ /* 0x000ea20000000a00 */
[C---:B------:R-:W-:Y:S01]  /*0830*/  @!P0 SHF.L.U32 R19, R18.reuse, 0x2, RZ ;  /* 0x0000000212138819 */ /* 0x040fe200000006ff */
[----:B-1----:R-:W-:Y:S01]  /*0840*/  @!P5 IMAD R21, R21, R12, RZ ;  /* 0x0000000c1515d224 */ /* 0x002fe200078e02ff */
[----:B------:R-:W-:-:S02]  /*0850*/  @!P0 SHF.L.U64.HI R18, R18, 0x2, R17 ;  /* 0x0000000212128819 */ /* 0x000fc40000010211 */
[----:B------:R-:W-:Y:S01]  /*0860*/  @!P5 MOV R16, R64 ;  /* 0x000000400010d202 */ /* 0x000fe20000000f00 */
[----:B------:R-:W-:Y:S01]  /*0870*/  @!P5 IMAD R21, R14, R13, R21 ;  /* 0x0000000d0e15d224 */ /* 0x000fe200078e0215 */
[----:B------:R-:W-:Y:S01]  /*0880*/  @!P5 MOV R17, R67 ;  /* 0x000000430011d202 */ /* 0x000fe20000000f00 */
[----:B------:R-:W1:Y:S01]  /*0890*/  @!P5 LDC.64 R6, c[0x0][0x228] ;  /* 0x00008a00ff06db82 */ /* 0x000e620000000a00 */
[----:B------:R-:W-:Y:S02]  /*08a0*/  @P1 IADD3.X R27, R20, R27, RZ, P3, !PT ;  /* 0x0000001b141b1210 */ /* 0x000fe40001ffe4ff */
[C---:B----4-:R-:W-:Y:S01]  /*08b0*/  @!P0 IADD3 R4, P2, R19.reuse, R4, RZ ;  /* 0x0000000413048210 */ /* 0x050fe20007f5e0ff */
[----:B------:R-:W-:Y:S01]  /*08c0*/  @!P5 IMAD.WIDE.U32 R12, R14, R12, R16 ;  /* 0x0000000c0e0cd225 */ /* 0x000fe200078e0010 */
[----:B---3--:R-:W-:Y:S02]  /*08d0*/  @!P0 IADD3 R10, P3, R19, R10, RZ ;  /* 0x0000000a130a8210 */ /* 0x008fe40007f7e0ff */
[----:B------:R-:W-:-:S02]  /*08e0*/  IADD3 R19, R58, 0x80, RZ ;  /* 0x000000803a137810 */ /* 0x000fc40007ffe0ff */
[----:B------:R-:W-:Y:S02]  /*08f0*/  @!P0 IADD3.X R11, R18, R11, RZ, P3, !PT ;  /* 0x0000000b120b8210 */ /* 0x000fe40001ffe4ff */
[----:B------:R-:W-:Y:S02]  /*0900*/  ISETP.GE.U32.AND P3, PT, R19, UR18, PT ;  /* 0x0000001213007c0c */ /* 0x000fe4000bf66070 */
[----:B------:R-:W-:Y:S02]  /*0910*/  SHF.R.S32.HI R35, RZ, 0x1f, R19 ;  /* 0x0000001fff237819 */ /* 0x000fe40000011413 */
[----:B------:R-:W-:Y:S01]  /*0920*/  @!P5 IADD3 R17, R13, R21, RZ ;  /* 0x000000150d11d210 */ /* 0x000fe20007ffe0ff */
[----:B--2---:R-:W-:Y:S01]  /*0930*/  @!P4 IMAD R15, R15, R2, RZ ;  /* 0x000000020f0fc224 */ /* 0x004fe200078e02ff */
[----:B------:R-:W-:Y:S02]  /*0940*/  ISETP.GE.AND.EX P3, PT, R35, UR19, PT, P3 ;  /* 0x0000001323007c0c */ /* 0x000fe4000bf66330 */
[----:B------:R-:W-:-:S02]  /*0950*/  @!P5 SHF.L.U32 R13, R12, 0x2, RZ ;  /* 0x000000020c0dd819 */ /* 0x000fc400000006ff */
[----:B------:R-:W-:Y:S02]  /*0960*/  @!P0 IADD3.X R5, R18, R5, RZ, P2, !PT ;  /* 0x0000000512058210 */ /* 0x000fe400017fe4ff */
[----:B------:R-:W-:Y:S02]  /*0970*/  ISETP.GT.U32.OR P3, PT, R59, 0xdf, P3 ;  /* 0x000000df3b00780c */ /* 0x000fe40001f64470 */
[----:B------:R-:W-:Y:S01]  /*0980*/  @!P5 SHF.L.U64.HI R12, R12, 0x2, R17 ;  /* 0x000000020c0cd819 */ /* 0x000fe20000010211 */
[----:B------:R-:W-:Y:S01]  /*0990*/  @!P4 IMAD R17, R0, R3, R15 ;  /* 0x000000030011c224 */ /* 0x000fe200078e020f */
[----:B0-----:R-:W-:Y:S01]  /*09a0*/  @!P5 IADD3 R8, P2, R13, R8, RZ ;  /* 0x000000080d08d210 */ /* 0x001fe20007f5e0ff */
[----:B------:R-:W-:Y:S01]  /*09b0*/  HFMA2.MMA R3, -RZ, RZ, 0, 0 ;  /* 0x00000000ff037435 */ /* 0x000fe200000001ff */
[----:B------:R-:W-:Y:S01]  /*09c0*/  IADD3 R18, R58, 0xa0, RZ ;  /* 0x000000a03a127810 */ /* 0x000fe20007ffe0ff */
[----:B------:R0:W5:Y:S01]  /*09d0*/  @!P0 LDG.E.64 R32, desc[UR12][R4.64] ;  /* 0x0000000c04208981 */ /* 0x000162000c1e1b00 */
[----:B------:R-:W-:-:S02]  /*09e0*/  @!P5 IADD3.X R9, R12, R9, RZ, P2, !PT ;  /* 0x000000090c09d210 */ /* 0x000fc400017fe4ff */
[----:B------:R-:W-:Y:S02]  /*09f0*/  ISETP.GE.U32.AND P2, PT, R18, UR18, PT ;  /* 0x0000001212007c0c */ /* 0x000fe4000bf46070 */
[----:B------:R-:W-:Y:S01]  /*0a00*/  SHF.R.S32.HI R29, RZ, 0x1f, R18 ;  /* 0x0000001fff1d7819 */ /* 0x000fe20000011412 */
[----:B------:R-:W2:Y:S01]  /*0a10*/  @!P3 LDC.64 R30, c[0x0][0x288] ;  /* 0x0000a200ff1ebb82 */ /* 0x000ea20000000a00 */
[----:B------:R-:W-:Y:S01]  /*0a20*/  @P1 IADD3 R24, P6, R23, R24, RZ ;  /* 0x0000001817181210 */ /* 0x000fe20007fde0ff */
[----:B------:R-:W5:Y:S01]  /*0a30*/  @!P5 LDG.E.64 R36, desc[UR12][R8.64] ;  /* 0x0000000c0824d981 */ /* 0x000f62000c1e1b00 */
[----:B------:R-:W-:Y:S02]  /*0a40*/  ISETP.GE.AND.EX P2, PT, R29, UR19, PT, P2 ;  /* 0x000000131d007c0c */ /* 0x000fe4000bf46320 */
[----:B------:R-:W-:Y:S02]  /*0a50*/  @P1 IADD3.X R25, R20, R25, RZ, P6, !PT ;  /* 0x0000001914191210 */ /* 0x000fe400037fe4ff */
[----:B-1----:R-:W-:Y:S01]  /*0a60*/  @!P5 IADD3 R6, P6, R13, R6, RZ ;  /* 0x000000060d06d210 */ /* 0x002fe20007fde0ff */
[----:B------:R-:W1:Y:S01]  /*0a70*/  @!P4 LDC.64 R22, c[0x0][0x228] ;  /* 0x00008a00ff16cb82 */ /* 0x000e620000000a00 */
[----:B------:R-:W-:-:S02]  /*0a80*/  @!P4 MOV R14, R64 ;  /* 0x00000040000ec202 */ /* 0x000fc40000000f00 */
[----:B------:R-:W-:Y:S02]  /*0a90*/  @!P4 MOV R15, R67 ;  /* 0x00000043000fc202 */ /* 0x000fe40000000f00 */
[----:B------:R-:W-:Y:S02]  /*0aa0*/  ISETP.GT.U32.OR P2, PT, R59, 0xdf, P2 ;  /* 0x000000df3b00780c */ /* 0x000fe40001744470 */
[----:B------:R-:W-:Y:S01]  /*0ab0*/  @!P5 IADD3.X R7, R12, R7, RZ, P6, !PT ;  /* 0x000000070c07d210 */ /* 0x000fe200037fe4ff */
[----:B------:R-:W-:Y:S01]  /*0ac0*/  @!P4 IMAD.WIDE.U32 R14, R0, R2, R14 ;  /* 0x00000002000ec225 */ /* 0x000fe200078e000e */
[----:B------:R-:W3:Y:S01]  /*0ad0*/  @!P4 LDC.64 R12, c[0x0][0x230] ;  /* 0x00008c00ff0ccb82 */ /* 0x000ee20000000a00 */
[----:B------:R-:W-:Y:S02]  /*0ae0*/  MOV R2, RZ ;  /* 0x000000ff00027202 */ /* 0x000fe40000000f00 */
[----:B------:R-:W-:Y:S02]  /*0af0*/  IADD3 R0, R58, 0xe0, RZ ;  /* 0x000000e03a007810 */ /* 0x000fe40007ffe0ff */
[----:B0-----:R-:W-:-:S02]  /*0b00*/  @!P4 IADD3 R5, R15, R17, RZ ;  /* 0x000000110f05c210 */ /* 0x001fc40007ffe0ff */
[----:B------:R0:W5:Y:S01]  /*0b10*/  @!P0 LDG.E.64 R2, desc[UR12][R10.64] ;  /* 0x0000000c0a028981 */ /* 0x000162000c1e1b00 */
[----:B------:R-:W-:Y:S01]  /*0b20*/  ISETP.GE.U32.AND P0, PT, R0, UR18, PT ;  /* 0x0000001200007c0c */ /* 0x000fe2000bf06070 */
[----:B--2---:R-:W-:Y:S01]  /*0b30*/  @!P3 IMAD R34, R35, R30, RZ ;  /* 0x0000001e2322b224 */ /* 0x004fe200078e02ff */
[----:B------:R-:W-:Y:S01]  /*0b40*/  SHF.R.S32.HI R4, RZ, 0x1f, R0 ;  /* 0x0000001fff047819 */ /* 0x000fe20000011400 */
[----:B------:R-:W-:Y:S01]  /*0b50*/  UIMAD.WIDE UR10, UR9, 0x8, UR10 ;  /* 0x00000008090a78a5 */ /* 0x000fe2000f8e020a */
[----:B------:R-:W-:Y:S01]  /*0b60*/  @!P4 SHF.L.U64.HI R20, R14, 0x2, R5 ;  /* 0x000000020e14c819 */ /* 0x000fe20000010205 */
[----:B------:R-:W2:Y:S01]  /*0b70*/  @!P3 LDC.64 R16, c[0x0][0x228] ;  /* 0x00008a00ff10bb82 */ /* 0x000ea20000000a00 */
[----:B------:R-:W-:Y:S02]  /*0b80*/  ISETP.GE.AND.EX P0, PT, R4, UR19, PT, P0 ;  /* 0x0000001304007c0c */ /* 0x000fe4000bf06300 */
[----:B------:R-:W-:-:S05]  /*0b90*/  CS2R R4, SRZ ;  /* 0x0000000000047805 */ /* 0x000fca000001ff00 */
[----:B0-----:R-:W0:Y:S01]  /*0ba0*/  @!P2 LDC.64 R10, c[0x0][0x288] ;  /* 0x0000a200ff0aab82 */ /* 0x001e220000000a00 */
[----:B------:R4:W5:Y:S01]  /*0bb0*/  @!P5 LDG.E.64 R4, desc[UR12][R6.64] ;  /* 0x0000000c0604d981 */ /* 0x000962000c1e1b00 */
[----:B------:R-:W-:Y:S01]  /*0bc0*/  @!P4 SHF.L.U32 R39, R14, 0x2, RZ ;  /* 0x000000020e27c819 */ /* 0x000fe200000006ff */
[----:B------:R-:W-:-:S03]  /*0bd0*/  @!P3 IMAD R35, R19, R31, R34 ;  /* 0x0000001f1323b224 */ /* 0x000fc600078e0222 */
[----:B---3--:R-:W-:Y:S02]  /*0be0*/  @!P4 IADD3 R12, P5, R39, R12, RZ ;  /* 0x0000000c270cc210 */ /* 0x008fe40007fbe0ff */
[----:B------:R-:W-:Y:S01]  /*0bf0*/  IADD3 R28, R58, 0xc0, RZ ;  /* 0x000000c03a1c7810 */ /* 0x000fe20007ffe0ff */
[----:B------:R-:W3:Y:S01]  /*0c00*/  @!P3 LDC.64 R14, c[0x0][0x230] ;  /* 0x00008c00ff0ebb82 */ /* 0x000ee20000000a00 */
[----:B----4-:R-:W-:Y:S02]  /*0c10*/  @!P3 MOV R6, R64 ;  /* 0x000000400006b202 */ /* 0x010fe40000000f00 */
[----:B------:R-:W-:Y:S02]  /*0c20*/  @!P3 MOV R7, R67 ;  /* 0x000000430007b202 */ /* 0x000fe40000000f00 */
[----:B------:R-:W-:-:S03]  /*0c30*/  @!P4 IADD3.X R13, R20, R13, RZ, P5, !PT ;  /* 0x0000000d140dc210 */ /* 0x000fc60002ffe4ff */
[----:B------:R-:W4:Y:S01]  /*0c40*/  @!P2 LDC.64 R44, c[0x0][0x230] ;  /* 0x00008c00ff2cab82 */ /* 0x000f220000000a00 */
[----:B------:R-:W-:Y:S01]  /*0c50*/  @!P3 IMAD.WIDE.U32 R30, R19, R30, R6 ;  /* 0x0000001e131eb225 */ /* 0x000fe200078e0006 */
[----:B-1----:R-:W-:-:S04]  /*0c60*/  @!P4 IADD3 R22, P5, R39, R22, RZ ;  /* 0x000000162716c210 */ /* 0x002fc80007fbe0ff */
[----:B------:R-:W-:Y:S01]  /*0c70*/  @!P3 IADD3 R19, R31, R35, RZ ;  /* 0x000000231f13b210 */ /* 0x000fe20007ffe0ff */
[----:B0-----:R-:W-:Y:S01]  /*0c80*/  @!P2 IMAD R29, R29, R10, RZ ;  /* 0x0000000a1d1da224 */ /* 0x001fe200078e02ff */
[----:B------:R-:W-:Y:S01]  /*0c90*/  @!P4 IADD3.X R23, R20, R23, RZ, P5, !PT ;  /* 0x000000171417c210 */ /* 0x000fe20002ffe4ff */
[----:B------:R-:W0:Y:S01]  /*0ca0*/  @!P2 LDC.64 R46, c[0x0][0x228] ;  /* 0x00008a00ff2eab82 */ /* 0x000e220000000a00 */
[C---:B------:R-:W-:Y:S02]  /*0cb0*/  @!P3 SHF.L.U32 R7, R30.reuse, 0x2, RZ ;  /* 0x000000021e07b819 */ /* 0x040fe400000006ff */
[----:B------:R-:W-:Y:S02]  /*0cc0*/  @!P3 SHF.L.U64.HI R20, R30, 0x2, R19 ;  /* 0x000000021e14b819 */ /* 0x000fe40000010213 */
[----:B------:R-:W-:Y:S02]  /*0cd0*/  @!P2 MOV R34, R64 ;  /* 0x000000400022a202 */ /* 0x000fe40000000f00 */
[----:B------:R-:W-:-:S02]  /*0ce0*/  @!P2 MOV R35, R67 ;  /* 0x000000430023a202 */ /* 0x000fc40000000f00 */
[----:B------:R-:W-:Y:S02]  /*0cf0*/  ISETP.GE.U32.AND P6, PT, R28, UR18, PT ;  /* 0x000000121c007c0c */ /* 0x000fe4000bfc6070 */
[----:B------:R-:W-:Y:S02]  /*0d00*/  SHF.R.S32.HI R21, RZ, 0x1f, R28 ;  /* 0x0000001fff157819 */ /* 0x000fe4000001141c */
[----:B------:R-:W-:Y:S02]  /*0d10*/  MOV R30, UR10 ;  /* 0x0000000a001e7c02 */ /* 0x000fe40008000f00 */
[----:B------:R-:W-:Y:S01]  /*0d20*/  MOV R31, UR11 ;  /* 0x0000000b001f7c02 */ /* 0x000fe20008000f00 */
[C---:B------:R-:W-:Y:S01]  /*0d30*/  @!P2 IMAD R29, R18.reuse, R11, R29 ;  /* 0x0000000b121da224 */ /* 0x040fe200078e021d */
[----:B------:R-:W-:Y:S01]  /*0d40*/  ISETP.GE.AND.EX P6, PT, R21, UR19, PT, P6 ;  /* 0x0000001315007c0c */ /* 0x000fe2000bfc6360 */
[----:B------:R-:W-:Y:S02]  /*0d50*/  @!P2 IMAD.WIDE.U32 R10, R18, R10, R34 ;  /* 0x0000000a120aa225 */ /* 0x000fe400078e0022 */
[----:B------:R1:W4:Y:S01]  /*0d60*/  LDG.E.64 R18, desc[UR12][R30.64] ;  /* 0x0000000c1e127981 */ /* 0x000322000c1e1b00 */
[----:B------:R-:W-:-:S02]  /*0d70*/  ISETP.GT.U32.OR P6, PT, R59, 0xdf, P6 ;  /* 0x000000df3b00780c */ /* 0x000fc400037c4470 */
[----:B------:R-:W-:Y:S02]  /*0d80*/  ISETP.GT.U32.OR P0, PT, R59, 0xdf, P0 ;  /* 0x000000df3b00780c */ /* 0x000fe40000704470 */
[----:B---3--:R-:W-:-:S09]  /*0d90*/  @!P3 IADD3 R14, P5, R7, R14, RZ ;  /* 0x0000000e070eb210 */ /* 0x008fd20007fbe0ff */
[----:B------:R-:W3:Y:S01]  /*0da0*/  @!P6 LDC.64 R8, c[0x0][0x288] ;  /* 0x0000a200ff08eb82 */ /* 0x000ee20000000a00 */
[----:B------:R-:W-:Y:S02]  /*0db0*/  @!P3 IADD3.X R15, R20, R15, RZ, P5, !PT ;  /* 0x0000000f140fb210 */ /* 0x000fe40002ffe4ff */
[----:B--2---:R-:W-:-:S05]  /*0dc0*/  @!P3 IADD3 R16, P5, R7, R16, RZ ;  /* 0x000000100710b210 */ /* 0x004fca0007fbe0ff */
[----:B------:R-:W2:Y:S01]  /*0dd0*/  @!P0 LDC.64 R6, c[0x0][0x288] ;  /* 0x0000a200ff068b82 */ /* 0x000ea20000000a00 */
[----:B------:R-:W-:Y:S02]  /*0de0*/  @!P2 IADD3 R11, R11, R29, RZ ;  /* 0x0000001d0b0ba210 */ /* 0x000fe40007ffe0ff */
[C---:B------:R-:W-:Y:S02]  /*0df0*/  @!P2 SHF.L.U32 R29, R10.reuse, 0x2, RZ ;  /* 0x000000020a1da819 */ /* 0x040fe400000006ff */
[----:B------:R-:W-:-:S03]  /*0e00*/  @!P2 SHF.L.U64.HI R34, R10, 0x2, R11 ;  /* 0x000000020a22a819 */ /* 0x000fc6000001020b */
[----:B------:R-:W1:Y:S01]  /*0e10*/  @!P6 LDC.64 R48, c[0x0][0x230] ;  /* 0x00008c00ff30eb82 */ /* 0x000e620000000a00 */
[----:B------:R-:W-:Y:S02]  /*0e20*/  @!P3 IADD3.X R17, R20, R17, RZ, P5, !PT ;  /* 0x000000111411b210 */ /* 0x000fe40002ffe4ff */
[----:B------:R-:W-:Y:S02]  /*0e30*/  @!P6 MOV R10, R64 ;  /* 0x00000040000ae202 */ /* 0x000fe40000000f00 */
[----:B------:R-:W-:Y:S01]  /*0e40*/  @!P6 MOV R11, R67 ;  /* 0x00000043000be202 */ /* 0x000fe20000000f00 */
[----:B---3--:R-:W-:Y:S02]  /*0e50*/  @!P6 IMAD R35, R21, R8, RZ ;  /* 0x000000081523e224 */ /* 0x008fe400078e02ff */
[----:B------:R-:W3:Y:S02]  /*0e60*/  @!P0 LDC.64 R38, c[0x0][0x230] ;  /* 0x00008c00ff268b82 */ /* 0x000ee40000000a00 */
[----:B------:R-:W-:-:S06]  /*0e70*/  @!P6 IMAD R35, R28, R9, R35 ;  /* 0x000000091c23e224 */ /* 0x000fcc00078e0223 */
[----:B------:R-:W3:Y:S01]  /*0e80*/  @!P6 LDC.64 R20, c[0x0][0x228] ;  /* 0x00008a00ff14eb82 */ /* 0x000ee20000000a00 */
[----:B------:R-:W-:Y:S01]  /*0e90*/  @!P6 IMAD.WIDE.U32 R8, R28, R8, R10 ;  /* 0x000000081c08e225 */ /* 0x000fe200078e000a */
[----:B------:R-:W-:Y:S02]  /*0ea0*/  SHF.R.S32.HI R11, RZ, 0x1f, R0 ;  /* 0x0000001fff0b7819 */ /* 0x000fe40000011400 */
[----:B----4-:R-:W-:Y:S02]  /*0eb0*/  @!P2 IADD3 R44, P5, R29, R44, RZ ;  /* 0x0000002c1d2ca210 */ /* 0x010fe40007fbe0ff */
[----:B------:R-:W-:Y:S02]  /*0ec0*/  @!P6 IADD3 R9, R9, R35, RZ ;  /* 0x000000230909e210 */ /* 0x000fe40007ffe0ff */
[----:B------:R-:W4:Y:S01]  /*0ed0*/  @!P0 LDC.64 R40, c[0x0][0x228] ;  /* 0x00008a00ff288b82 */ /* 0x000f220000000a00 */
[----:B--2---:R-:W-:Y:S01]  /*0ee0*/  @!P0 IMAD R28, R11, R6, RZ ;  /* 0x000000060b1c8224 */ /* 0x004fe200078e02ff */
[----:B------:R-:W-:-:S02]  /*0ef0*/  @!P2 IADD3.X R45, R34, R45, RZ, P5, !PT ;  /* 0x0000002d222da210 */ /* 0x000fc40002ffe4ff */
[C---:B------:R-:W-:Y:S02]  /*0f00*/  @!P6 SHF.L.U32 R11, R8.reuse, 0x2, RZ ;  /* 0x00000002080be819 */ /* 0x040fe400000006ff */
[----:B------:R-:W-:Y:S02]  /*0f10*/  @!P6 SHF.L.U64.HI R10, R8, 0x2, R9 ;  /* 0x00000002080ae819 */ /* 0x000fe40000010209 */
[----:B0-----:R-:W-:Y:S02]  /*0f20*/  @!P2 IADD3 R46, P5, R29, R46, RZ ;  /* 0x0000002e1d2ea210 */ /* 0x001fe40007fbe0ff */
[----:B------:R-:W-:Y:S02]  /*0f30*/  @!P0 MOV R8, R64 ;  /* 0x0000004000088202 */ /* 0x000fe40000000f00 */
[----:B------:R-:W-:Y:S01]  /*0f40*/  @!P0 MOV R9, R67 ;  /* 0x0000004300098202 */ /* 0x000fe20000000f00 */
[----:B------:R-:W-:Y:S01]  /*0f50*/  @!P0 IMAD R29, R0, R7, R28 ;  /* 0x00000007001d8224 */ /* 0x000fe200078e021c */
[----:B------:R-:W-:-:S02]  /*0f60*/  @!P2 IADD3.X R47, R34, R47, RZ, P5, !PT ;  /* 0x0000002f222fa210 */ /* 0x000fc40002ffe4ff */
[----:B-1----:R-:W-:Y:S01]  /*0f70*/  @!P6 IADD3 R48, P5, R11, R48, RZ ;  /* 0x000000300b30e210 */ /* 0x002fe20007fbe0ff */
[----:B------:R-:W-:-:S03]  /*0f80*/  @!P0 IMAD.WIDE.U32 R6, R0, R6, R8 ;  /* 0x0000000600068225 */ /* 0x000fc600078e0008 */
[----:B------:R-:W-:Y:S02]  /*0f90*/  @!P6 IADD3.X R49, R10, R49, RZ, P5, !PT ;  /* 0x000000310a31e210 */ /* 0x000fe40002ffe4ff */
[----:B---3--:R-:W-:Y:S02]  /*0fa0*/  @!P6 IADD3 R20, P5, R11, R20, RZ ;  /* 0x000000140b14e210 */ /* 0x008fe40007fbe0ff */
[----:B------:R-:W-:Y:S02]  /*0fb0*/  @!P0 IADD3 R9, R7, R29, RZ ;  /* 0x0000001d07098210 */ /* 0x000fe40007ffe0ff */
[----:B------:R-:W-:Y:S02]  /*0fc0*/  @!P0 SHF.L.U32 R7, R6, 0x2, RZ ;  /* 0x0000000206078819 */ /* 0x000fe400000006ff */
[----:B------:R-:W-:Y:S02]  /*0fd0*/  @!P6 IADD3.X R21, R10, R21, RZ, P5, !PT ;  /* 0x000000150a15e210 */ /* 0x000fe40002ffe4ff */
[----:B------:R-:W-:-:S02]  /*0fe0*/  @!P0 SHF.L.U64.HI R6, R6, 0x2, R9 ;  /* 0x0000000206068819 */ /* 0x000fc40000010209 */
[----:B------:R-:W-:-:S04]  /*0ff0*/  @!P0 IADD3 R38, P5, R7, R38, RZ ;  /* 0x0000002607268210 */ /* 0x000fc80007fbe0ff */
[C---:B------:R-:W-:Y:S02]  /*1000*/  @!P0 IADD3.X R39, R6.reuse, R39, RZ, P5, !PT ;  /* 0x0000002706278210 */ /* 0x040fe40002ffe4ff */
[----:B----4-:R-:W-:Y:S02]  /*1010*/  @!P0 IADD3 R40, P5, R7, R40, RZ ;  /* 0x0000002807288210 */ /* 0x010fe40007fbe0ff */
[----:B------:R-:W-:Y:S02]  /*1020*/  CS2R R34, SRZ ;  /* 0x0000000000227805 */ /* 0x000fe4000001ff00 */
[----:B------:R-:W-:Y:S02]  /*1030*/  CS2R R30, SRZ ;  /* 0x00000000001e7805 */ /* 0x000fe4000001ff00 */
[----:B------:R-:W-:Y:S02]  /*1040*/  @!P0 IADD3.X R41, R6, R41, RZ, P5, !PT ;  /* 0x0000002906298210 */ /* 0x000fe40002ffe4ff */
[----:B------:R-:W-:Y:S01]  /*1050*/  CS2R R6, SRZ ;  /* 0x0000000000067805 */ /* 0x000fe2000001ff00 */
[----:B------:R0:W5:Y:S05]  /*1060*/  @P1 LDG.E.64 R34, desc[UR12][R26.64] ;  /* 0x0000000c1a221981 */ /* 0x00016a000c1e1b00 */
[----:B------:R1:W5:Y:S04]  /*1070*/  @P1 LDG.E.64 R6, desc[UR12][R24.64] ;  /* 0x0000000c18061981 */ /* 0x000368000c1e1b00 */
[----:B------:R2:W5:Y:S01]  /*1080*/  @!P4 LDG.E.64 R30, desc[UR12][R12.64] ;  /* 0x0000000c0c1ec981 */ /* 0x000562000c1e1b00 */
[----:B0-----:R-:W-:-:S02]  /*1090*/  CS2R R26, SRZ ;  /* 0x00000000001a7805 */ /* 0x001fc4000001ff00 */
[----:B-1----:R-:W-:-:S04]  /*10a0*/  CS2R R24, SRZ ;  /* 0x0000000000187805 */ /* 0x002fc8000001ff00 */
[----:B------:R-:W5:Y:S01]  /*10b0*/  @!P2 LDG.E.64 R26, desc[UR12][R44.64] ;  /* 0x0000000c2c1aa981 */ /* 0x000f62000c1e1b00 */
[----:B--2---:R-:W-:-:S03]  /*10c0*/  CS2R R12, SRZ ;  /* 0x00000000000c7805 */ /* 0x004fc6000001ff00 */
[----:B------:R-:W5:Y:S04]  /*10d0*/  @!P6 LDG.E.64 R24, desc[UR12][R48.64] ;  /* 0x0000000c3018e981 */ /* 0x000f68000c1e1b00 */
[----:B------:R-:W5:Y:S01]  /*10e0*/  @!P2 LDG.E.64 R12, desc[UR12][R46.64] ;  /* 0x0000000c2e0ca981 */ /* 0x000f62000c1e1b00 */
[----:B------:R-:W-:Y:S02]  /*10f0*/  CS2R R8, SRZ ;  /* 0x0000000000087805 */ /* 0x000fe4000001ff00 */
[----:B------:R-:W-:-:S04]  /*1100*/  CS2R R10, SRZ ;  /* 0x00000000000a7805 */ /* 0x000fc8000001ff00 */
[----:B------:R0:W5:Y:S04]  /*1110*/  @!P4 LDG.E.64 R8, desc[UR12][R22.64] ;  /* 0x0000000c1608c981 */ /* 0x000168000c1e1b00 */
[----:B------:R1:W5:Y:S01]  /*1120*/  @!P3 LDG.E.64 R10, desc[UR12][R16.64] ;  /* 0x0000000c100ab981 */ /* 0x000362000c1e1b00 */
[----:B0-----:R-:W-:Y:S02]  /*1130*/  CS2R R22, SRZ ;  /* 0x0000000000167805 */ /* 0x001fe4000001ff00 */
[----:B-1----:R-:W-:-:S04]  /*1140*/  CS2R R16, SRZ ;  /* 0x0000000000107805 */ /* 0x002fc8000001ff00 */
[----:B------:R-:W5:Y:S04]  /*1150*/  @!P0 LDG.E.64 R22, desc[UR12][R38.64] ;  /* 0x0000000c26168981 */ /* 0x000f68000c1e1b00 */
[----:B------:R-:W5:Y:S01]  /*1160*/  @!P0 LDG.E.64 R16, desc[UR12][R40.64] ;  /* 0x0000000c28108981 */ /* 0x000f62000c1e1b00 */
[----:B------:R-:W-:Y:S01]  /*1170*/  CS2R R28, SRZ ;  /* 0x00000000001c7805 */ /* 0x000fe2000001ff00 */
[----:B------:R-:W-:-:S05]  /*1180*/  UMOV UR14, 0x3f800000 ;  /* 0x3f800000000e7882 */ /* 0x000fca0000000000 */
[----:B------:R0:W5:Y:S01]  /*1190*/  @!P3 LDG.E.64 R28, desc[UR12][R14.64] ;  /* 0x0000000c0e1cb981 */ /* 0x000162000c1e1b00 */
[----:B------:R-:W-:Y:S01]  /*11a0*/  BSSY B0, `(.L_x_1422) ;  /* 0x000001c000007945 */ /* 0x000fe20003800000 */
[----:B0-----:R-:W-:-:S06]  /*11b0*/  CS2R R14, SRZ ;  /* 0x00000000000e7805 */ /* 0x001fcc000001ff00 */
[----:B------:R0:W5:Y:S02]  /*11c0*/  @!P6 LDG.E.64 R14, desc[UR12][R20.64] ;  /* 0x0000000c140ee981 */ /* 0x000164000c1e1b00 */
[----:B0-----:R-:W-:Y:S02]  /*11d0*/  CS2R R20, SRZ ;  /* 0x0000000000147805 */ /* 0x001fe4000001ff00 */
[----:B------:R-:W-:-:S13]  /*11e0*/  R2UR UR11, R18 ;  /* 0x00000000120b72ca */ /* 0x000fda00000e0000 */
        /* <DEDUP_REMOVED lines=23> */
.L_x_1423:
[----:B------:R-:W-:Y:S05]  /*1360*/  BSYNC B0 ;  /* 0x0000000000007941 */ /* 0x000fea0003800000 */
.L_x_1422:
[----:B------:R-:W-:Y:S01]  /*1370*/  ISETP.NE.AND P5, PT, RZ, UR15, PT ;  /* 0x0000000fff007c0c */ /* 0x000fe2000bfa5270 */
[----:B-----5:R-:W-:Y:S01]  /*1380*/  FADD.FTZ R55, R34, -UR11 ;  /* 0x8000000b22377e21 */ /* 0x020fe20008010000 */
[----:B------:R-:W-:Y:S01]  /*1390*/  FADD.FTZ R52, R35, -UR11 ;  /* 0x8000000b23347e21 */ /* 0x000fe20008010000 */
[----:B------:R-:W-:Y:S01]  /*13a0*/  FADD.FTZ R50, R37, -UR11 ;  /* 0x8000000b25327e21 */ /* 0x000fe20008010000 */
[----:B------:R-:W-:Y:S01]  /*13b0*/  FADD.FTZ R36, R36, -UR11 ;  /* 0x8000000b24247e21 */ /* 0x000fe20008010000 */
        /* <DEDUP_REMOVED lines=16> */
[----:B-1----:R-:W-:-:S04]  /*14c0*/  FADD.FTZ R45, -R42, 1 ;  /* 0x3f8000002a2d7421 */ /* 0x002fc80000010100 */
[----:B------:R-:W-:Y:S01]  /*14d0*/  FFMA.FTZ R45, R34, R45, 1 ;  /* 0x3f800000222d7423 */ /* 0x000fe2000001002d */
[----:B------:R-:W-:Y:S01]  /*14e0*/  FMUL.FTZ R34, R7, R42 ;  /* 0x0000002a07227220 */ /* 0x000fe20000410000 */
[----:B0-----:R-:W-:Y:S01]  /*14f0*/  FADD.FTZ R43, -R39, 1 ;  /* 0x3f800000272b7421 */ /* 0x001fe20000010100 */
[----:B------:R-:W-:Y:S02]  /*1500*/  FMUL.FTZ R39, R6, R39 ;  /* 0x0000002706277220 */ /* 0x000fe40000410000 */
[----:B------:R-:W-:Y:S01]  /*1510*/  FMUL.FTZ R34, R34, R45 ;  /* 0x0000002d22227220 */ /* 0x000fe20000410000 */
[----:B------:R-:W-:-:S04]  /*1520*/  FFMA.FTZ R0, R0, R43, 1 ;  /* 0x3f80000000007423 */ /* 0x000fc8000001002b */
[----:B------:R-:W-:-:S07]  /*1530*/  FMUL.FTZ R37, R39, R0 ;  /* 0x0000000027257220 */ /* 0x000fce0000410000 */
.L_x_1424:
[----:B0-----:R-:W-:Y:S01]  /*1540*/  FMUL.FTZ R38, R37, R18 ;  /* 0x0000001225267220 */ /* 0x001fe20000410000 */
        /* <DEDUP_REMOVED lines=18> */
[----:B------:R-:W-:Y:S01]  /*1670*/  FMUL.FTZ R38, R5, R44 ;  /* 0x0000002c05267220 */ /* 0x000fe20000410000 */
[----:B-1----:R-:W-:Y:S01]  /*1680*/  FADD.FTZ R45, -R43, 1 ;  /* 0x3f8000002b2d7421 */ /* 0x002fe20000010100 */
[----:B------:R-:W-:-:S03]  /*1690*/  FMUL.FTZ R43, R4, R43 ;  /* 0x0000002b042b7220 */ /* 0x000fc60000410000 */
[----:B------:R-:W-:Y:S01]  /*16a0*/  FFMA.FTZ R0, R0, R45, 1 ;  /* 0x3f80000000007423 */ /* 0x000fe2000001002d */
[----:B------:R-:W-:-:S03]  /*16b0*/  FFMA.FTZ R45, R35, R46, 1 ;  /* 0x3f800000232d7423 */ /* 0x000fc6000001002e */
[----:B------:R-:W-:Y:S01]  /*16c0*/  FMUL.FTZ R35, R43, R0 ;  /* 0x000000002b237220 */ /* 0x000fe20000410000 */
[----:B------:R-:W-:-:S07]  /*16d0*/  FMUL.FTZ R0, R38, R45 ;  /* 0x0000002d26007220 */ /* 0x000fce0000410000 */
.L_x_1425:
[----:B------:R-:W-:Y:S01]  /*16e0*/  FFMA.FTZ R40, R52, R39, R41 ;  /* 0x0000002734287223 */ /* 0x000fe20000010029 */
[----:B------:R-:W-:Y:S01]  /*16f0*/  FMUL.FTZ R38, R35, R18 ;  /* 0x0000001223267220 */ /* 0x000fe20000410000 */
[----:B------:R-:W-:Y:S01]  /*1700*/  FADD.FTZ R41, R39, R36 ;  /* 0x0000002427297221 */ /* 0x000fe20000010000 */
[----:B------:R-:W-:Y:S01]  /*1710*/  FADD.FTZ R51, R32, -UR11 ;  /* 0x8000000b20337e21 */ /* 0x000fe20008010000 */
[----:B------:R-:W-:Y:S01]  /*1720*/  FADD.FTZ R48, R33, -UR11 ;  /* 0x8000000b21307e21 */ /* 0x000fe20008010000 */
[----:B------:R-:W-:Y:S01]  /*1730*/  FFMA.FTZ R39, R53, R38, R40 ;  /* 0x0000002635277223 */ /* 0x000fe20000010028 */
[----:B------:R-:W-:Y:S01]  /*1740*/  FADD.FTZ R38, R41, R38 ;  /* 0x0000002629267221 */ /* 0x000fe20000010000 */
[----:B------:R-:W-:Y:S01]  /*1750*/  MOV R36, R2 ;  /* 0x0000000200247202 */ /* 0x000fe20000000f00 */
[----:B------:R-:W-:Y:S01]  /*1760*/  FMUL.FTZ R51, R51, UR14 ;  /* 0x0000000e33337c20 */ /* 0x000fe20008410000 */
[----:B------:R-:W-:Y:S01]  /*1770*/  MOV R32, R3 ;  /* 0x0000000300207202 */ /* 0x000fe20000000f00 */
        /* <DEDUP_REMOVED lines=17> */
[----:B------:R-:W-:-:S03]  /*1890*/  FMUL.FTZ R44, R3, R44 ;  /* 0x0000002c032c7220 */ /* 0x000fc60000410000 */
[----:B------:R-:W-:Y:S01]  /*18a0*/  FFMA.FTZ R49, R36, R49, 1 ;  /* 0x3f80000024317423 */ /* 0x000fe20000010031 */
[----:B------:R-:W-:-:S03]  /*18b0*/  FMUL.FTZ R36, R45, R32 ;  /* 0x000000202d247220 */ /* 0x000fc60000410000 */
[----:B------:R-:W-:-:S07]  /*18c0*/  FMUL.FTZ R32, R44, R49 ;  /* 0x000000312c207220 */ /* 0x000fce0000410000 */
.L_x_1426:
        /* <DEDUP_REMOVED lines=27> */
[----:B------:R-:W-:-:S03]  /*1a80*/  FMUL.FTZ R44, R9, R44 ;  /* 0x0000002c092c7220 */ /* 0x000fc60000410000 */
[----:B------:R-:W-:Y:S01]  /*1a90*/  FFMA.FTZ R45, R30, R45, 1 ;  /* 0x3f8000001e2d7423 */ /* 0x000fe2000001002d */
[----:B------:R-:W-:-:S03]  /*1aa0*/  FMUL.FTZ R30, R31, R68 ;  /* 0x000000441f1e7220 */ /* 0x000fc60000410000 */
[----:B------:R-:W-:-:S07]  /*1ab0*/  FMUL.FTZ R31, R44, R45 ;  /* 0x0000002d2c1f7220 */ /* 0x000fce0000410000 */
.L_x_1427:
[----:B------:R-:W-:Y:S01]  /*1ac0*/  FFMA.FTZ R42, R48, R39, R33 ;  /* 0x00000027302a7223 */ /* 0x000fe20000010021 */
[----:B------:R-:W-:Y:S01]  /*1ad0*/  FMUL.FTZ R40, R30, R18 ;  /* 0x000000121e287220 */ /* 0x000fe20000410000 */
[----:B------:R-:W-:Y:S01]  /*1ae0*/  FADD.FTZ R39, R39, R38 ;  /* 0x0000002627277221 */ /* 0x000fe20000010000 */
[----:B------:R-:W-:Y:S01]  /*1af0*/  FMUL.FTZ R38, R31, R19 ;  /* 0x000000131f267220 */ /* 0x000fe20000410000 */
[----:B------:R-:W-:Y:S01]  /*1b00*/  FADD.FTZ R47, R28, -UR11 ;  /* 0x8000000b1c2f7e21 */ /* 0x000fe20008010000 */
[----:B------:R-:W-:Y:S01]  /*1b10*/  FFMA.FTZ R33, R49, R40, R42 ;  /* 0x0000002831217223 */ /* 0x000fe2000001002a */
[----:B------:R-:W-:Y:S01]  /*1b20*/  FADD.FTZ R39, R39, R40 ;  /* 0x0000002827277221 */ /* 0x000fe20000010000 */
[----:B------:R-:W-:Y:S01]  /*1b30*/  FADD.FTZ R44, R29, -UR11 ;  /* 0x8000000b1d2c7e21 */ /* 0x000fe20008010000 */
[----:B------:R-:W-:Y:S01]  /*1b40*/  MOV R28, R10 ;  /* 0x0000000a001c7202 */ /* 0x000fe20000000f00 */
[----:B------:R-:W-:Y:S01]  /*1b50*/  FFMA.FTZ R40, R46, R38, R33 ;  /* 0x000000262e287223 */ /* 0x000fe20000010021 */
[----:B------:R-:W-:Y:S01]  /*1b60*/  FADD.FTZ R33, R38, R39 ;  /* 0x0000002726217221 */ /* 0x000fe20000010000 */
[----:B------:R-:W-:Y:S01]  /*1b70*/  MOV R29, R11 ;  /* 0x0000000b001d7202 */ /* 0x000fe20000000f00 */
[----:B------:R-:W-:Y:S01]  /*1b80*/  FMUL.FTZ R47, R47, UR14 ;  /* 0x0000000e2f2f7c20 */ /* 0x000fe20008410000 */
        /* <DEDUP_REMOVED lines=22> */
.L_x_1428:
[----:B------:R-:W-:Y:S01]  /*1cf0*/  FMUL.FTZ R68, R28, R18 ;  /* 0x000000121c447220 */ /* 0x000fe20000410000 */
[----:B------:R-:W-:Y:S01]  /*1d00*/  FFMA.FTZ R38, R53, R35, R38 ;  /* 0x0000002335267223 */ /* 0x000fe20000010026 */
[----:B------:R-:W-:Y:S01]  /*1d10*/  FADD.FTZ R37, R42, R35 ;  /* 0x000000232a257221 */ /* 0x000fe20000010000 */
[----:B------:R-:W-:Y:S01]  /*1d20*/  FADD.FTZ R35, RZ, R34 ;  /* 0x00000022ff237221 */ /* 0x000fe20000010000 */
[----:B------:R-:W-:Y:S01]  /*1d30*/  FADD.FTZ R41, R33, R68 ;  /* 0x0000004421297221 */ /* 0x000fe20000010000 */
[----:B------:R-:W-:Y:S01]  /*1d40*/  FFMA.FTZ R33, R52, R34, RZ ;  /* 0x0000002234217223 */ /* 0x000fe200000100ff */
[----:B------:R-:W-:Y:S01]  /*1d50*/  FFMA.FTZ R39, R47, R68, R40 ;  /* 0x000000442f277223 */ /* 0x000fe20000010028 */
[----:B------:R-:W-:Y:S01]  /*1d60*/  FMUL.FTZ R34, R29, R19 ;  /* 0x000000131d227220 */ /* 0x000fe20000410000 */
[----:B------:R-:W-:Y:S01]  /*1d70*/  FADD.FTZ R45, R26, -UR11 ;  /* 0x8000000b1a2d7e21 */ /* 0x000fe20008010000 */
[----:B------:R-:W-:Y:S01]  /*1d80*/  FADD.FTZ R27, R27, -UR11 ;  /* 0x8000000b1b1b7e21 */ /* 0x000fe20008010000 */
[----:B------:R-:W-:Y:S01]  /*1d90*/  FFMA.FTZ R33, R50, R0, R33 ;  /* 0x0000000032217223 */ /* 0x000fe20000010021 */
[----:B------:R-:W-:Y:S01]  /*1da0*/  FADD.FTZ R35, R35, R0 ;  /* 0x0000000023237221 */ /* 0x000fe20000010000 */
[----:B------:R-:W-:Y:S01]  /*1db0*/  FFMA.FTZ R0, R44, R34, R39 ;  /* 0x000000222c007223 */ /* 0x000fe20000010027 */
[----:B------:R-:W-:Y:S01]  /*1dc0*/  FADD.FTZ R39, R34, R41 ;  /* 0x0000002922277221 */ /* 0x000fe20000010000 */
[----:B------:R-:W-:Y:S01]  /*1dd0*/  MOV R34, R12 ;  /* 0x0000000c00227202 */ /* 0x000fe20000000f00 */
[----:B------:R-:W-:Y:S01]  /*1de0*/  FMUL.FTZ R45, R45, UR14 ;  /* 0x0000000e2d2d7c20 */ /* 0x000fe20008410000 */
[----:B------:R-:W-:Y:S01]  /*1df0*/  MOV R26, R13 ;  /* 0x0000000d001a7202 */ /* 0x000fe20000000f00 */
        /* <DEDUP_REMOVED lines=15> */
[----:B-1----:R-:W-:-:S03]  /*1ef0*/  FADD.FTZ R26, -R68, 1 ;  /* 0x3f800000441a7421 */ /* 0x002fc60000010100 */
[----:B------:R-:W-:Y:S01]  /*1f00*/  FMUL.FTZ R34, R34, R63 ;  /* 0x0000003f22227220 */ /* 0x000fe20000410000 */
[----:B------:R-:W-:Y:S01]  /*1f10*/  FFMA.FTZ R27, R27, R26, 1 ;  /* 0x3f8000001b1b7423 */ /* 0x000fe2000001001a */
[----:B------:R-:W-:-:S04]  /*1f20*/  FMUL.FTZ R26, R13, R68 ;  /* 0x000000440d1a7220 */ /* 0x000fc80000410000 */
[----:B------:R-:W-:-:S07]  /*1f30*/  FMUL.FTZ R26, R26, R27 ;  /* 0x0000001b1a1a7220 */ /* 0x000fce0000410000 */
.L_x_1429:
[----:B------:R-:W-:Y:S01]  /*1f40*/  FMUL.FTZ R40, R34, R18 ;  /* 0x0000001222287220 */ /* 0x000fe20000410000 */
[----:B------:R-:W-:Y:S01]  /*1f50*/  FADD.FTZ R27, R37, R36 ;  /* 0x00000024251b7221 */ /* 0x000fe20000010000 */
[----:B------:R-:W-:Y:S01]  /*1f60*/  FFMA.FTZ R36, R51, R36, R38 ;  /* 0x0000002433247223 */ /* 0x000fe20000010026 */
[----:B------:R-:W-:Y:S01]  /*1f70*/  FMUL.FTZ R38, R26, R19 ;  /* 0x000000131a267220 */ /* 0x000fe20000410000 */
[----:B------:R-:W-:Y:S01]  /*1f80*/  FFMA.FTZ R37, R45, R40, R0 ;  /* 0x000000282d257223 */ /* 0x000fe20000010000 */
[----:B------:R-:W-:Y:S01]  /*1f90*/  FADD.FTZ R25, R25, -UR11 ;  /* 0x8000000b19197e21 */ /* 0x000fe20008010000 */
[----:B------:R-:W-:Y:S01]  /*1fa0*/  FADD.FTZ R39, R39, R40 ;  /* 0x0000002827277221 */ /* 0x000fe20000010000 */
[----:B------:R-:W-:Y:S01]  /*1fb0*/  FADD.FTZ R43, R24, -UR11 ;  /* 0x8000000b182b7e21 */ /* 0x000fe20008010000 */
[----:B------:R-:W-:Y:S01]  /*1fc0*/  FFMA.FTZ R0, R42, R38, R37 ;  /* 0x000000262a007223 */ /* 0x000fe20000010025 */
[----:B------:R-:W-:Y:S01]  /*1fd0*/  FMUL.FTZ R40, R25, UR14 ;  /* 0x0000000e19287c20 */ /* 0x000fe20008410000 */
        /* <DEDUP_REMOVED lines=23> */
.L_x_1430:
[----:B------:R-:W-:Y:S01]  /*2150*/  FMUL.FTZ R38, R24, R18 ;  /* 0x0000001218267220 */ /* 0x000fe20000410000 */
[----:B------:R-:W-:-:S03]  /*2160*/  FADD.FTZ R22, R22, -UR11 ;  /* 0x8000000b16167e21 */ /* 0x000fc60008010000 */
[----:B------:R-:W-:Y:S01]  /*2170*/  FFMA.FTZ R39, R43, R38, R0 ;  /* 0x000000262b277223 */ /* 0x000fe20000010000 */
[----:B------:R-:W-:Y:S01]  /*2180*/  FADD.FTZ R0, R37, R38 ;  /* 0x0000002625007221 */ /* 0x000fe20000010000 */
[----:B------:R-:W-:Y:S01]  /*2190*/  FMUL.FTZ R37, R25, R19 ;  /* 0x0000001319257220 */ /* 0x000fe20000410000 */
[----:B------:R-:W-:Y:S01]  /*21a0*/  FMUL.FTZ R41, R22, UR14 ;  /* 0x0000000e16297c20 */ /* 0x000fe20008410000 */
[----:B------:R-:W-:Y:S02]  /*21b0*/  MOV R22, R16 ;  /* 0x0000001000167202 */ /* 0x000fe40000000f00 */
[----:B------:R-:W-:Y:S01]  /*21c0*/  FFMA.FTZ R38, R40, R37, R39 ;  /* 0x0000002528267223 */ /* 0x000fe20000010027 */
[----:B------:R-:W-:Y:S01]  /*21d0*/  FADD.FTZ R37, R37, R0 ;  /* 0x0000000025257221 */ /* 0x000fe20000010000 */
[----:B------:R-:W-:Y:S01]  /*21e0*/  FADD.FTZ R0, R23, -UR11 ;  /* 0x8000000b17007e21 */ /* 0x000fe20008010000 */
[----:B------:R-:W-:-:S03]  /*21f0*/  MOV R39, R17 ;  /* 0x0000001100277202 */ /* 0x000fc60000000f00 */
        /* <DEDUP_REMOVED lines=20> */
.L_x_1431:
[----:B------:R-:W-:Y:S01]  /*2340*/  FMUL.FTZ R68, R22, R18 ;  /* 0x0000001216447220 */ /* 0x000fe20000410000 */
[----:B------:R-:W-:Y:S01]  /*2350*/  ISETP.GT.AND P0, PT, R56, 0x1e, PT ;  /* 0x0000001e3800780c */ /* 0x000fe20003f04270 */
[----:B------:R-:W-:Y:S01]  /*2360*/  FFMA.FTZ R33, R48, R32, R33 ;  /* 0x0000002030217223 */ /* 0x000fe20000010021 */
[----:B------:R-:W-:Y:S01]  /*2370*/  FADD.FTZ R27, R27, R30 ;  /* 0x0000001e1b1b7221 */ /* 0x000fe20000010000 */
[----:B------:R-:W-:Y:S01]  /*2380*/  FFMA.FTZ R23, R41, R68, R38 ;  /* 0x0000004429177223 */ /* 0x000fe20000010026 */
[----:B------:R-:W-:Y:S01]  /*2390*/  FMUL.FTZ R38, R39, R19 ;  /* 0x0000001327267220 */ /* 0x000fe20000410000 */
[----:B------:R-:W-:Y:S01]  /*23a0*/  FADD.FTZ R61, R37, R68 ;  /* 0x00000044253d7221 */ /* 0x000fe20000010000 */
[----:B------:R-:W-:Y:S01]  /*23b0*/  FFMA.FTZ R36, R49, R30, R36 ;  /* 0x0000001e31247223 */ /* 0x000fe20000010024 */
[----:B------:R-:W0:Y:S01]  /*23c0*/  S2UR UR17, SR_CgaCtaId ;  /* 0x00000000001179c3 */ /* 0x000e220000008800 */
[----:B------:R-:W-:Y:S01]  /*23d0*/  FFMA.FTZ R37, R0, R38, R23 ;  /* 0x0000002600257223 */ /* 0x000fe20000010017 */
[----:B------:R-:W-:Y:S01]  /*23e0*/  FADD.FTZ R23, R38, R61 ;  /* 0x0000003d26177221 */ /* 0x000fe20000010000 */
[----:B------:R-:W-:Y:S01]  /*23f0*/  FFMA.FTZ R33, R46, R31, R33 ;  /* 0x0000001f2e217223 */ /* 0x000fe20000010021 */
[----:B------:R-:W-:Y:S01]  /*2400*/  FADD.FTZ R27, R27, R28 ;  /* 0x0000001c1b1b7221 */ /* 0x000fe20000010000 */
[----:B------:R-:W-:Y:S01]  /*2410*/  FFMA.FTZ R36, R47, R28, R36 ;  /* 0x0000001c2f247223 */ /* 0x000fe20000010024 */
[----:B------:R-:W1:Y:S01]  /*2420*/  SHFL.DOWN PT, R38, R37, 0x1, 0x1f ;  /* 0x08201f0025267f89 */ /* 0x000e6200000e0000 */
[----:B------:R-:W-:Y:S01]  /*2430*/  FFMA.FTZ R33, R44, R29, R33 ;  /* 0x0000001d2c217223 */ /* 0x000fe20000010021 */
[----:B------:R-:W-:Y:S01]  /*2440*/  UMOV UR11, 0x400 ;  /* 0x00000400000b7882 */ /* 0x000fe20000000000 */
[----:B------:R-:W-:Y:S01]  /*2450*/  FADD.FTZ R27, R27, R34 ;  /* 0x000000221b1b7221 */ /* 0x000fe20000010000 */
[----:B------:R-:W2:Y:S01]  /*2460*/  SHFL.DOWN PT, R68, R23, 0x1, 0x1f ;  /* 0x08201f0017447f89 */ /* 0x000ea200000e0000 */
[----:B------:R-:W-:Y:S01]  /*2470*/  UIADD3 UR10, UR11, 0x50, URZ ;  /* 0x000000500b0a7890 */ /* 0x000fe2000fffe03f */
[----:B------:R-:W-:Y:S01]  /*2480*/  FFMA.FTZ R36, R45, R34, R36 ;  /* 0x000000222d247223 */ /* 0x000fe20000010024 */
[----:B------:R-:W-:Y:S01]  /*2490*/  FFMA.FTZ R33, R42, R26, R33 ;  /* 0x0000001a2a217223 */ /* 0x000fe20000010021 */
[----:B------:R-:W-:Y:S01]  /*24a0*/  FADD.FTZ R27, R27, R24 ;  /* 0x000000181b1b7221 */ /* 0x000fe20000010000 */
[----:B------:R-:W-:Y:S01]  /*24b0*/  ISETP.NE.AND P2, PT, R59, RZ, PT ;  /* 0x000000ff3b00720c */ /* 0x000fe20003f45270 */
[----:B------:R-:W-:Y:S01]  /*24c0*/  FFMA.FTZ R36, R43, R24, R36 ;  /* 0x000000182b247223 */ /* 0x000fe20000010024 */
[----:B------:R-:W-:Y:S01]  /*24d0*/  FFMA.FTZ R33, R40, R25, R33 ;  /* 0x0000001928217223 */ /* 0x000fe20000010021 */
[----:B------:R-:W-:Y:S01]  /*24e0*/  BSSY B0, `(.L_x_1432) ;  /* 0x0000039000007945 */ /* 0x000fe20003800000 */
[----:B------:R-:W-:Y:S01]  /*24f0*/  ISETP.GT.U32.AND P3, PT, R59, 0x6, PT ;  /* 0x000000063b00780c */ /* 0x000fe20003f64070 */
[----:B------:R-:W-:Y:S01]  /*2500*/  FFMA.FTZ R24, R41, R22, R36 ;  /* 0x0000001629187223 */ /* 0x000fe20000010024 */
[----:B0-----:R-:W-:Y:S01]  /*2510*/  ULEA UR10, UR17, UR10, 0x18 ;  /* 0x0000000a110a7291 */ /* 0x001fe2000f8ec03f */
[----:B-1----:R-:W-:-:S05]  /*2520*/  @!P0 FADD.FTZ R37, R37, R38 ;  /* 0x0000002625258221 */ /* 0x002fca0000010000 */
[----:B------:R-:W-:Y:S01]  /*2530*/  LEA R61, R59, UR10, 0x4 ;  /* 0x0000000a3b3d7c11 */ /* 0x000fe2000f8e20ff */
[----:B--2---:R-:W-:Y:S01]  /*2540*/  @!P0 FADD.FTZ R23, R23, R68 ;  /* 0x0000004417178221 */ /* 0x004fe20000010000 */
        /* <DEDUP_REMOVED lines=14> */
[----:B------:R-:W-:Y:S01]  /*2630*/  FADD.FTZ R38, R35, R32 ;  /* 0x0000002023267221 */ /* 0x000fe20000010000 */
[----:B-1----:R-:W-:-:S03]  /*2640*/  @!P0 FADD.FTZ R23, R23, R68 ;  /* 0x0000004417178221 */ /* 0x002fc60000010000 */
[----:B------:R-:W0:Y:S01]  /*2650*/  SHFL.DOWN PT, R30, R37, 0x10, 0x1f ;  /* 0x0a001f00251e7f89 */ /* 0x000e2200000e0000 */
[----:B------:R-:W-:Y:S01]  /*2660*/  ISETP.GT.AND P0, PT, R56, 0xf, PT ;  /* 0x0000000f3800780c */ /* 0x000fe20003f04270 */
[----:B------:R-:W-:Y:S02]  /*2670*/  FADD.FTZ R38, R38, R31 ;  /* 0x0000001f26267221 */ /* 0x000fe40000010000 */
[----:B------:R-:W1:Y:S02]  /*2680*/  SHFL.DOWN PT, R32, R23, 0x10, 0x1f ;  /* 0x0a001f0017207f89 */ /* 0x000e6400000e0000 */
[----:B------:R-:W-:-:S04]  /*2690*/  FADD.FTZ R31, R38, R29 ;  /* 0x0000001d261f7221 */ /* 0x000fc80000010000 */
[----:B------:R-:W-:Y:S01]  /*26a0*/  FADD.FTZ R28, R31, R26 ;  /* 0x0000001a1f1c7221 */ /* 0x000fe20000010000 */
[----:B------:R-:W-:-:S03]  /*26b0*/  FADD.FTZ R26, R27, R22 ;  /* 0x000000161b1a7221 */ /* 0x000fc60000010000 */
[----:B------:R-:W-:Y:S01]  /*26c0*/  FADD.FTZ R28, R28, R25 ;  /* 0x000000191c1c7221 */ /* 0x000fe20000010000 */
[----:B------:R-:W-:-:S03]  /*26d0*/  FFMA.FTZ R25, R0, R39, R33 ;  /* 0x0000002700197223 */ /* 0x000fc60000010021 */
[----:B------:R-:W-:-:S05]  /*26e0*/  FADD.FTZ R27, R28, R39 ;  /* 0x000000271c1b7221 */ /* 0x000fca0000010000 */
[----:B------:R2:W-:Y:S01]  /*26f0*/  STS.128 [R61], R24 ;  /* 0x000000183d007388 */ /* 0x0005e20000000c00 */
[----:B0-----:R-:W-:Y:S01]  /*2700*/  @!P0 FADD.FTZ R37, R37, R30 ;  /* 0x0000001e25258221 */ /* 0x001fe20000010000 */
[----:B-1----:R-:W-:Y:S01]  /*2710*/  @!P0 FADD.FTZ R23, R23, R32 ;  /* 0x0000002017178221 */ /* 0x002fe20000010000 */
[----:B------:R-:W-:-:S03]  /*2720*/  ISETP.NE.AND P0, PT, R56, RZ, PT ;  /* 0x000000ff3800720c */ /* 0x000fc60003f05270 */
[----:B------:R-:W-:-:S10]  /*2730*/  MOV R22, R37 ;  /* 0x0000002500167202 */ /* 0x000fd40000000f00 */
[----:B------:R2:W-:Y:S01]  /*2740*/  @!P0 STS.64 [R54+0x8], R22 ;  /* 0x0000081636008388 */ /* 0x0005e20000000a00 */
[----:B------:R-:W-:Y:S06]  /*2750*/  BAR.SYNC.DEFER_BLOCKING 0x0 ;  /* 0x0000000000007b1d */ /* 0x000fec0000010000 */
[----:B------:R-:W-:Y:S05]  /*2760*/  @P2 BRA `(.L_x_1433) ;  /* 0x0000000000402947 */ /* 0x000fea0003800000 */
[----:B------:R-:W-:-:S09]  /*2770*/  ULEA UR10, UR17, UR11, 0x18 ;  /* 0x0000000b110a7291 */ /* 0x000fd2000f8ec03f */
[----:B------:R-:W0:Y:S04]  /*2780*/  LDS.128 R28, [UR10+0x10] ;  /* 0x0000100aff1c7984 */ /* 0x000e280008000c00 */
[----:B------:R-:W1:Y:S04]  /*2790*/  LDS.128 R32, [UR10+0x20] ;  /* 0x0000200aff207984 */ /* 0x000e680008000c00 */
[----:B------:R-:W3:Y:S01]  /*27a0*/  LDS.128 R36, [UR10+0x30] ;  /* 0x0000300aff247984 */ /* 0x000ee20008000c00 */
[----:B0-----:R-:W-:Y:S01]  /*27b0*/  FADD.FTZ R63, R22, R28 ;  /* 0x0000001c163f7221 */ /* 0x001fe20000010000 */
[----:B--2---:R-:W-:-:S03]  /*27c0*/  FADD.FTZ R22, R23, R29 ;  /* 0x0000001d17167221 */ /* 0x004fc60000010000 */
[----:B------:R-:W-:Y:S01]  /*27d0*/  FADD.FTZ R63, R63, R30 ;  /* 0x0000001e3f3f7221 */ /* 0x000fe20000010000 */
[----:B------:R-:W-:-:S03]  /*27e0*/  FADD.FTZ R22, R22, R31 ;  /* 0x0000001f16167221 */ /* 0x000fc60000010000 */
[----:B-1----:R-:W-:Y:S01]  /*27f0*/  FADD.FTZ R63, R63, R32 ;  /* 0x000000203f3f7221 */ /* 0x002fe20000010000 */
[----:B------:R-:W-:-:S03]  /*2800*/  FADD.FTZ R22, R22, R33 ;  /* 0x0000002116167221 */ /* 0x000fc60000010000 */
[----:B------:R-:W-:Y:S01]  /*2810*/  FADD.FTZ R63, R63, R34 ;  /* 0x000000223f3f7221 */ /* 0x000fe20000010000 */
[----:B------:R-:W-:-:S03]  /*2820*/  FADD.FTZ R22, R22, R35 ;  /* 0x0000002316167221 */ /* 0x000fc60000010000 */
[----:B---3--:R-:W-:Y:S01]  /*2830*/  FADD.FTZ R63, R63, R36 ;  /* 0x000000243f3f7221 */ /* 0x008fe20000010000 */
[----:B------:R-:W-:-:S03]  /*2840*/  FADD.FTZ R28, R22, R37 ;  /* 0x00000025161c7221 */ /* 0x000fc60000010000 */
[----:B------:R-:W-:Y:S01]  /*2850*/  FADD.FTZ R22, R63, R38 ;  /* 0x000000263f167221 */ /* 0x000fe20000010000 */
[----:B------:R-:W-:-:S07]  /*2860*/  FADD.FTZ R23, R28, R39 ;  /* 0x000000271c177221 */ /* 0x000fce0000010000 */
.L_x_1433:
[----:B------:R-:W-:Y:S05]  /*2870*/  BSYNC B0 ;  /* 0x0000000000007941 */ /* 0x000fea0003800000 */
.L_x_1432:
[----:B------:R-:W-:Y:S06]  /*2880*/  BAR.SYNC.DEFER_BLOCKING 0x0 ;  /* 0x0000000000007b1d */ /* 0x000fec0000010000 */
[----:B------:R-:W-:Y:S04]  /*2890*/  BSSY B0, `(.L_x_1434) ;  /* 0x000009d000007945 */ /* 0x000fe80003800000 */
[----:B------:R-:W-:Y:S05]  /*28a0*/  @P3 BRA `(.L_x_1435) ;  /* 0x00000008006c3947 */ /* 0x000fea0003800000 */
[----:B------:R-:W0:Y:S04]  /*28b0*/  LDS.128 R36, [R61+0x70] ;  /* 0x000070003d247984 */ /* 0x000e280000000c00 */
[----:B------:R-:W1:Y:S04]  /*28c0*/  LDS.128 R32, [R61+0xe0] ;  /* 0x0000e0003d207984 */ /* 0x000e680000000c00 */
[----:B------:R-:W3:Y:S01]  /*28d0*/  LDS.128 R28, [R61+0x150] ;  /* 0x000150003d1c7984 */ /* 0x000ee20000000c00 */
[----:B0-----:R-:W-:Y:S01]  /*28e0*/  FADD.FTZ R63, R24, R36 ;  /* 0x00000024183f7221 */ /* 0x001fe20000010000 */
[----:B------:R-:W-:Y:S01]  /*28f0*/  FADD.FTZ R36, R25, R37 ;  /* 0x0000002519247221 */ /* 0x000fe20000010000 */
[----:B------:R-:W-:Y:S01]  /*2900*/  FADD.FTZ R37, R26, R38 ;  /* 0x000000261a257221 */ /* 0x000fe20000010000 */
[----:B------:R-:W-:Y:S01]  /*2910*/  FADD.FTZ R38, R27, R39 ;  /* 0x000000271b267221 */ /* 0x000fe20000010000 */
[----:B-1----:R-:W-:Y:S01]  /*2920*/  FADD.FTZ R63, R63, R32 ;  /* 0x000000203f3f7221 */ /* 0x002fe20000010000 */
[----:B--2---:R-:W0:Y:S01]  /*2930*/  LDS.128 R24, [R61+0x1c0] ;  /* 0x0001c0003d187984 */ /* 0x004e220000000c00 */
[----:B------:R-:W-:Y:S01]  /*2940*/  FADD.FTZ R36, R36, R33 ;  /* 0x0000002124247221 */ /* 0x000fe20000010000 */
[----:B------:R-:W-:Y:S01]  /*2950*/  FADD.FTZ R37, R37, R34 ;  /* 0x0000002225257221 */ /* 0x000fe20000010000 */
[----:B------:R-:W-:Y:S01]  /*2960*/  FADD.FTZ R38, R38, R35 ;  /* 0x0000002326267221 */ /* 0x000fe20000010000 */
[----:B---3--:R-:W-:Y:S01]  /*2970*/  FADD.FTZ R63, R63, R28 ;  /* 0x0000001c3f3f7221 */ /* 0x008fe20000010000 */
[----:B------:R-:W-:Y:S01]  /*2980*/  FADD.FTZ R36, R36, R29 ;  /* 0x0000001d24247221 */ /* 0x000fe20000010000 */
[----:B------:R-:W-:Y:S01]  /*2990*/  FADD.FTZ R39, R37, R30 ;  /* 0x0000001e25277221 */ /* 0x000fe20000010000 */
[----:B------:R-:W-:Y:S01]  /*29a0*/  FADD.FTZ R38, R38, R31 ;  /* 0x0000001f26267221 */ /* 0x000fe20000010000 */
[----:B------:R-:W-:Y:S04]  /*29b0*/  LDS.128 R32, [R61+0x2a0] ;  /* 0x0002a0003d207984 */ /* 0x000fe80000000c00 */
[----:B------:R-:W1:Y:S01]  /*29c0*/  LDS.128 R28, [R61+0x230] ;  /* 0x000230003d1c7984 */ /* 0x000e620000000c00 */
[----:B0-----:R-:W-:Y:S01]  /*29d0*/  FADD.FTZ R37, R63, R24 ;  /* 0x000000183f257221 */ /* 0x001fe20000010000 */
[----:B------:R-:W-:Y:S01]  /*29e0*/  FADD.FTZ R36, R36, R25 ;  /* 0x0000001924247221 */ /* 0x000fe20000010000 */
[----:B------:R-:W-:Y:S01]  /*29f0*/  FADD.FTZ R39, R39, R26 ;  /* 0x0000001a27277221 */ /* 0x000fe20000010000 */
[----:B------:R-:W-:-:S02]  /*2a00*/  FADD.FTZ R38, R38, R27 ;  /* 0x0000001b26267221 */ /* 0x000fc40000010000 */
        /* <DEDUP_REMOVED lines=9> */
[----:B------:R-:W-:Y:S02]  /*2aa0*/  FADD.FTZ R38, R38, R35 ;  /* 0x0000002326267221 */ /* 0x000fe40000010000 */
[----:B------:R-:W2:Y:S01]  /*2ab0*/  LDS.128 R32, [R61+0x3f0] ;  /* 0x0003f0003d207984 */ /* 0x000ea20000000c00 */
        /* <DEDUP_REMOVED lines=118> */
[----:B0-----:R-:W-:Y:S01]  /*3220*/  FADD.FTZ R25, R26, R37 ;  /* 0x000000251a197221 */ /* 0x001fe20000010000 */
[----:B------:R-:W-:Y:S01]  /*3230*/  FADD.FTZ R26, R27, R38 ;  /* 0x000000261b1a7221 */ /* 0x000fe20000010000 */
[----:B------:R-:W-:Y:S01]  /*3240*/  FADD.FTZ R24, R63, R36 ;  /* 0x000000243f187221 */ /* 0x000fe20000010000 */
[----:B------:R-:W-:-:S07]  /*3250*/  FADD.FTZ R27, R68, R39 ;  /* 0x00000027441b7221 */ /* 0x000fce0000010000 */
.L_x_1435:
[----:B------:R-:W-:Y:S05]  /*3260*/  BSYNC B0 ;  /* 0x0000000000007941 */ /* 0x000fea0003800000 */
.L_x_1434:
[----:B------:R-:W0:Y:S01]  /*3270*/  LDC R32, c[0x0][0xc] ;  /* 0x00000300ff207b82 */ /* 0x000e220000000800 */
[----:B------:R-:W-:Y:S01]  /*3280*/  IMAD R29, R62, 0x7, R59 ;  /* 0x000000073e1d7824 */ /* 0x000fe200078e023b */
[----:B------:R-:W-:Y:S06]  /*3290*/  BSSY B0, `(.L_x_1436) ;  /* 0x0000012000007945 */ /* 0x000fec0003800000 */
[----:B------:R-:W1:Y:S01]  /*32a0*/  LDC.64 R30, c[0x0][0x268] ;  /* 0x00009a00ff1e7b82 */ /* 0x000e620000000a00 */
[----:B0-----:R-:W-:Y:S01]  /*32b0*/  ISETP.GE.U32.AND P0, PT, R32, 0x2, PT ;  /* 0x000000022000780c */ /* 0x001fe20003f06070 */
[----:B-1----:R-:W-:Y:S01]  /*32c0*/  IMAD.WIDE R30, R29, 0x4, R30 ;  /* 0x000000041d1e7825 */ /* 0x002fe200078e021e */
[----:B------:R-:W-:Y:S11]  /*32d0*/  @P3 BRA `(.L_x_1437) ;  /* 0x0000000000343947 */ /* 0x000ff60003800000 */
[----:B------:R-:W0:Y:S01]  /*32e0*/  LDC.64 R28, c[0x0][0x288] ;  /* 0x0000a200ff1c7b82 */ /* 0x000e220000000a00 */
        /* <DEDUP_REMOVED lines=8> */
[----:B0-----:R-:W-:-:S04]  /*3370*/  LEA R36, P4, R28, R30, 0x2 ;  /* 0x0000001e1c247211 */ /* 0x001fc800078810ff */
[----:B------:R-:W-:-:S05]  /*3380*/  LEA.HI.X R37, R28, R31, R29, 0x2, P4 ;  /* 0x0000001f1c257211 */ /* 0x000fca00020f141d */
[----:B------:R1:W-:Y:S04]  /*3390*/  REDG.E.ADD.F32.FTZ.RN.STRONG.GPU desc[UR12][R36.64], R26 ;  /* 0x0000001a240079a6 */ /* 0x0003e8000c10f38c */
[----:B------:R1:W-:Y:S02]  /*33a0*/  REDG.E.ADD.F32.FTZ.RN.STRONG.GPU desc[UR12][R34.64], R27 ;  /* 0x0000001b220079a6 */ /* 0x0003e4000c10f38c */
.L_x_1437:
[----:B------:R-:W-:Y:S05]  /*33b0*/  BSYNC B0 ;  /* 0x0000000000007941 */ /* 0x000fea0003800000 */
.L_x_1436:
[----:B------:R-:W-:Y:S05]  /*33c0*/  @!P0 BRA `(.L_x_1438) ;  /* 0x0000001000908947 */ /* 0x000fea0003800000 */
[----:B-1----:R-:W0:Y:S01]  /*33d0*/  LDC R34, c[0x0][0x10] ;  /* 0x00000400ff227b82 */ /* 0x002e220000000800 */
[----:B------:R-:W1:Y:S01]  /*33e0*/  S2R R33, SR_CTAID.Y ;  /* 0x0000000000217919 */ /* 0x000e620000002600 */
[----:B------:R-:W-:-:S06]  /*33f0*/  ULOP3.LUT UR10, UR4, 0x1, URZ, 0xc0, !UPT ;  /* 0x00000001040a7892 */ /* 0x000fcc000f8ec03f */
[----:B--2---:R-:W2:Y:S08]  /*3400*/  LDC.64 R24, c[0x0][0x258] ;  /* 0x00009600ff187b82 */ /* 0x004eb00000000a00 */
        /* <DEDUP_REMOVED lines=29> */
.L_x_1440:
[----:B------:R-:W2:Y:S04]  /*35e0*/  LDG.E.STRONG.GPU R26, desc[UR12][R24.64] ;  /* 0x0000000c181a7981 */ /* 0x000ea8000c1ef900 */
[----:B--2---:R-:W-:Y:S01]  /*35f0*/  CCTL.IVALL ;  /* 0x00000000ff00798f */ /* 0x004fe20002000000 */
[----:B------:R-:W-:Y:S05]  /*3600*/  YIELD ;  /* 0x0000000000007946 */ /* 0x000fea0003800000 */
[----:B------:R-:W-:-:S13]  /*3610*/  ISETP.NE.AND P0, PT, R26, R29, PT ;  /* 0x0000001d1a00720c */ /* 0x000fda0003f05270 */
[----:B------:R-:W-:Y:S05]  /*3620*/  @P0 BRA `(.L_x_1440) ;  /* 0xfffffffc00ec0947 */ /* 0x000fea000383ffff */
.L_x_1439:
        /* <DEDUP_REMOVED lines=17> */
.L_x_1444:
        /* <DEDUP_REMOVED lines=8> */
[----:B------:R-:W-:-:S11]  /*37c0*/  IADD3 R30, R36, 0x3, RZ ;  /* 0x00000003241e7810 */ /* 0x000fd60007ffe0ff */
[----:B0-----:R-:W-:-:S04]  /*37d0*/  @!P4 IMAD R27, R34, R29, R33 ;  /* 0x0000001d221bc224 */ /* 0x001fc800078e0221 */
[----:B------:R-:W-:-:S06]  /*37e0*/  @!P4 IMAD.WIDE.U32 R26, R27, 0x8, R38 ;  /* 0x000000081b1ac825 */ /* 0x000fcc00078e0026 */
[----:B------:R-:W3:Y:S01]  /*37f0*/  @!P4 LDG.E.64 R26, desc[UR12][R26.64] ;  /* 0x0000000c1a1ac981 */ /* 0x000ee2000c1e1b00 */
[----:B--2---:R-:W-:Y:S01]  /*3800*/  @!P6 FADD.FTZ R23, R23, R25 ;  /* 0x000000191717e221 */ /* 0x004fe20000010000 */
[----:B------:R-:W-:Y:S02]  /*3810*/  @!P3 IMAD R25, R34, R28, R33 ;  /* 0x0000001c2219b224 */ /* 0x000fe400078e0221 */
[----:B------:R-:W-:Y:S01]  /*3820*/  @!P6 FADD.FTZ R22, R22, R24 ;  /* 0x000000181616e221 */ /* 0x000fe20000010000 */
[----:B------:R-:W-:Y:S01]  /*3830*/  ISETP.EQ.OR P6, PT, R30, UR16, P2 ;  /* 0x000000101e007c0c */ /* 0x000fe200097c2670 */
[----:B------:R-:W-:-:S06]  /*3840*/  @!P3 IMAD.WIDE.U32 R24, R25, 0x8, R38 ;  /* 0x000000081918b825 */ /* 0x000fcc00078e0026 */
[----:B------:R-:W2:Y:S06]  /*3850*/  @!P3 LDG.E.64 R24, desc[UR12][R24.64] ;  /* 0x0000000c1818b981 */ /* 0x000eac000c1e1b00 */
        /* <DEDUP_REMOVED lines=97> */
.L_x_1443:
        /* <DEDUP_REMOVED lines=21> */
[----:B------:R-:W-:-:S04]  /*3fc0*/  IADD3 R36, R36, 0x4, RZ ;  /* 0x0000000424247810 */ /* 0x000fc80007ffe0ff */
[----:B------:R-:W-:Y:S01]  /*3fd0*/  IADD3 R37, R36, 0x3, RZ ;  /* 0x0000000324257810 */ /* 0x000fe20007ffe0ff */
[----:B--2---:R-:W-:Y:S01]  /*3fe0*/  @!P0 FADD.FTZ R22, R22, R24 ;  /* 0x0000001816168221 */ /* 0x004fe20000010000 */
[----:B------:R-:W-:Y:S01]  /*3ff0*/  @!P0 FADD.FTZ R23, R23, R25 ;  /* 0x0000001917178221 */ /* 0x000fe20000010000 */
[C---:B------:R-:W-:Y:S02]  /*4000*/  IADD3 R24, R36.reuse, 0x1, RZ ;  /* 0x0000000124187810 */ /* 0x040fe40007ffe0ff */
[----:B------:R-:W-:Y:S01]  /*4010*/  ISETP.EQ.OR P0, PT, R36, UR16, P2 ;  /* 0x0000001024007c0c */ /* 0x000fe20009702670 */
[----:B---3--:R-:W-:Y:S01]  /*4020*/  @!P4 FADD.FTZ R22, R22, R26 ;  /* 0x0000001a1616c221 */ /* 0x008fe20000010000 */
[----:B------:R-:W-:Y:S01]  /*4030*/  @!P4 FADD.FTZ R23, R23, R27 ;  /* 0x0000001b1717c221 */ /* 0x000fe20000010000 */
[----:B------:R-:W-:Y:S02]  /*4040*/  IADD3 R26, R36, 0x2, RZ ;  /* 0x00000002241a7810 */ /* 0x000fe40007ffe0ff */
[----:B------:R-:W-:Y:S01]  /*4050*/  ISETP.EQ.OR P4, PT, R24, UR16, P2 ;  /* 0x0000001018007c0c */ /* 0x000fe20009782670 */
[----:B----4-:R-:W-:Y:S01]  /*4060*/  @!P6 FADD.FTZ R22, R22, R28 ;  /* 0x0000001c1616e221 */ /* 0x010fe20000010000 */
[----:B------:R-:W-:Y:S01]  /*4070*/  @!P6 FADD.FTZ R23, R23, R29 ;  /* 0x0000001d1717e221 */ /* 0x000fe20000010000 */
[----:B------:R-:W-:-:S02]  /*4080*/  ISETP.EQ.OR P6, PT, R26, UR16, P2 ;  /* 0x000000101a007c0c */ /* 0x000fc400097c2670 */
[----:B-----5:R-:W-:Y:S01]  /*4090*/  @!P3 FADD.FTZ R22, R22, R30 ;  /* 0x0000001e1616b221 */ /* 0x020fe20000010000 */
[----:B------:R-:W-:Y:S01]  /*40a0*/  @!P3 FADD.FTZ R23, R23, R31 ;  /* 0x0000001f1717b221 */ /* 0x000fe20000010000 */
[----:B------:R-:W-:Y:S01]  /*40b0*/  ISETP.EQ.OR P3, PT, R37, UR16, P2 ;  /* 0x0000001025007c0c */ /* 0x000fe20009762670 */
[----:B------:R-:W-:-:S05]  /*40c0*/  @!P0 IMAD R25, R34, R36, R33 ;  /* 0x0000002422198224 */ /* 0x000fca00078e0221 */
[----:B------:R-:W-:Y:S02]  /*40d0*/  @!P4 IMAD R27, R34, R24, R33 ;  /* 0x00000018221bc224 */ /* 0x000fe400078e0221 */
[----:B------:R-:W-:-:S04]  /*40e0*/  @!P0 IMAD.WIDE.U32 R24, R25, 0x8, R38 ;  /* 0x0000000819188825 */ /* 0x000fc800078e0026 */
[C---:B------:R-:W-:Y:S02]  /*40f0*/  @!P6 IMAD R29, R34.reuse, R26, R33 ;  /* 0x0000001a221de224 */ /* 0x040fe400078e0221 */
[--C-:B------:R-:W-:Y:S01]  /*4100*/  @!P4 IMAD.WIDE.U32 R26, R27, 0x8, R38.reuse ;  /* 0x000000081b1ac825 */ /* 0x100fe200078e0026 */
[----:B------:R-:W2:Y:S03]  /*4110*/  @!P0 LDG.E.64 R24, desc[UR12][R24.64] ;  /* 0x0000000c18188981 */ /* 0x000ea6000c1e1b00 */
[----:B------:R-:W-:Y:S02]  /*4120*/  @!P6 IMAD.WIDE.U32 R28, R29, 0x8, R38 ;  /* 0x000000081d1ce825 */ /* 0x000fe400078e0026 */
[----:B------:R-:W3:Y:S02]  /*4130*/  @!P4 LDG.E.64 R26, desc[UR12][R26.64] ;  /* 0x0000000c1a1ac981 */ /* 0x000ee4000c1e1b00 */
[----:B------:R-:W-:-:S02]  /*4140*/  @!P3 IMAD R31, R34, R37, R33 ;  /* 0x00000025221fb224 */ /* 0x000fc400078e0221 */
[----:B------:R-:W4:Y:S02]  /*4150*/  @!P6 LDG.E.64 R28, desc[UR12][R28.64] ;  /* 0x0000000c1c1ce981 */ /* 0x000f24000c1e1b00 */
[----:B------:R-:W-:-:S06]  /*4160*/  @!P3 IMAD.WIDE.U32 R30, R31, 0x8, R38 ;  /* 0x000000081f1eb825 */ /* 0x000fcc00078e0026 */
[----:B------:R-:W5:Y:S01]  /*4170*/  @!P3 LDG.E.64 R30, desc[UR12][R30.64] ;  /* 0x0000000c1e1eb981 */ /* 0x000f62000c1e1b00 */
[----:B------:R-:W-:Y:S02]  /*4180*/  IADD3 R35, R35, -0x4, RZ ;  /* 0xfffffffc23237810 */ /* 0x000fe40007ffe0ff */
        /* <DEDUP_REMOVED lines=11> */
.L_x_1445:
[----:B------:R-:W-:-:S13]  /*4240*/  ISETP.NE.OR P0, PT, R35, RZ, P0 ;  /* 0x000000ff2300720c */ /* 0x000fda0000705670 */
[----:B------:R-:W-:Y:S05]  /*4250*/  @!P0 BRA `(.L_x_1441) ;  /* 0x00000000007c8947 */ /* 0x000fea0003800000 */
.L_x_1442:
[C---:B------:R-:W-:Y:S02]  /*4260*/  ISETP.EQ.OR P4, PT, R36.reuse, UR16, P2 ;  /* 0x0000001024007c0c */ /* 0x040fe40009782670 */
[C---:B------:R-:W-:Y:S02]  /*4270*/  IADD3 R27, R36.reuse, 0x1, RZ ;  /* 0x00000001241b7810 */ /* 0x040fe40007ffe0ff */
[C---:B------:R-:W-:Y:S02]  /*4280*/  IADD3 R29, R36.reuse, 0x2, RZ ;  /* 0x00000002241d7810 */ /* 0x040fe40007ffe0ff */
[----:B------:R-:W-:Y:S02]  /*4290*/  ISETP.EQ.OR P6, PT, R27, UR16, P2 ;  /* 0x000000101b007c0c */ /* 0x000fe400097c2670 */
[----:B------:R-:W-:Y:S02]  /*42a0*/  ISETP.EQ.OR P3, PT, R29, UR16, P2 ;  /* 0x000000101d007c0c */ /* 0x000fe40009762670 */
[----:B------:R-:W-:-:S03]  /*42b0*/  IADD3 R31, R36, 0x3, RZ ;  /* 0x00000003241f7810 */ /* 0x000fc60007ffe0ff */
[----:B------:R-:W-:Y:S01]  /*42c0*/  @!P4 IMAD R25, R34, R36, R33 ;  /* 0x000000242219c224 */ /* 0x000fe200078e0221 */
[----:B------:R-:W-:-:S03]  /*42d0*/  ISETP.EQ.OR P0, PT, R31, UR16, P2 ;  /* 0x000000101f007c0c */ /* 0x000fc60009702670 */
[----:B------:R-:W-:-:S04]  /*42e0*/  @!P4 IMAD.WIDE.U32 R24, R25, 0x8, R38 ;  /* 0x000000081918c825 */ /* 0x000fc800078e0026 */
[C-C-:B------:R-:W-:Y:S02]  /*42f0*/  @!P6 IMAD R27, R34.reuse, R27, R33.reuse ;  /* 0x0000001b221be224 */ /* 0x140fe400078e0221 */
[----:B------:R-:W2:Y:S01]  /*4300*/  @!P4 LDG.E.64 R24, desc[UR12][R24.64] ;  /* 0x0000000c1818c981 */ /* 0x000ea2000c1e1b00 */
[----:B------:R-:W-:Y:S02]  /*4310*/  @!P3 IMAD R29, R34, R29, R33 ;  /* 0x0000001d221db224 */ /* 0x000fe400078e0221 */
[----:B------:R-:W-:-:S04]  /*4320*/  @!P6 IMAD.WIDE.U32 R26, R27, 0x8, R38 ;  /* 0x000000081b1ae825 */ /* 0x000fc800078e0026 */
[----:B------:R-:W-:Y:S02]  /*4330*/  @!P3 IMAD.WIDE.U32 R28, R29, 0x8, R38 ;  /* 0x000000081d1cb825 */ /* 0x000fe400078e0026 */
[----:B------:R-:W3:Y:S02]  /*4340*/  @!P6 LDG.E.64 R26, desc[UR12][R26.64] ;  /* 0x0000000c1a1ae981 */ /* 0x000ee4000c1e1b00 */
[----:B------:R-:W-:Y:S02]  /*4350*/  @!P0 IMAD R31, R34, R31, R33 ;  /* 0x0000001f221f8224 */ /* 0x000fe400078e0221 */
[----:B------:R-:W4:Y:S02]  /*4360*/  @!P3 LDG.E.64 R28, desc[UR12][R28.64] ;  /* 0x0000000c1c1cb981 */ /* 0x000f24000c1e1b00 */
[----:B------:R-:W-:-:S06]  /*4370*/  @!P0 IMAD.WIDE.U32 R30, R31, 0x8, R38 ;  /* 0x000000081f1e8825 */ /* 0x000fcc00078e0026 */
[----:B------:R-:W5:Y:S01]  /*4380*/  @!P0 LDG.E.64 R30, desc[UR12][R30.64] ;  /* 0x0000000c1e1e8981 */ /* 0x000f62000c1e1b00 */
        /* <DEDUP_REMOVED lines=12> */
.L_x_1441:
        /* <DEDUP_REMOVED lines=11> */
.L_x_1447:
[----:B------:R-:W-:Y:S05]  /*4500*/  BSYNC B0 ;  /* 0x0000000000007941 */ /* 0x000fea0003800000 */
.L_x_1446:
        /* <DEDUP_REMOVED lines=16> */
.L_x_1438:
[----:B------:R-:W0:Y:S01]  /*4610*/  S2UR UR11, SR_CgaCtaId ;  /* 0x00000000000b79c3 */ /* 0x000e220000008800 */
[----:B------:R-:W-:Y:S01]  /*4620*/  UMOV UR10, 0x400 ;  /* 0x00000400000a7882 */ /* 0x000fe20000000000 */
[C---:B------:R-:W-:Y:S01]  /*4630*/  IADD3 R33, R58.reuse, 0x20, RZ ;  /* 0x000000203a217810 */ /* 0x040fe20007ffe0ff */
[----:B------:R-:W-:Y:S01]  /*4640*/  ULDC.64 UR18, c[0x0][0x290] ;  /* 0x0000a40000127ab9 */ /* 0x000fe20000000a00 */
[----:B------:R-:W-:Y:S02]  /*4650*/  IADD3 R29, R58, 0x40, RZ ;  /* 0x000000403a1d7810 */ /* 0x000fe40007ffe0ff */
[----:B------:R-:W-:Y:S02]  /*4660*/  ISETP.GE.U32.AND P0, PT, R33, UR18, PT ;  /* 0x0000001221007c0c */ /* 0x000fe4000bf06070 */
[----:B------:R-:W-:Y:S02]  /*4670*/  SHF.R.S32.HI R32, RZ, 0x1f, R33 ;  /* 0x0000001fff207819 */ /* 0x000fe40000011421 */
[----:B------:R-:W-:-:S02]  /*4680*/  SHF.R.S32.HI R28, RZ, 0x1f, R29 ;  /* 0x0000001fff1c7819 */ /* 0x000fc4000001141d */
[----:B------:R-:W-:Y:S02]  /*4690*/  ISETP.GE.AND.EX P0, PT, R32, UR19, PT, P0 ;  /* 0x0000001320007c0c */ /* 0x000fe4000bf06300 */
[C---:B-12---:R-:W-:Y:S02]  /*46a0*/  IADD3 R27, R58.reuse, 0x60, RZ ;  /* 0x000000603a1b7810 */ /* 0x046fe40007ffe0ff */
[----:B------:R-:W-:Y:S02]  /*46b0*/  ISETP.GT.U32.OR P0, PT, R59, 0xdf, P0 ;  /* 0x000000df3b00780c */ /* 0x000fe40000704470 */
[----:B------:R-:W-:Y:S01]  /*46c0*/  IADD3 R26, R58, 0x80, RZ ;  /* 0x000000803a1a7810 */ /* 0x000fe20007ffe0ff */
[----:B0-----:R-:W-:-:S09]  /*46d0*/  ULEA UR10, UR11, UR10, 0x18 ;  /* 0x0000000a0b0a7291 */ /* 0x001fd2000f8ec03f */
[----:B------:R-:W-:Y:S01]  /*46e0*/  @!P2 STS.64 [UR10+0x48], R22 ;  /* 0x00004816ff00a988 */ /* 0x000fe20008000a0a */
[----:B------:R-:W-:Y:S01]  /*46f0*/  BAR.SYNC.DEFER_BLOCKING 0x0 ;  /* 0x0000000000007b1d */ /* 0x000fe20000010000 */
[----:B------:R-:W-:-:S04]  /*4700*/  ISETP.GE.U32.AND P2, PT, R29, UR18, PT ;  /* 0x000000121d007c0c */ /* 0x000fc8000bf46070 */
[----:B------:R-:W-:-:S04]  /*4710*/  ISETP.GE.AND.EX P2, PT, R28, UR19, PT, P2 ;  /* 0x000000131c007c0c */ /* 0x000fc8000bf46320 */
[----:B------:R-:W-:Y:S01]  /*4720*/  ISETP.GT.U32.OR P2, PT, R59, 0xdf, P2 ;  /* 0x000000df3b00780c */ /* 0x000fe20001744470 */
[----:B------:R-:W0:Y:S01]  /*4730*/  LDS.64 R24, [UR10+0x48] ;  /* 0x0000480aff187984 */ /* 0x000e220008000a00 */
[----:B------:R-:W-:Y:S02]  /*4740*/  ULDC UR10, c[0x0][0x2bc] ;  /* 0x0000af00000a7ab9 */ /* 0x000fe40000000800 */
        /* <DEDUP_REMOVED lines=21> */
.L_x_1448:
        /* <DEDUP_REMOVED lines=12> */
[----:B------:R-:W-:Y:S01]  /*4960*/  IADD3 R23, R23, R25, RZ ;  /* 0x0000001917177210 */ /* 0x000fe20007ffe0ff */
[----:B------:R-:W-:Y:S01]  /*4970*/  FFMA.FTZ R25, R19, R7, -R52 ;  /* 0x0000000713197223 */ /* 0x000fe20000010834 */
[----:B------:R-:W-:Y:S01]  /*4980*/  LEA R6, P3, R22, UR10, 0x2 ;  /* 0x0000000a16067c11 */ /* 0x000fe2000f8610ff */
[----:B------:R-:W-:Y:S02]  /*4990*/  FMUL.FTZ R24, R24, UR14 ;  /* 0x0000000e18187c20 */ /* 0x000fe40008410000 */
[----:B------:R-:W-:Y:S01]  /*49a0*/  FMUL.FTZ R25, R25, UR14 ;  /* 0x0000000e19197c20 */ /* 0x000fe20008410000 */
[----:B------:R-:W-:-:S05]  /*49b0*/  LEA.HI.X R7, R22, UR11, R23, 0x2, P3 ;  /* 0x0000000b16077c11 */ /* 0x000fca00098f1417 */
[----:B------:R0:W-:Y:S04]  /*49c0*/  STG.E.64 desc[UR12][R6.64], R24 ;  /* 0x0000001806007986 */ /* 0x0001e8000c101b0c */
.L_x_1450:
[----:B------:R-:W-:Y:S05]  /*49d0*/  BSYNC B0 ;  /* 0x0000000000007941 */ /* 0x000fea0003800000 */
.L_x_1449:
        /* <DEDUP_REMOVED lines=19> */
.L_x_1451:
[----:B------:R-:W-:Y:S04]  /*4b10*/  BSSY B0, `(.L_x_1452) ;  /* 0x0000013000007945 */ /* 0x000fe80003800000 */
[----:B------:R-:W-:Y:S05]  /*4b20*/  @P0 BRA `(.L_x_1453) ;  /* 0x0000000000440947 */ /* 0x000fea0003800000 */
[----:B------:R-:W-:Y:S01]  /*4b30*/  ULDC.64 UR10, c[0x0][0x288] ;  /* 0x0000a200000a7ab9 */ /* 0x000fe20000000a00 */
[----:B0-----:R-:W-:Y:S01]  /*4b40*/  MOV R6, R64 ;  /* 0x0000004000067202 */ /* 0x001fe20000000f00 */
[----:B------:R-:W-:Y:S01]  /*4b50*/  IMAD R32, R32, UR10, RZ ;  /* 0x0000000a20207c24 */ /* 0x000fe2000f8e02ff */
[----:B------:R-:W-:Y:S01]  /*4b60*/  MOV R7, R67 ;  /* 0x0000004300077202 */ /* 0x000fe20000000f00 */
[-CC-:B------:R-:W-:Y:S01]  /*4b70*/  FFMA.FTZ R53, R53, R30.reuse, R31.reuse ;  /* 0x0000001e35357223 */ /* 0x180fe2000001001f */
[----:B------:R-:W-:Y:S01]  /*4b80*/  FFMA.FTZ R50, R50, R30, R31 ;  /* 0x0000001e32327223 */ /* 0x000fe2000001001f */
[----:B------:R-:W-:-:S04]  /*4b90*/  IMAD.WIDE.U32 R6, R33, UR10, R6 ;  /* 0x0000000a21067c25 */ /* 0x000fc8000f8e0006 */
[----:B------:R-:W-:Y:S01]  /*4ba0*/  FFMA.FTZ R22, R18, R4, -R53 ;  /* 0x0000000412167223 */ /* 0x000fe20000010835 */
[----:B------:R-:W-:Y:S01]  /*4bb0*/  FFMA.FTZ R23, R19, R5, -R50 ;  /* 0x0000000513177223 */ /* 0x000fe20000010832 */
[----:B------:R-:W-:Y:S01]  /*4bc0*/  IMAD R33, R33, UR11, R32 ;  /* 0x0000000b21217c24 */ /* 0x000fe2000f8e0220 */
[----:B------:R-:W-:Y:S01]  /*4bd0*/  ULDC.64 UR10, c[0x0][0x210] ;  /* 0x00008400000a7ab9 */ /* 0x000fe20000000a00 */
[----:B------:R-:W-:Y:S01]  /*4be0*/  FMUL.FTZ R22, R22, UR14 ;  /* 0x0000000e16167c20 */ /* 0x000fe20008410000 */
[----:B------:R-:W-:Y:S01]  /*4bf0*/  LEA R4, P0, R6, UR10, 0x2 ;  /* 0x0000000a06047c11 */ /* 0x000fe2000f8010ff */
[----:B------:R-:W-:Y:S01]  /*4c00*/  FMUL.FTZ R23, R23, UR14 ;  /* 0x0000000e17177c20 */ /* 0x000fe20008410000 */
[----:B------:R-:W-:-:S04]  /*4c10*/  IADD3 R33, R7, R33, RZ ;  /* 0x0000002107217210 */ /* 0x000fc80007ffe0ff */
[----:B------:R-:W-:-:S05]  /*4c20*/  LEA.HI.X R5, R6, UR11, R33, 0x2, P0 ;  /* 0x0000000b06057c11 */ /* 0x000fca00080f1421 */
[----:B------:R1:W-:Y:S02]  /*4c30*/  STG.E.64 desc[UR12][R4.64], R22 ;  /* 0x0000001604007986 */ /* 0x0003e4000c101b0c */
.L_x_1453:
[----:B------:R-:W-:Y:S05]  /*4c40*/  BSYNC B0 ;  /* 0x0000000000007941 */ /* 0x000fea0003800000 */
.L_x_1452:
[----:B------:R-:W-:Y:S05]  /*4c50*/  @!P5 BRA `(.L_x_1454) ;  /* 0x000000000048d947 */ /* 0x000fea0003800000 */
[----:B-1----:R-:W-:Y:S01]  /*4c60*/  FFMA.FTZ R4, R51, R18, R20 ;  /* 0x0000001233047223 */ /* 0x002fe20000010014 */
        /* <DEDUP_REMOVED lines=17> */
.L_x_1454:
[----:B------:R-:W-:Y:S04]  /*4d80*/  BSSY B0, `(.L_x_1455) ;  /* 0x0000013000007945 */ /* 0x000fe80003800000 */
[----:B------:R-:W-:Y:S05]  /*4d90*/  @P2 BRA `(.L_x_1456) ;  /* 0x0000000000442947 */ /* 0x000fea0003800000 */
[----:B------:R-:W-:Y:S01]  /*4da0*/  ULDC.64 UR10, c[0x0][0x288] ;  /* 0x0000a200000a7ab9 */ /* 0x000fe20000000a00 */
[----:B-1----:R-:W-:Y:S01]  /*4db0*/  MOV R4, R64 ;  /* 0x0000004000047202 */ /* 0x002fe20000000f00 */
[----:B------:R-:W-:Y:S01]  /*4dc0*/  IMAD R28, R28, UR10, RZ ;  /* 0x0000000a1c1c7c24 */ /* 0x000fe2000f8e02ff */
[----:B------:R-:W-:Y:S01]  /*4dd0*/  MOV R5, R67 ;  /* 0x0000004300057202 */ /* 0x000fe20000000f00 */
[-CC-:B------:R-:W-:Y:S01]  /*4de0*/  FFMA.FTZ R51, R51, R30.reuse, R31.reuse ;  /* 0x0000001e33337223 */ /* 0x180fe2000001001f */
[----:B------:R-:W-:Y:S01]  /*4df0*/  FFMA.FTZ R48, R48, R30, R31 ;  /* 0x0000001e30307223 */ /* 0x000fe2000001001f */
[----:B------:R-:W-:-:S04]  /*4e00*/  IMAD.WIDE.U32 R4, R29, UR10, R4 ;  /* 0x0000000a1d047c25 */ /* 0x000fc8000f8e0004 */
[----:B------:R-:W-:Y:S01]  /*4e10*/  FFMA.FTZ R51, R18, R2, -R51 ;  /* 0x0000000212337223 */ /* 0x000fe20000010833 */
[----:B0-----:R-:W-:Y:S01]  /*4e20*/  FFMA.FTZ R7, R19, R3, -R48 ;  /* 0x0000000313077223 */ /* 0x001fe20000010830 */
        /* <DEDUP_REMOVED lines=8> */
.L_x_1456:
[----:B------:R-:W-:Y:S05]  /*4eb0*/  BSYNC B0 ;  /* 0x0000000000007941 */ /* 0x000fea0003800000 */
.L_x_1455:
[C---:B------:R-:W-:Y:S02]  /*4ec0*/  IADD3 R28, R58.reuse, 0xa0, RZ ;  /* 0x000000a03a1c7810 */ /* 0x040fe40007ffe0ff */
[C---:B0-----:R-:W-:Y:S02]  /*4ed0*/  IADD3 R24, R58.reuse, 0xc0, RZ ;  /* 0x000000c03a187810 */ /* 0x041fe40007ffe0ff */
[----:B-1----:R-:W-:Y:S02]  /*4ee0*/  IADD3 R22, R58, 0xe0, RZ ;  /* 0x000000e03a167810 */ /* 0x002fe40007ffe0ff */
[----:B------:R-:W-:Y:S02]  /*4ef0*/  ISETP.GE.U32.AND P6, PT, R27, UR18, PT ;  /* 0x000000121b007c0c */ /* 0x000fe4000bfc6070 */
[----:B------:R-:W-:Y:S02]  /*4f00*/  ISETP.GE.U32.AND P0, PT, R26, UR18, PT ;  /* 0x000000121a007c0c */ /* 0x000fe4000bf06070 */
[----:B------:R-:W-:-:S02]  /*4f10*/  ISETP.GE.U32.AND P2, PT, R28, UR18, PT ;  /* 0x000000121c007c0c */ /* 0x000fc4000bf46070 */
[----:B------:R-:W-:Y:S02]  /*4f20*/  ISETP.GE.U32.AND P3, PT, R24, UR18, PT ;  /* 0x0000001218007c0c */ /* 0x000fe4000bf66070 */
[----:B------:R-:W-:Y:S02]  /*4f30*/  ISETP.GE.U32.AND P4, PT, R22, UR18, PT ;  /* 0x0000001216007c0c */ /* 0x000fe4000bf86070 */
[----:B------:R-:W-:Y:S02]  /*4f40*/  SHF.R.S32.HI R35, RZ, 0x1f, R27 ;  /* 0x0000001fff237819 */ /* 0x000fe4000001141b */
[----:B------:R-:W-:Y:S02]  /*4f50*/  SHF.R.S32.HI R32, RZ, 0x1f, R26 ;  /* 0x0000001fff207819 */ /* 0x000fe4000001141a */
[----:B------:R-:W-:Y:S02]  /*4f60*/  SHF.R.S32.HI R29, RZ, 0x1f, R28 ;  /* 0x0000001fff1d7819 */ /* 0x000fe4000001141c */
[----:B------:R-:W-:-:S02]  /*4f70*/  SHF.R.S32.HI R25, RZ, 0x1f, R24 ;  /* 0x0000001fff197819 */ /* 0x000fc40000011418 */
[----:B------:R-:W-:Y:S02]  /*4f80*/  SHF.R.S32.HI R23, RZ, 0x1f, R22 ;  /* 0x0000001fff177819 */ /* 0x000fe40000011416 */
[----:B------:R-:W-:Y:S02]  /*4f90*/  ISETP.GE.AND.EX P6, PT, R35, UR19, PT, P6 ;  /* 0x0000001323007c0c */ /* 0x000fe4000bfc6360 */
[----:B------:R-:W-:Y:S02]  /*4fa0*/  ISETP.GE.AND.EX P0, PT, R32, UR19, PT, P0 ;  /* 0x0000001320007c0c */ /* 0x000fe4000bf06300 */
[----:B------:R-:W-:Y:S02]  /*4fb0*/  ISETP.GE.AND.EX P2, PT, R29, UR19, PT, P2 ;  /* 0x000000131d007c0c */ /* 0x000fe4000bf46320 */
[----:B------:R-:W-:Y:S02]  /*4fc0*/  ISETP.GE.AND.EX P3, PT, R25, UR19, PT, P3 ;  /* 0x0000001319007c0c */ /* 0x000fe4000bf66330 */
[----:B------:R-:W-:-:S02]  /*4fd0*/  ISETP.GE.AND.EX P4, PT, R23, UR19, PT, P4 ;  /* 0x0000001317007c0c */ /* 0x000fc4000bf86340 */
[C---:B------:R-:W-:Y:S02]  /*4fe0*/  ISETP.GT.U32.OR P6, PT, R59.reuse, 0xdf, P6 ;  /* 0x000000df3b00780c */ /* 0x040fe400037c4470 */
[C---:B------:R-:W-:Y:S02]  /*4ff0*/  ISETP.GT.U32.OR P0, PT, R59.reuse, 0xdf, P0 ;  /* 0x000000df3b00780c */ /* 0x040fe40000704470 */
[C---:B------:R-:W-:Y:S02]  /*5000*/  ISETP.GT.U32.OR P2, PT, R59.reuse, 0xdf, P2 ;  /* 0x000000df3b00780c */ /* 0x040fe40001744470 */
[C---:B------:R-:W-:Y:S02]  /*5010*/  ISETP.GT.U32.OR P3, PT, R59.reuse, 0xdf, P3 ;  /* 0x000000df3b00780c */ /* 0x040fe40001f64470 */
[----:B------:R-:W-:Y:S01]  /*5020*/  ISETP.GT.U32.OR P4, PT, R59, 0xdf, P4 ;  /* 0x000000df3b00780c */ /* 0x000fe20002784470 */
[----:B------:R-:W-:-:S12]  /*5030*/  @!P5 BRA `(.L_x_1457) ;  /* 0x000000000048d947 */ /* 0x000fd80003800000 */
[----:B--2---:R-:W-:Y:S01]  /*5040*/  FFMA.FTZ R2, R49, R18, R20 ;  /* 0x0000001231027223 */ /* 0x004fe20000010014 */
        /* <DEDUP_REMOVED lines=17> */
.L_x_1457:
[----:B------:R-:W-:Y:S04]  /*5160*/  BSSY B0, `(.L_x_1458) ;  /* 0x0000013000007945 */ /* 0x000fe80003800000 */
[----:B------:R-:W-:Y:S05]  /*5170*/  @P6 BRA `(.L_x_1459) ;  /* 0x0000000000446947 */ /* 0x000fea0003800000 */
[----:B------:R-:W-:Y:S01]  /*5180*/  ULDC.64 UR10, c[0x0][0x288] ;  /* 0x0000a200000a7ab9 */ /* 0x000fe20000000a00 */
[----:B--2---:R-:W-:Y:S01]  /*5190*/  MOV R2, R64 ;  /* 0x0000004000027202 */ /* 0x004fe20000000f00 */
        /* <DEDUP_REMOVED lines=15> */
.L_x_1459:
[----:B------:R-:W-:Y:S05]  /*5290*/  BSYNC B0 ;  /* 0x0000000000007941 */ /* 0x000fea0003800000 */
.L_x_1458:
[----:B------:R-:W-:Y:S05]  /*52a0*/  @!P5 BRA `(.L_x_1460) ;  /* 0x000000000048d947 */ /* 0x000fea0003800000 */
[----:B--2---:R-:W-:Y:S01]  /*52b0*/  FFMA.FTZ R2, R47, R18, R20 ;  /* 0x000000122f027223 */ /* 0x004fe20000010014 */
        /* <DEDUP_REMOVED lines=17> */
.L_x_1460:
[----:B------:R-:W-:Y:S04]  /*53d0*/  BSSY B0, `(.L_x_1461) ;  /* 0x0000013000007945 */ /* 0x000fe80003800000 */
[----:B------:R-:W-:Y:S05]  /*53e0*/  @P0 BRA `(.L_x_1462) ;  /* 0x0000000000440947 */ /* 0x000fea0003800000 */
[----:B------:R-:W-:Y:S01]  /*53f0*/  ULDC.64 UR10, c[0x0][0x288] ;  /* 0x0000a200000a7ab9 */ /* 0x000fe20000000a00 */
[----:B--2---:R-:W-:Y:S01]  /*5400*/  MOV R2, R64 ;  /* 0x0000004000027202 */ /* 0x004fe20000000f00 */
        /* <DEDUP_REMOVED lines=15> */
.L_x_1462:
[----:B------:R-:W-:Y:S05]  /*5500*/  BSYNC B0 ;  /* 0x0000000000007941 */ /* 0x000fea0003800000 */
.L_x_1461:
[----:B------:R-:W-:Y:S05]  /*5510*/  @!P5 BRA `(.L_x_1463) ;  /* 0x000000000048d947 */ /* 0x000fea0003800000 */
[----:B--2---:R-:W-:Y:S01]  /*5520*/  FFMA.FTZ R2, R45, R18, R20 ;  /* 0x000000122d027223 */ /* 0x004fe20000010014 */
        /* <DEDUP_REMOVED lines=17> */
.L_x_1463:
        /* <DEDUP_REMOVED lines=12> */
[----:B01----:R-:W-:Y:S01]  /*5700*/  FFMA.FTZ R7, R19, R13, -R42 ;  /* 0x0000000d13077223 */ /* 0x003fe2000001082a */
[----:B------:R-:W-:Y:S02]  /*5710*/  LEA R4, P0, R2, UR10, 0x2 ;  /* 0x0000000a02047c11 */ /* 0x000fe4000f8010ff */
[----:B------:R-:W-:Y:S01]  /*5720*/  FMUL.FTZ R6, R45, UR14 ;  /* 0x0000000e2d067c20 */ /* 0x000fe20008410000 */
[----:B------:R-:W-:Y:S01]  /*5730*/  IADD3 R29, R3, R29, RZ ;  /* 0x0000001d031d7210 */ /* 0x000fe20007ffe0ff */
[----:B------:R-:W-:-:S03]  /*5740*/  FMUL.FTZ R7, R7, UR14 ;  /* 0x0000000e07077c20 */ /* 0x000fc60008410000 */
[----:B------:R-:W-:-:S05]  /*5750*/  LEA.HI.X R5, R2, UR11, R29, 0x2, P0 ;  /* 0x0000000b02057c11 */ /* 0x000fca00080f141d */
[----:B------:R3:W-:Y:S02]  /*5760*/  STG.E.64 desc[UR12][R4.64], R6 ;  /* 0x0000000604007986 */ /* 0x0007e4000c101b0c */
.L_x_1465:
[----:B------:R-:W-:Y:S05]  /*5770*/  BSYNC B0 ;  /* 0x0000000000007941 */ /* 0x000fea0003800000 */
.L_x_1464:
[----:B------:R-:W-:Y:S05]  /*5780*/  @!P5 BRA `(.L_x_1466) ;  /* 0x000000000048d947 */ /* 0x000fea0003800000 */
[----:B--2---:R-:W-:Y:S01]  /*5790*/  FFMA.FTZ R2, R43, R18, R20 ;  /* 0x000000122b027223 */ /* 0x004fe20000010014 */
[----:B------:R-:W-:-:S03]  /*57a0*/  FFMA.FTZ R3, R40, R19, R21 ;  /* 0x0000001328037223 */ /* 0x000fc60000010015 */
[----:B01-3--:R-:W-:Y:S01]  /*57b0*/  FMUL.FTZ R4, R2, -1.4426950216293334961 ;  /* 0xbfb8aa3b02047820 */ /* 0x00bfe20000410000 */
        /* <DEDUP_REMOVED lines=15> */
.L_x_1466:
        /* <DEDUP_REMOVED lines=9> */
[----:B01-3--:R-:W-:Y:S01]  /*5940*/  IMAD.WIDE.U32 R4, R24, UR10, R2 ;  /* 0x0000000a18047c25 */ /* 0x00bfe2000f8e0002 */
        /* <DEDUP_REMOVED lines=9> */
.L_x_1468:
[----:B------:R-:W-:Y:S05]  /*59e0*/  BSYNC B0 ;  /* 0x0000000000007941 */ /* 0x000fea0003800000 */
.L_x_1467:
[----:B------:R-:W-:Y:S05]  /*59f0*/  @!P5 BRA `(.L_x_1469) ;  /* 0x000000000048d947 */ /* 0x000fea0003800000 */
[----:B------:R-:W-:Y:S01]  /*5a00*/  FFMA.FTZ R20, R41, R18, R20 ;  /* 0x0000001229147223 */ /* 0x000fe20000010014 */
[----:B------:R-:W-:-:S03]  /*5a10*/  FFMA.FTZ R21, R0, R19, R21 ;  /* 0x0000001300157223 */ /* 0x000fc60000010015 */
[----:B--2-4-:R-:W-:Y:S01]  /*5a20*/  FMUL.FTZ R2, R20, -1.4426950216293334961 ;  /* 0xbfb8aa3b14027820 */ /* 0x014fe20000410000 */
[----:B01-3--:R-:W-:-:S05]  /*5a30*/  FMUL.FTZ R4, R21, -1.4426950216293334961 ;  /* 0xbfb8aa3b15047820 */ /* 0x00bfca0000410000 */
        /* <DEDUP_REMOVED lines=14> */
.L_x_1469:
[----:B------:R-:W-:Y:S04]  /*5b20*/  BSSY B0, `(.L_x_1470) ;  /* 0x0000012000007945 */ /* 0x000fe80003800000 */
        /* <DEDUP_REMOVED lines=11> */
[----:B01-3--:R-:W-:Y:S01]  /*5be0*/  FMUL.FTZ R4, R41, UR14 ;  /* 0x0000000e29047c20 */ /* 0x00bfe20008410000 */
[----:B--2-4-:R-:W-:Y:S01]  /*5bf0*/  LEA R2, P0, R64, UR10, 0x2 ;  /* 0x0000000a40027c11 */ /* 0x014fe2000f8010ff */
[----:B------:R-:W-:Y:S01]  /*5c00*/  FMUL.FTZ R5, R0, UR14 ;  /* 0x0000000e00057c20 */ /* 0x000fe20008410000 */
[----:B------:R-:W-:-:S04]  /*5c10*/  IADD3 R23, R65, R23, RZ ;  /* 0x0000001741177210 */ /* 0x000fc80007ffe0ff */
[----:B------:R-:W-:-:S05]  /*5c20*/  LEA.HI.X R3, R64, UR11, R23, 0x2, P0 ;  /* 0x0000000b40037c11 */ /* 0x000fca00080f1417 */
[----:B------:R0:W-:Y:S02]  /*5c30*/  STG.E.64 desc[UR12][R2.64], R4 ;  /* 0x0000000402007986 */ /* 0x0001e4000c101b0c */
.L_x_1471:
[----:B------:R-:W-:Y:S05]  /*5c40*/  BSYNC B0 ;  /* 0x0000000000007941 */ /* 0x000fea0003800000 */
.L_x_1470:
        /* <DEDUP_REMOVED lines=9> */
.L_x_1421:
[----:B01-3--:R-:W0:Y:S01]  /*5ce0*/  LDC R4, c[0x0][0xc] ;  /* 0x00000300ff047b82 */ /* 0x00be220000000800 */
[----:B------:R-:W-:Y:S01]  /*5cf0*/  ISETP.NE.AND P1, PT, R59, RZ, PT ;  /* 0x000000ff3b00720c */ /* 0x000fe20003f25270 */
[----:B------:R-:W-:Y:S06]  /*5d00*/  BSSY B0, `(.L_x_1473) ;  /* 0x0000011000007945 */ /* 0x000fec0003800000 */
[----:B--2-4-:R-:W1:Y:S08]  /*5d10*/  LDC R7, c[0x0][0x10] ;  /* 0x00000400ff077b82 */ /* 0x014e700000000800 */
        /* <DEDUP_REMOVED lines=15> */
.L_x_1474:
[----:B------:R-:W-:Y:S05]  /*5e10*/  BSYNC B0 ;  /* 0x0000000000007941 */ /* 0x000fea0003800000 */
.L_x_1473:
        /* <DEDUP_REMOVED lines=11> */
.L_x_1476:
[----:B------:R-:W2:Y:S04]  /*5ed0*/  LDG.E.STRONG.GPU R5, desc[UR12][R2.64] ;  /* 0x0000000c02057981 */ /* 0x000ea8000c1ef900 */
[----:B--2---:R-:W-:Y:S01]  /*5ee0*/  CCTL.IVALL ;  /* 0x00000000ff00798f */ /* 0x004fe20002000000 */
[----:B------:R-:W-:Y:S05]  /*5ef0*/  YIELD ;  /* 0x0000000000007946 */ /* 0x000fea0003800000 */
[----:B------:R-:W-:-:S13]  /*5f00*/  ISETP.NE.AND P0, PT, R5, R0, PT ;  /* 0x000000000500720c */ /* 0x000fda0003f05270 */
[----:B------:R-:W-:Y:S05]  /*5f10*/  @P0 BRA `(.L_x_1476) ;  /* 0xfffffffc00ec0947 */ /* 0x000fea000383ffff */
.L_x_1475:
        /* <DEDUP_REMOVED lines=24> */
.L_x_1477:
        /* <DEDUP_REMOVED lines=23> */
.L_x_1478:
        /* <DEDUP_REMOVED lines=15> */
.L_x_3304:


//--------------------- .text._Z35group_norm_nhwc_bwd_one_pass_kernelI11Fp32IOFp32WLi512ELi14ELi224EEv26Group_norm_nhwc_bwd_params --------------------------
	.section	.text._Z35group_norm_nhwc_bwd_one_pass_kernelI11Fp32IOFp32WLi512ELi14ELi224EEv26Group_norm_nhwc_bwd_params,"ax",@progbits
	.align	128
        .global         _Z35group_norm_nhwc_bwd_one_pass_kernelI11Fp32IOFp32WLi512ELi14ELi224EEv26Group_norm_nhwc_bwd_params
        .type           _Z35group_norm_nhwc_bwd_one_pass_kernelI11Fp32IOFp32WLi512ELi14ELi224EEv26Group_norm_nhwc_bwd_params,@function
        .size           _Z35group_norm_nhwc_bwd_one_pass_kernelI11Fp32IOFp32WLi512ELi14ELi224EEv26Group_norm_nhwc_bwd_params,(.L_x_3305 - _Z35group_norm_nhwc_bwd_one_pass_kernelI11Fp32IOFp32WLi512ELi14ELi224EEv26Group_norm_nhwc_bwd_params)
        .other          _Z35group_norm_nhwc_bwd_one_pass_kernelI11Fp32IOFp32WLi512ELi14ELi224EEv26Group_norm_nhwc_bwd_params,@"STO_CUDA_ENTRY STV_DEFAULT"
_Z35group_norm_nhwc_bwd_one_pass_kernelI11Fp32IOFp32WLi512ELi14ELi224EEv26Group_norm_nhwc_bwd_params:
.text._Z35group_norm_nhwc_bwd_one_pass_kernelI11Fp32IOFp32WLi512ELi14ELi224EEv26Group_norm_nhwc_bwd_params:
        /* <DEDUP_REMOVED lines=21> */
[----:B------:R-:W2:Y:S01]  /*0150*/  S2UR UR6, SR_CgaCtaId ;  /* 0x00000000000679c3 */ /* 0x000ea20000008800 */
[----:B------:R-:W-:Y:S02]  /*0160*/  MOV R69, R68 ;  /* 0x0000004400457202 */ /* 0x000fe40000000f00 */
[----:B------:R-:W-:Y:S01]  /*0170*/  SHF.L.U32 R105, R105, 0x1, RZ ;  /* 0x0000000169697819 */ /* 0x000fe200000006ff */
[----:B0-----:R-:W-:-:S05]  /*0180*/  IMAD R2, R3, UR7, R6 ;  /* 0x0000000703027c24 */ /* 0x001fca000f8e0206 */
[C---:B------:R-:W-:Y:S02]  /*0190*/  IADD3 R3, R2.reuse, 0x60, RZ ;  /* 0x0000006002037810 */ /* 0x040fe40007ffe0ff */
[----:B------:R-:W-:Y:S01]  /*01a0*/  IADD3 R5, R2, 0xa0, RZ ;  /* 0x000000a002057810 */ /* 0x000fe20007ffe0ff */
[----:B--2---:R-:W-:Y:S01]  /*01b0*/  ULEA UR5, UR6, UR5, 0x18 ;  /* 0x0000000506057291 */ /* 0x004fe2000f8ec03f */
[----:B------:R-:W-:Y:S02]  /*01c0*/  ISETP.LT.U32.AND P0, PT, R3, UR10, PT ;  /* 0x0000000a03007c0c */ /* 0x000fe4000bf01070 */
[----:B------:R-:W-:Y:S02]  /*01d0*/  SHF.R.S32.HI R3, RZ, 0x1f, R3 ;  /* 0x0000001fff037819 */ /* 0x000fe40000011403 */
[----:B------:R-:W-:Y:S02]  /*01e0*/  ISETP.LT.U32.AND P2, PT, R5, UR10, PT ;  /* 0x0000000a05007c0c */ /* 0x000fe4000bf41070 */
[----:B------:R-:W-:-:S02]  /*01f0*/  ISETP.LT.AND.EX P0, PT, R3, UR11, !P4, P0 ;  /* 0x0000000b03007c0c */ /* 0x000fc4000e701300 */
[----:B------:R-:W-:Y:S02]  /*0200*/  IADD3 R4, R2, 0x80, RZ ;  /* 0x0000008002047810 */ /* 0x000fe40007ffe0ff */
[----:B------:R-:W-:Y:S02]  /*0210*/  SHF.R.S32.HI R5, RZ, 0x1f, R5 ;  /* 0x0000001fff057819 */ /* 0x000fe40000011405 */
[----:B------:R-:W-:Y:S02]  /*0220*/  P2R R111, PR, RZ, 0x1 ;  /* 0x00000001ff6f7803 */ /* 0x000fe40000000000 */
[----:B------:R-:W-:Y:S02]  /*0230*/  ISETP.LT.U32.AND P1, PT, R4, UR10, PT ;  /* 0x0000000a04007c0c */ /* 0x000fe4000bf21070 */
[----:B------:R-:W-:Y:S02]  /*0240*/  ISETP.LT.AND.EX P0, PT, R5, UR11, !P4, P2 ;  /* 0x0000000b05007c0c */ /* 0x000fe4000e701320 */
[----:B------:R-:W-:-:S02]  /*0250*/  SHF.R.S32.HI R4, RZ, 0x1f, R4 ;  /* 0x0000001fff047819 */ /* 0x000fc40000011404 */
[C---:B------:R-:W-:Y:S02]  /*0260*/  IADD3 R3, R2.reuse, 0xc0, RZ ;  /* 0x000000c002037810 */ /* 0x040fe40007ffe0ff */
[----:B------:R-:W-:Y:S02]  /*0270*/  IADD3 R5, R2, 0x100, RZ ;  /* 0x0000010002057810 */ /* 0x000fe40007ffe0ff */
[----:B------:R-:W-:Y:S02]  /*0280*/  P2R R109, PR, RZ, 0x1 ;  /* 0x00000001ff6d7803 */ /* 0x000fe40000000000 */
[----:B------:R-:W-:Y:S02]  /*0290*/  ISETP.LT.AND.EX P1, PT, R4, UR11, !P4, P1 ;  /* 0x0000000b04007c0c */ /* 0x000fe4000e721310 */
[----:B------:R-:W-:Y:S02]  /*02a0*/  ISETP.LT.U32.AND P2, PT, R3, UR10, PT ;  /* 0x0000000a03007c0c */ /* 0x000fe4000bf41070 */
[----:B------:R-:W-:-:S02]  /*02b0*/  ISETP.LT.U32.AND P0, PT, R5, UR10, PT ;  /* 0x0000000a05007c0c */ /* 0x000fc4000bf01070 */
[----:B------:R-:W-:Y:S02]  /*02c0*/  IADD3 R4, R2, 0xe0, RZ ;  /* 0x000000e002047810 */ /* 0x000fe40007ffe0ff */
[----:B------:R-:W-:Y:S02]  /*02d0*/  SHF.R.S32.HI R3, RZ, 0x1f, R3 ;  /* 0x0000001fff037819 */ /* 0x000fe40000011403 */
[----:B------:R-:W-:Y:S02]  /*02e0*/  SHF.R.S32.HI R5, RZ, 0x1f, R5 ;  /* 0x0000001fff057819 */ /* 0x000fe40000011405 */
[----:B------:R-:W-:Y:S02]  /*02f0*/  P2R R110, PR, RZ, 0x2 ;  /* 0x00000002ff6e7803 */ /* 0x000fe40000000000 */
[----:B------:R-:W-:Y:S02]  /*0300*/  ISETP.LT.U32.AND P1, PT, R4, UR10, PT ;  /* 0x0000000a04007c0c */ /* 0x000fe4000bf21070 */
[----:B------:R-:W-:-:S02]  /*0310*/  ISETP.LT.AND.EX P2, PT, R3, UR11, !P4, P2 ;  /* 0x0000000b03007c0c */ /* 0x000fc4000e741320 */
[----:B------:R-:W-:Y:S02]  /*0320*/  ISETP.LT.AND.EX P0, PT, R5, UR11, !P4, P0 ;  /* 0x0000000b05007c0c */ /* 0x000fe4000e701300 */
[----:B------:R-:W-:Y:S02]  /*0330*/  SHF.R.S32.HI R4, RZ, 0x1f, R4 ;  /* 0x0000001fff047819 */ /* 0x000fe40000011404 */
[----:B------:R-:W-:Y:S02]  /*0340*/  IADD3 R3, R2, 0x120, RZ ;  /* 0x0000012002037810 */ /* 0x000fe40007ffe0ff */
[----:B------:R-:W-:Y:S02]  /*0350*/  P2R R106, PR, RZ, 0x1 ;  /* 0x00000001ff6a7803 */ /* 0x000fe40000000000 */
[----:B------:R-:W-:Y:S02]  /*0360*/  ISETP.LT.AND.EX P1, PT, R4, UR11, !P4, P1 ;  /* 0x0000000b04007c0c */ /* 0x000fe4000e721310 */
[----:B------:R-:W-:-:S02]  /*0370*/  SHF.R.S32.HI R5, RZ, 0x1f, R3 ;  /* 0x0000001fff057819 */ /* 0x000fc40000011403 */
[----:B------:R-:W-:Y:S02]  /*0380*/  ISETP.LT.U32.AND P0, PT, R3, UR10, PT ;  /* 0x0000000a03007c0c */ /* 0x000fe4000bf01070 */
[C---:B------:R-:W-:Y:S02]  /*0390*/  IADD3 R4, R2.reuse, 0x140, RZ ;  /* 0x0000014002047810 */ /* 0x040fe40007ffe0ff */
[C---:B------:R-:W-:Y:S02]  /*03a0*/  IADD3 R3, R2.reuse, 0x160, RZ ;  /* 0x0000016002037810 */ /* 0x040fe40007ffe0ff */
[----:B------:R-:W-:Y:S02]  /*03b0*/  SHF.R.S32.HI R7, RZ, 0x1f, R2 ;  /* 0x0000001fff077819 */ /* 0x000fe40000011402 */
[----:B------:R-:W-:Y:S02]  /*03c0*/  ISETP.LT.U32.AND P3, PT, R2, UR10, PT ;  /* 0x0000000a02007c0c */ /* 0x000fe4000bf61070 */
[----:B------:R-:W-:-:S02]  /*03d0*/  P2R R107, PR, RZ, 0x2 ;  /* 0x00000002ff6b7803 */ /* 0x000fc40000000000 */
[----:B------:R-:W-:Y:S02]  /*03e0*/  ISETP.LT.AND.EX P0, PT, R5, UR11, !P4, P0 ;  /* 0x0000000b05007c0c */ /* 0x000fe4000e701300 */
[----:B------:R-:W-:Y:S02]  /*03f0*/  P2R R108, PR, RZ, 0x4 ;  /* 0x00000004ff6c7803 */ /* 0x000fe40000000000 */
[----:B------:R-:W-:Y:S02]  /*0400*/  SHF.R.S32.HI R5, RZ, 0x1f, R4 ;  /* 0x0000001fff057819 */ /* 0x000fe40000011404 */
[----:B------:R-:W-:Y:S02]  /*0410*/  ISETP.LT.U32.AND P1, PT, R4, UR10, PT ;  /* 0x0000000a04007c0c */ /* 0x000fe4000bf21070 */
[----:B------:R-:W-:Y:S02]  /*0420*/  SHF.R.S32.HI R4, RZ, 0x1f, R3 ;  /* 0x0000001fff047819 */ /* 0x000fe40000011403 */
[----:B------:R-:W-:-:S02]  /*0430*/  ISETP.LT.U32.AND P2, PT, R3, UR10, PT ;  /* 0x0000000a03007c0c */ /* 0x000fc4000bf41070 */
[----:B------:R-:W-:Y:S02]  /*0440*/  IADD3 R117, R2, 0x20, RZ ;  /* 0x0000002002757810 */ /* 0x000fe40007ffe0ff */
[----:B------:R-:W-:Y:S02]  /*0450*/  ISETP.LT.AND.EX P3, PT, R7, UR11, !P4, P3 ;  /* 0x0000000b07007c0c */ /* 0x000fe4000e761330 */
[----:B------:R-:W-:Y:S02]  /*0460*/  ISETP.LT.AND.EX P2, PT, R4, UR11, !P4, P2 ;  /* 0x0000000b04007c0c */ /* 0x000fe4000e741320 */
[----:B------:R-:W-:Y:S02]  /*0470*/  SHF.R.S32.HI R4, RZ, 0x1f, R117 ;  /* 0x0000001fff047819 */ /* 0x000fe40000011475 */
[----:B------:R-:W-:Y:S02]  /*0480*/  P2R R112, PR, RZ, 0x8 ;  /* 0x00000008ff707803 */ /* 0x000fe40000000000 */
[----:B------:R-:W-:-:S02]  /*0490*/  ISETP.LT.U32.AND P3, PT, R117, UR10, PT ;  /* 0x0000000a75007c0c */ /* 0x000fc4000bf61070 */
[----:B------:R-:W-:Y:S02]  /*04a0*/  ISETP.LT.AND.EX P1, PT, R5, UR11, !P4, P1 ;  /* 0x0000000b05007c0c */ /* 0x000fe4000e721310 */
[----:B------:R-:W-:Y:S02]  /*04b0*/  ISETP.LT.AND.EX P3, PT, R4, UR11, !P4, P3 ;  /* 0x0000000b04007c0c */ /* 0x000fe4000e761330 */
[----:B------:R-:W0:Y:S01]  /*04c0*/  LDC.64 R4, c[0x0][0x288] ;  /* 0x0000a200ff047b82 */ /* 0x000e220000000a00 */
[C---:B------:R-:W-:Y:S02]  /*04d0*/  IADD3 R116, R2.reuse, 0x40, RZ ;  /* 0x0000004002747810 */ /* 0x040fe40007ffe0ff */
[----:B------:R-:W-:Y:S02]  /*04e0*/  IADD3 R115, R2, 0x1e0, RZ ;  /* 0x000001e002737810 */ /* 0x000fe40007ffe0ff */
[----:B------:R-:W-:Y:S02]  /*04f0*/  SHF.R.S32.HI R3, RZ, 0x1f, R116 ;  /* 0x0000001fff037819 */ /* 0x000fe40000011474 */
[----:B------:R-:W-:Y:S01]  /*0500*/  ISETP.LT.U32.AND P5, PT, R116, UR10, PT ;  /* 0x0000000a74007c0c */ /* 0x000fe2000bfa1070 */
[----:B------:R-:W-:Y:S01]  /*0510*/  ULDC.U8 UR10, c[0x0][0x2a4] ;  /* 0x0000a900000a7ab9 */ /* 0x000fe20000000000 */
[----:B------:R-:W-:-:S02]  /*0520*/  SHF.R.S32.HI R6, RZ, 0x1f, R115 ;  /* 0x0000001fff067819 */ /* 0x000fc40000011473 */
[----:B------:R-:W-:Y:S02]  /*0530*/  ISETP.LT.AND.EX P4, PT, R3, UR11, !P4, P5 ;  /* 0x0000000b03007c0c */ /* 0x000fe4000e781350 */
[----:B------:R-:W2:Y:S08]  /*0540*/  LDC R3, c[0x0][0x10] ;  /* 0x00000400ff037b82 */ /* 0x000eb00000000800 */
[----:B------:R-:W3:Y:S01]  /*0550*/  LDC R102, c[0x0][0xc] ;  /* 0x00000300ff667b82 */ /* 0x000ee20000000800 */
[----:B0-----:R-:W-:-:S02]  /*0560*/  LEA.HI R113, P5, R5, R4, RZ, 0x1 ;  /* 0x0000000405717211 */ /* 0x001fc400078b08ff */
[-C--:B------:R-:W-:Y:S02]  /*0570*/  LEA R7, R5, R5.reuse, 0x1 ;  /* 0x0000000505077211 */ /* 0x080fe400078e08ff */
[----:B------:R-:W-:Y:S01]  /*0580*/  IADD3.X R8, RZ, R5, RZ, P5, !PT ;  /* 0x00000005ff087210 */ /* 0x000fe20002ffe4ff */
[----:B------:R-:W-:-:S03]  /*0590*/  IMAD.WIDE.U32 R4, R4, 0x3, RZ ;  /* 0x0000000304047825 */ /* 0x000fc600078e00ff */
[----:B------:R-:W-:Y:S02]  /*05a0*/  SHF.R.S64 R113, R113, 0x1, R8 ;  /* 0x0000000171717819 */ /* 0x000fe40000001008 */
[----:B------:R-:W-:Y:S02]  /*05b0*/  IADD3 R7, R5, R7, RZ ;  /* 0x0000000705077210 */ /* 0x000fe40007ffe0ff */
[----:B------:R-:W-:Y:S02]  /*05c0*/  SHF.R.S32.HI R5, RZ, 0x1f, R0 ;  /* 0x0000001fff057819 */ /* 0x000fe40000011400 */
[----:B------:R-:W-:Y:S01]  /*05d0*/  LEA.HI R114, P5, R7, R4, RZ, 0x1 ;  /* 0x0000000407727211 */ /* 0x000fe200078b08ff */
[----:B--2---:R-:W-:Y:S01]  /*05e0*/  IMAD R4, R3, UR7, R68 ;  /* 0x0000000703047c24 */ /* 0x004fe2000f8e0244 */
[----:B------:R-:W-:Y:S02]  /*05f0*/  LEA.HI R5, R5, R0, RZ, 0x5 ;  /* 0x0000000005057211 */ /* 0x000fe400078f28ff */
[----:B------:R-:W-:-:S02]  /*0600*/  IADD3.X R7, RZ, R7, RZ, P5, !PT ;  /* 0x00000007ff077210 */ /* 0x000fc40002ffe4ff */
[----:B------:R-:W-:Y:S02]  /*0610*/  SHF.R.S32.HI R5, RZ, 0x5, R5 ;  /* 0x00000005ff057819 */ /* 0x000fe40000011405 */
[----:B---3--:R-:W-:Y:S02]  /*0620*/  LOP3.LUT R121, R102, 0x3, RZ, 0xc0, !PT ;  /* 0x0000000366797812 */ /* 0x008fe400078ec0ff */
[----:B------:R-:W-:Y:S02]  /*0630*/  LEA R118, R5, UR5, 0x3 ;  /* 0x0000000505767c11 */ /* 0x000fe4000f8e18ff */
[----:B------:R-:W-:Y:S02]  /*0640*/  SHF.R.S32.HI R4, RZ, 0x1, R8 ;  /* 0x00000001ff047819 */ /* 0x000fe40000011408 */
[--C-:B------:R-:W-:Y:S02]  /*0650*/  SHF.R.S64 R114, R114, 0x1, R7.reuse ;  /* 0x0000000172727819 */ /* 0x100fe40000001007 */
[----:B------:R-:W-:-:S02]  /*0660*/  SHF.R.S32.HI R5, RZ, 0x1, R7 ;  /* 0x00000001ff057819 */ /* 0x000fc40000011407 */
[----:B------:R-:W-:Y:S02]  /*0670*/  IADD3 R122, -R121, R102, RZ ;  /* 0x00000066797a7210 */ /* 0x000fe40007ffe1ff */
[----:B------:R-:W-:Y:S02]  /*0680*/  SHF.L.U64.HI R119, R113, 0x2, R4 ;  /* 0x0000000271777819 */ /* 0x000fe40000010204 */
[----:B-1----:R-:W-:-:S07]  /*0690*/  SHF.L.U64.HI R120, R114, 0x2, R5 ;  /* 0x0000000272787819 */ /* 0x002fce0000010205 */
.L_x_1562:
[----:B0-----:R-:W0:Y:S01]  /*06a0*/  LDC R10, c[0x0][0x2a0] ;  /* 0x0000a800ff0a7b82 */ /* 0x001e220000000800 */
[----:B------:R-:W-:Y:S01]  /*06b0*/  ISETP.NE.AND P6, PT, R112, RZ, PT ;  /* 0x000000ff7000720c */ /* 0x000fe20003fc5270 */
[----:B------:R-:W-:Y:S01]  /*06c0*/  ULDC.64 UR12, c[0x0][0x298] ;  /* 0x0000a600000c7ab9 */ /* 0x000fe20000000a00 */
[----:B------:R-:W-:Y:S02]  /*06d0*/  SHF.R.S32.HI R14, RZ, 0x1f, R2 ;  /* 0x0000001fff0e7819 */ /* 0x000fe40000011402 */
[C---:B------:R-:W-:Y:S02]  /*06e0*/  IADD3 R15, R2.reuse, 0x80, RZ ;  /* 0x00000080020f7810 */ /* 0x040fe40007ffe0ff */
[----:B-1----:R-:W-:Y:S01]  /*06f0*/  IADD3 R17, R2, 0x160, RZ ;  /* 0x0000016002117810 */ /* 0x002fe20007ffe0ff */
[----:B------:R-:W1:Y:S01]  /*0700*/  @P3 LDC.64 R20, c[0x0][0x230] ;  /* 0x00008c00ff143b82 */ /* 0x000e620000000a00 */
[----:B------:R-:W-:Y:S02]  /*0710*/  P2R R31, PR, RZ, 0x4 ;  /* 0x00000004ff1f7803 */ /* 0x000fe40000000000 */
[----:B------:R-:W-:-:S02]  /*0720*/  P2R R30, PR, RZ, 0x2 ;  /* 0x00000002ff1e7803 */ /* 0x000fc40000000000 */
[C---:B------:R-:W-:Y:S02]  /*0730*/  IADD3 R19, R2.reuse, 0x1a0, RZ ;  /* 0x000001a002137810 */ /* 0x040fe40007ffe0ff */
[----:B------:R-:W-:Y:S01]  /*0740*/  IADD3 R45, R2, 0x1c0, RZ ;  /* 0x000001c0022d7810 */ /* 0x000fe20007ffe0ff */
[----:B------:R-:W2:Y:S01]  /*0750*/  @P6 LDC.64 R12, c[0x0][0x288] ;  /* 0x0000a200ff0c6b82 */ /* 0x000ea20000000a00 */
[----:B------:R-:W-:Y:S02]  /*0760*/  SHF.R.S32.HI R44, RZ, 0x1f, R115 ;  /* 0x0000001fff2c7819 */ /* 0x000fe40000011473 */
[----:B------:R-:W-:Y:S02]  /*0770*/  P2R R32, PR, RZ, 0x1 ;  /* 0x00000001ff207803 */ /* 0x000fe40000000000 */
[----:B0-----:R-:W-:-:S03]  /*0780*/  IABS R9, R10 ;  /* 0x0000000a00097213 */ /* 0x001fc60000000000 */
[----:B------:R-:W0:Y:S01]  /*0790*/  @P6 LDC.64 R76, c[0x0][0x230] ;  /* 0x00008c00ff4c6b82 */ /* 0x000e220000000a00 */
[----:B------:R-:W3:Y:S07]  /*07a0*/  I2F.RP R6, R9 ;  /* 0x0000000900067306 */ /* 0x000eee0000209400 */
[----:B------:R-:W4:Y:S08]  /*07b0*/  @P4 LDC.64 R58, c[0x0][0x230] ;  /* 0x00008c00ff3a4b82 */ /* 0x000f300000000a00 */
[----:B------:R-:W4:Y:S01]  /*07c0*/  @P0 LDC.64 R46, c[0x0][0x230] ;  /* 0x00008c00ff2e0b82 */ /* 0x000f220000000a00 */
[----:B---3--:R-:W3:Y:S07]  /*07d0*/  MUFU.RCP R6, R6 ;  /* 0x0000000600067308 */ /* 0x008eee0000001000 */
[----:B------:R-:W4:Y:S08]  /*07e0*/  @P1 LDC.64 R38, c[0x0][0x230] ;  /* 0x00008c00ff261b82 */ /* 0x000f300000000a00 */
[----:B------:R-:W4:Y:S01]  /*07f0*/  @P2 LDC.64 R72, c[0x0][0x230] ;  /* 0x00008c00ff482b82 */ /* 0x000f220000000a00 */
[----:B---3--:R-:W-:-:S04]  /*0800*/  IADD3 R4, R6, 0xffffffe, RZ ;  /* 0x0ffffffe06047810 */ /* 0x008fc80007ffe0ff */
[----:B------:R3:W1:Y:S03]  /*0810*/  F2I.FTZ.U32.TRUNC.NTZ R5, R4 ;  /* 0x0000000400057305 */ /* 0x000666000021f000 */
[----:B------:R-:W4:Y:S01]  /*0820*/  @P2 LDC.64 R42, c[0x0][0x228] ;  /* 0x00008a00ff2a2b82 */ /* 0x000f220000000a00 */
[----:B---3--:R-:W-:-:S07]  /*0830*/  MOV R4, RZ ;  /* 0x000000ff00047202 */ /* 0x008fce0000000f00 */
[----:B------:R-:W3:Y:S01]  /*0840*/  LDC R33, c[0x0][0x2ac] ;  /* 0x0000ab00ff217b82 */ /* 0x000ee20000000800 */
[----:B-1----:R-:W-:-:S07]  /*0850*/  IADD3 R8, RZ, -R5, RZ ;  /* 0x80000005ff087210 */ /* 0x002fce0007ffe0ff */
[----:B------:R-:W1:Y:S01]  /*0860*/  LDC.64 R70, c[0x0][0x248] ;  /* 0x00009200ff467b82 */ /* 0x000e620000000a00 */
[----:B------:R-:W-:Y:S01]  /*0870*/  IMAD R7, R8, R9, RZ ;  /* 0x0000000908077224 */ /* 0x000fe200078e02ff */
[----:B------:R-:W-:-:S03]  /*0880*/  IABS R8, R69 ;  /* 0x0000004500087213 */ /* 0x000fc60000000000 */
[----:B------:R-:W-:Y:S01]  /*0890*/  IMAD.HI.U32 R5, R5, R7, R4 ;  /* 0x0000000705057227 */ /* 0x000fe200078e0004 */
[----:B------:R-:W-:-:S05]  /*08a0*/  LOP3.LUT R4, R69, R10, RZ, 0x3c, !PT ;  /* 0x0000000a45047212 */ /* 0x000fca00078e3cff */
[----:B------:R-:W-:-:S05]  /*08b0*/  IMAD.HI.U32 R5, R5, R8, RZ ;  /* 0x0000000805057227 */ /* 0x000fca00078e00ff */
[----:B------:R-:W-:-:S05]  /*08c0*/  IADD3 R6, -R5, RZ, RZ ;  /* 0x000000ff05067210 */ /* 0x000fca0007ffe1ff */
[----:B------:R-:W-:Y:S02]  /*08d0*/  IMAD R6, R9, R6, R8 ;  /* 0x0000000609067224 */ /* 0x000fe400078e0208 */
[----:B-1----:R-:W-:-:S03]  /*08e0*/  IMAD.WIDE R70, R69, 0x8, R70 ;  /* 0x0000000845467825 */ /* 0x002fc600078e0246 */
[----:B------:R-:W-:-:S03]  /*08f0*/  ISETP.GT.U32.AND P5, PT, R9, R6, PT ;  /* 0x000000060900720c */ /* 0x000fc60003fa4070 */
[----:B------:R-:W3:Y:S10]  /*0900*/  LDG.E.64 R70, desc[UR8][R70.64] ;  /* 0x0000000846467981 */ /* 0x000ef4000c1e1b00 */
[----:B------:R-:W-:-:S02]  /*0910*/  @!P5 IADD3 R6, R6, -R9, RZ ;  /* 0x800000090606d210 */ /* 0x000fc40007ffe0ff */
        /* <DEDUP_REMOVED lines=13> */
[----:B------:R-:W-:-:S03]  /*09f0*/  SEL R9, R4, R5, !P5 ;  /* 0x0000000504097207 */ /* 0x000fc60006800000 */
[----:B------:R-:W-:-:S05]  /*0a00*/  IMAD R5, R103, 0xe, RZ ;  /* 0x0000000e67057824 */ /* 0x000fca00078e02ff */
[----:B------:R-:W-:Y:S02]  /*0a10*/  SHF.R.S32.HI R4, RZ, 0x1f, R5 ;  /* 0x0000001fff047819 */ /* 0x000fe40000011405 */
[----:B------:R-:W-:-:S04]  /*0a20*/  IADD3 R6, P5, R105, R5, RZ ;  /* 0x0000000569067210 */ /* 0x000fc80007fbe0ff */
[----:B------:R-:W-:Y:S02]  /*0a30*/  LEA.HI.X.SX32 R7, R105, R4, 0x1, P5 ;  /* 0x0000000469077211 */ /* 0x000fe400028f0eff */
[----:B------:R-:W-:Y:S01]  /*0a40*/  SHF.R.S32.HI R4, RZ, 0x1f, R9 ;  /* 0x0000001fff047819 */ /* 0x000fe20000011409 */
[----:B------:R-:W-:-:S04]  /*0a50*/  IMAD.WIDE.U32 R6, R9, UR12, R6 ;  /* 0x0000000c09067c25 */ /* 0x000fc8000f8e0006 */
[----:B------:R-:W-:Y:S01]  /*0a60*/  IMAD R4, R4, UR12, RZ ;  /* 0x0000000c04047c24 */ /* 0x000fe2000f8e02ff */
[----:B------:R-:W-:-:S03]  /*0a70*/  @P6 MOV R8, R6 ;  /* 0x0000000600086202 */ /* 0x000fc60000000f00 */
[----:B------:R-:W-:Y:S01]  /*0a80*/  IMAD R11, R9, UR13, R4 ;  /* 0x0000000d090b7c24 */ /* 0x000fe2000f8e0204 */
[----:B------:R-:W-:Y:S01]  /*0a90*/  ULDC.64 UR12, c[0x0][0x290] ;  /* 0x0000a400000c7ab9 */ /* 0x000fe20000000a00 */
[-C--:B--2---:R-:W-:Y:S01]  /*0aa0*/  @P6 IMAD R4, R14, R12.reuse, RZ ;  /* 0x0000000c0e046224 */ /* 0x084fe200078e02ff */
[----:B------:R-:W-:Y:S02]  /*0ab0*/  SHF.R.S32.HI R14, RZ, 0x1f, R117 ;  /* 0x0000001fff0e7819 */ /* 0x000fe40000011475 */
[----:B------:R-:W-:Y:S01]  /*0ac0*/  IADD3 R9, R7, R11, RZ ;  /* 0x0000000b07097210 */ /* 0x000fe20007ffe0ff */
[C---:B------:R-:W-:Y:S02]  /*0ad0*/  @P6 IMAD R13, R2.reuse, R13, R4 ;  /* 0x0000000d020d6224 */ /* 0x040fe400078e0204 */
[----:B------:R-:W-:-:S05]  /*0ae0*/  @P6 IMAD.WIDE.U32 R10, R2, R12, R8 ;  /* 0x0000000c020a6225 */ /* 0x000fca00078e0008 */
[----:B------:R-:W-:Y:S02]  /*0af0*/  @P6 IADD3 R11, R11, R13, RZ ;  /* 0x0000000d0b0b6210 */ /* 0x000fe40007ffe0ff */
[----:B------:R-:W1:Y:S01]  /*0b00*/  @P6 LDC.64 R12, c[0x0][0x228] ;  /* 0x00008a00ff0c6b82 */ /* 0x000e620000000a00 */
[C---:B------:R-:W-:Y:S02]  /*0b10*/  @P6 SHF.L.U32 R23, R10.reuse, 0x2, RZ ;  /* 0x000000020a176819 */ /* 0x040fe400000006ff */
[----:B------:R-:W-:Y:S02]  /*0b20*/  @P6 SHF.L.U64.HI R10, R10, 0x2, R11 ;  /* 0x000000020a0a6819 */ /* 0x000fe4000001020b */
[----:B0-----:R-:W-:Y:S02]  /*0b30*/  @P6 IADD3 R76, P5, R23, R76, RZ ;  /* 0x0000004c174c6210 */ /* 0x001fe40007fbe0ff */
[----:B------:R-:W-:Y:S02]  /*0b40*/  @P3 MOV R11, R9 ;  /* 0x00000009000b3202 */ /* 0x000fe40000000f00 */
[----:B------:R-:W-:-:S02]  /*0b50*/  @P6 IADD3.X R77, R10, R77, RZ, P5, !PT ;  /* 0x0000004d0a4d6210 */ /* 0x000fc40002ffe4ff */
[----:B-1----:R-:W-:-:S04]  /*0b60*/  @P6 IADD3 R22, P5, R23, R12, RZ ;  /* 0x0000000c17166210 */ /* 0x002fc80007fbe0ff */
[----:B------:R-:W-:Y:S02]  /*0b70*/  @P6 IADD3.X R23, R10, R13, RZ, P5, !PT ;  /* 0x0000000d0a176210 */ /* 0x000fe40002ffe4ff */
[----:B------:R-:W0:Y:S01]  /*0b80*/  @P3 LDC.64 R12, c[0x0][0x288] ;  /* 0x0000a200ff0c3b82 */ /* 0x000e220000000a00 */
[----:B------:R-:W-:Y:S02]  /*0b90*/  @P3 MOV R10, R6 ;  /* 0x00000006000a3202 */ /* 0x000fe40000000f00 */
[----:B------:R-:W-:-:S13]  /*0ba0*/  ISETP.NE.AND P6, PT, R109, RZ, PT ;  /* 0x000000ff6d00720c */ /* 0x000fda0003fc5270 */
[----:B------:R-:W1:Y:S01]  /*0bb0*/  @P6 LDC.64 R56, c[0x0][0x230] ;  /* 0x00008c00ff386b82 */ /* 0x000e620000000a00 */
[-C--:B0-----:R-:W-:Y:S01]  /*0bc0*/  @P3 IMAD R4, R14, R12.reuse, RZ ;  /* 0x0000000c0e043224 */ /* 0x081fe200078e02ff */
[----:B------:R-:W-:Y:S01]  /*0bd0*/  SHF.R.S32.HI R14, RZ, 0x1f, R116 ;  /* 0x0000001fff0e7819 */ /* 0x000fe20000011474 */
[----:B------:R-:W-:-:S04]  /*0be0*/  @P3 IMAD.WIDE.U32 R10, R117, R12, R10 ;  /* 0x0000000c750a3225 */ /* 0x000fc800078e000a */
[----:B------:R-:W-:Y:S01]  /*0bf0*/  @P3 IMAD R13, R117, R13, R4 ;  /* 0x0000000d750d3224 */ /* 0x000fe200078e0204 */
[C---:B------:R-:W-:Y:S02]  /*0c00*/  @P3 SHF.L.U32 R25, R10.reuse, 0x2, RZ ;  /* 0x000000020a193819 */ /* 0x040fe400000006ff */
[----:B------:R-:W-:Y:S02]  /*0c10*/  P2R R4, PR, RZ, 0x8 ;  /* 0x00000008ff047803 */ /* 0x000fe40000000000 */
[----:B------:R-:W-:Y:S02]  /*0c20*/  @P3 IADD3 R11, R11, R13, RZ ;  /* 0x0000000d0b0b3210 */ /* 0x000fe40007ffe0ff */
[----:B------:R-:W0:Y:S01]  /*0c30*/  @P3 LDC.64 R12, c[0x0][0x228] ;  /* 0x00008a00ff0c3b82 */ /* 0x000e220000000a00 */
[----:B------:R-:W-:Y:S02]  /*0c40*/  @P3 IADD3 R20, P5, R25, R20, RZ ;  /* 0x0000001419143210 */ /* 0x000fe40007fbe0ff */
[----:B------:R-:W-:-:S02]  /*0c50*/  @P3 SHF.L.U64.HI R10, R10, 0x2, R11 ;  /* 0x000000020a0a3819 */ /* 0x000fc4000001020b */
[----:B------:R-:W-:Y:S02]  /*0c60*/  @P4 MOV R11, R9 ;  /* 0x00000009000b4202 */ /* 0x000fe40000000f00 */
[----:B------:R-:W-:Y:S02]  /*0c70*/  @P3 IADD3.X R21, R10, R21, RZ, P5, !PT ;  /* 0x000000150a153210 */ /* 0x000fe40002ffe4ff */
        /* <DEDUP_REMOVED lines=8> */
[----:B------:R-:W-:-:S05]  /*0d00*/  @P4 IMAD.WIDE.U32 R10, R116, R12, R10 ;  /* 0x0000000c740a4225 */ /* 0x000fca00078e000a */
[----:B------:R-:W-:Y:S02]  /*0d10*/  @P4 IADD3 R11, R11, R13, RZ ;  /* 0x0000000d0b0b4210 */ /* 0x000fe40007ffe0ff */
[----:B------:R-:W0:Y:S01]  /*0d20*/  @P4 LDC.64 R12, c[0x0][0x228] ;  /* 0x00008a00ff0c4b82 */ /* 0x000e220000000a00 */
[C---:B------:R-:W-:Y:S02]  /*0d30*/  @P4 SHF.L.U32 R75, R10.reuse, 0x2, RZ ;  /* 0x000000020a4b4819 */ /* 0x040fe400000006ff */
[----:B------:R-:W-:Y:S02]  /*0d40*/  @P4 SHF.L.U64.HI R10, R10, 0x2, R11 ;  /* 0x000000020a0a4819 */ /* 0x000fe4000001020b */
[----:B----4-:R-:W-:Y:S02]  /*0d50*/  @P4 IADD3 R58, P5, R75, R58, RZ ;  /* 0x0000003a4b3a4210 */ /* 0x010fe40007fbe0ff */
[----:B------:R-:W-:Y:S02]  /*0d60*/  SHF.R.S32.HI R11, RZ, 0x1f, R15 ;  /* 0x0000001fff0b7819 */ /* 0x000fe4000001140f */
[----:B------:R-:W-:-:S02]  /*0d70*/  @P4 IADD3.X R59, R10, R59, RZ, P5, !PT ;  /* 0x0000003b0a3b4210 */ /* 0x000fc40002ffe4ff */
[----:B0-----:R-:W-:-:S04]  /*0d80*/  @P4 IADD3 R74, P5, R75, R12, RZ ;  /* 0x0000000c4b4a4210 */ /* 0x001fc80007fbe0ff */
[----:B------:R-:W-:Y:S02]  /*0d90*/  @P4 IADD3.X R75, R10, R13, RZ, P5, !PT ;  /* 0x0000000d0a4b4210 */ /* 0x000fe40002ffe4ff */
[----:B------:R-:W0:Y:S02]  /*0da0*/  @P3 LDC.64 R12, c[0x0][0x288] ;  /* 0x0000a200ff0c3b82 */ /* 0x000e240000000a00 */
[----:B0-----:R-:W-:Y:S01]  /*0db0*/  @P3 IMAD R10, R11, R12, RZ ;  /* 0x0000000c0b0a3224 */ /* 0x001fe200078e02ff */
[----:B------:R-:W-:-:S03]  /*0dc0*/  @P3 MOV R11, R9 ;  /* 0x00000009000b3202 */ /* 0x000fc60000000f00 */
[----:B------:R-:W-:Y:S01]  /*0dd0*/  @P3 IMAD R13, R15, R13, R10 ;  /* 0x0000000d0f0d3224 */ /* 0x000fe200078e020a */
[----:B------:R-:W-:-:S05]  /*0de0*/  @P3 MOV R10, R6 ;  /* 0x00000006000a3202 */ /* 0x000fca0000000f00 */
[----:B------:R-:W-:Y:S01]  /*0df0*/  @P3 IMAD.WIDE.U32 R10, R15, R12, R10 ;  /* 0x0000000c0f0a3225 */ /* 0x000fe200078e000a */
[----:B------:R-:W-:-:S04]  /*0e00*/  IADD3 R15, R2, 0xa0, RZ ;  /* 0x000000a0020f7810 */ /* 0x000fc80007ffe0ff */
[----:B------:R-:W-:Y:S02]  /*0e10*/  @P3 IADD3 R11, R11, R13, RZ ;  /* 0x0000000d0b0b3210 */ /* 0x000fe40007ffe0ff */
[----:B------:R-:W0:Y:S01]  /*0e20*/  @P3 LDC.64 R12, c[0x0][0x228] ;  /* 0x00008a00ff0c3b82 */ /* 0x000e220000000a00 */
[C---:B------:R-:W-:Y:S02]  /*0e30*/  @P3 SHF.L.U32 R29, R10.reuse, 0x2, RZ ;  /* 0x000000020a1d3819 */ /* 0x040fe400000006ff */
[----:B------:R-:W-:Y:S02]  /*0e40*/  @P3 SHF.L.U64.HI R10, R10, 0x2, R11 ;  /* 0x000000020a0a3819 */ /* 0x000fe4000001020b */
[----:B--2---:R-:W-:Y:S02]  /*0e50*/  @P3 IADD3 R26, P5, R29, R26, RZ ;  /* 0x0000001a1d1a3210 */ /* 0x004fe40007fbe0ff */
[----:B------:R-:W-:Y:S02]  /*0e60*/  SHF.R.S32.HI R11, RZ, 0x1f, R15 ;  /* 0x0000001fff0b7819 */ /* 0x000fe4000001140f */
[----:B------:R-:W-:-:S02]  /*0e70*/  @P3 IADD3.X R27, R10, R27, RZ, P5, !PT ;  /* 0x0000001b0a1b3210 */ /* 0x000fc40002ffe4ff */
[----:B0-----:R-:W-:-:S04]  /*0e80*/  @P3 IADD3 R28, P5, R29, R12, RZ ;  /* 0x0000000c1d1c3210 */ /* 0x001fc80007fbe0ff */
[----:B------:R-:W-:Y:S02]  /*0e90*/  @P3 IADD3.X R29, R10, R13, RZ, P5, !PT ;  /* 0x0000000d0a1d3210 */ /* 0x000fe40002ffe4ff */
[----:B------:R-:W0:Y:S01]  /*0ea0*/  @P6 LDC.64 R12, c[0x0][0x288] ;  /* 0x0000a200ff0c6b82 */ /* 0x000e220000000a00 */
[----:B------:R-:W-:-:S13]  /*0eb0*/  ISETP.NE.AND P3, PT, R108, RZ, PT ;  /* 0x000000ff6c00720c */ /* 0x000fda0003f65270 */
[----:B------:R-:W2:Y:S01]  /*0ec0*/  @P3 LDC.64 R54, c[0x0][0x230] ;  /* 0x00008c00ff363b82 */ /* 0x000ea20000000a00 */
        /* <DEDUP_REMOVED lines=10> */
[----:B-1----:R-:W-:Y:S02]  /*0f70*/  @P6 IADD3 R56, P5, R53, R56, RZ ;  /* 0x0000003835386210 */ /* 0x002fe40007fbe0ff */
[----:B------:R-:W-:Y:S02]  /*0f80*/  SHF.R.S32.HI R11, RZ, 0x1f, R15 ;  /* 0x0000001fff0b7819 */ /* 0x000fe4000001140f */
[----:B------:R-:W-:-:S02]  /*0f90*/  @P6 IADD3.X R57, R10, R57, RZ, P5, !PT ;  /* 0x000000390a396210 */ /* 0x000fc40002ffe4ff */
[----:B0-----:R-:W-:-:S04]  /*0fa0*/  @P6 IADD3 R52, P5, R53, R12, RZ ;  /* 0x0000000c35346210 */ /* 0x001fc80007fbe0ff */
[----:B------:R-:W-:Y:S02]  /*0fb0*/  @P6 IADD3.X R53, R10, R13, RZ, P5, !PT ;  /* 0x0000000d0a356210 */ /* 0x000fe40002ffe4ff */
[----:B------:R-:W0:Y:S01]  /*0fc0*/  @P3 LDC.64 R12, c[0x0][0x288] ;  /* 0x0000a200ff0c3b82 */ /* 0x000e220000000a00 */
[----:B------:R-:W-:-:S13]  /*0fd0*/  ISETP.NE.AND P6, PT, R107, RZ, PT ;  /* 0x000000ff6b00720c */ /* 0x000fda0003fc5270 */
[----:B------:R-:W1:Y:S01]  /*0fe0*/  @P6 LDC.64 R34, c[0x0][0x230] ;  /* 0x00008c00ff226b82 */ /* 0x000e620000000a00 */
        /* <DEDUP_REMOVED lines=62> */
[----:B------:R-:W-:Y:S02]  /*13d0*/  @P0 IADD3 R46, P5, R49, R46, RZ ;  /* 0x0000002e312e0210 */ /* 0x000fe40007fbe0ff */
        /* <DEDUP_REMOVED lines=9> */
[----:B------:R-:W-:-:S05]  /*1470*/  @P1 IMAD.WIDE.U32 R10, R15, R12, R10 ;  /* 0x0000000c0f0a1225 */ /* 0x000fca00078e000a */
[----:B------:R-:W-:Y:S02]  /*1480*/  @P1 IADD3 R11, R11, R13, RZ ;  /* 0x0000000d0b0b1210 */ /* 0x000fe40007ffe0ff */
[----:B------:R-:W0:Y:S01]  /*1490*/  @P1 LDC.64 R12, c[0x0][0x228] ;  /* 0x00008a00ff0c1b82 */ /* 0x000e220000000a00 */
[C---:B------:R-:W-:Y:S02]  /*14a0*/  @P1 SHF.L.U32 R41, R10.reuse, 0x2, RZ ;  /* 0x000000020a291819 */ /* 0x040fe400000006ff */
[----:B------:R-:W-:Y:S02]  /*14b0*/  @P1 SHF.L.U64.HI R10, R10, 0x2, R11 ;  /* 0x000000020a0a1819 */ /* 0x000fe4000001020b */
[----:B------:R-:W-:-:S04]  /*14c0*/  @P1 IADD3 R38, P5, R41, R38, RZ ;  /* 0x0000002629261210 */ /* 0x000fc80007fbe0ff */
[----:B------:R-:W-:Y:S02]  /*14d0*/  @P1 IADD3.X R39, R10, R39, RZ, P5, !PT ;  /* 0x000000270a271210 */ /* 0x000fe40002ffe4ff */
[----:B0-----:R-:W-:-:S04]  /*14e0*/  @P1 IADD3 R40, P5, R41, R12, RZ ;  /* 0x0000000c29281210 */ /* 0x001fc80007fbe0ff */
[----:B------:R-:W-:Y:S02]  /*14f0*/  @P1 IADD3.X R41, R10, R13, RZ, P5, !PT ;  /* 0x0000000d0a291210 */ /* 0x000fe40002ffe4ff */
[----:B------:R-:W0:Y:S01]  /*1500*/  @P2 LDC.64 R10, c[0x0][0x288] ;  /* 0x0000a200ff0a2b82 */ /* 0x000e220000000a00 */
[----:B------:R-:W-:-:S05]  /*1510*/  SHF.R.S32.HI R13, RZ, 0x1f, R17 ;  /* 0x0000001fff0d7819 */ /* 0x000fca0000011411 */
[----:B0-----:R-:W-:Y:S01]  /*1520*/  @P2 IMAD R12, R13, R10, RZ ;  /* 0x0000000a0d0c2224 */ /* 0x001fe200078e02ff */
[----:B------:R-:W-:-:S03]  /*1530*/  @P2 MOV R13, R9 ;  /* 0x00000009000d2202 */ /* 0x000fc60000000f00 */
[----:B------:R-:W-:Y:S01]  /*1540*/  @P2 IMAD R15, R17, R11, R12 ;  /* 0x0000000b110f2224 */ /* 0x000fe200078e020c */
[----:B------:R-:W-:-:S05]  /*1550*/  @P2 MOV R12, R6 ;  /* 0x00000006000c2202 */ /* 0x000fca0000000f00 */
[----:B------:R-:W-:Y:S01]  /*1560*/  @P2 IMAD.WIDE.U32 R10, R17, R10, R12 ;  /* 0x0000000a110a2225 */ /* 0x000fe200078e000c */
[----:B------:R-:W-:-:S04]  /*1570*/  IADD3 R17, R2, 0x180, RZ ;  /* 0x0000018002117810 */ /* 0x000fc80007ffe0ff */
[----:B------:R-:W-:Y:S02]  /*1580*/  @P2 IADD3 R13, R11, R15, RZ ;  /* 0x0000000f0b0d2210 */ /* 0x000fe40007ffe0ff */
[C---:B------:R-:W-:Y:S02]  /*1590*/  @P2 SHF.L.U32 R11, R10.reuse, 0x2, RZ ;  /* 0x000000020a0b2819 */ /* 0x040fe400000006ff */
[----:B------:R-:W-:Y:S02]  /*15a0*/  @P2 SHF.L.U64.HI R10, R10, 0x2, R13 ;  /* 0x000000020a0a2819 */ /* 0x000fe4000001020d */
[----:B------:R-:W-:Y:S02]  /*15b0*/  @P2 IADD3 R72, P5, R11, R72, RZ ;  /* 0x000000480b482210 */ /* 0x000fe40007fbe0ff */
[----:B------:R-:W-:Y:S02]  /*15c0*/  SHF.R.S32.HI R15, RZ, 0x1f, R17 ;  /* 0x0000001fff0f7819 */ /* 0x000fe40000011411 */
[----:B------:R-:W-:-:S02]  /*15d0*/  @P2 IADD3.X R73, R10, R73, RZ, P5, !PT ;  /* 0x000000490a492210 */ /* 0x000fc40002ffe4ff */
[----:B------:R-:W-:-:S04]  /*15e0*/  @P2 IADD3 R42, P5, R11, R42, RZ ;  /* 0x0000002a0b2a2210 */ /* 0x000fc80007fbe0ff */
[----:B------:R-:W-:Y:S01]  /*15f0*/  @P2 IADD3.X R43, R10, R43, RZ, P5, !PT ;  /* 0x0000002b0a2b2210 */ /* 0x000fe20002ffe4ff */
[----:B------:R-:W-:-:S05]  /*1600*/  IMAD.WIDE.U32 R10, R0, 0x24924925, RZ ;  /* 0x24924925000a7825 */ /* 0x000fca00078e00ff */
[----:B------:R-:W-:-:S04]  /*1610*/  IADD3 R10, R0, -R11, RZ ;  /* 0x8000000b000a7210 */ /* 0x000fc80007ffe0ff */
[----:B------:R-:W-:-:S04]  /*1620*/  LEA.HI R10, R10, R11, RZ, 0x1f ;  /* 0x0000000b0a0a7211 */ /* 0x000fc800078ff8ff */
[----:B------:R-:W-:-:S05]  /*1630*/  SHF.R.U32.HI R10, RZ, 0x2, R10 ;  /* 0x00000002ff0a7819 */ /* 0x000fca000001160a */
[----:B---3--:R-:W-:-:S05]  /*1640*/  IMAD R33, R33, UR7, R10 ;  /* 0x0000000721217c24 */ /* 0x008fca000f8e020a */
[----:B------:R-:W-:-:S04]  /*1650*/  IADD3 R10, R33, 0x180, RZ ;  /* 0x00000180210a7810 */ /* 0x000fc80007ffe0ff */
[----:B------:R-:W-:Y:S02]  /*1660*/  SHF.R.S32.HI R11, RZ, 0x1f, R10 ;  /* 0x0000001fff0b7819 */ /* 0x000fe4000001140a */
[----:B------:R-:W-:-:S04]  /*1670*/  ISETP.GE.U32.AND P5, PT, R10, UR12, PT ;  /* 0x0000000c0a007c0c */ /* 0x000fc8000bfa6070 */
[----:B------:R-:W-:-:S04]  /*1680*/  ISETP.GE.AND.EX P5, PT, R11, UR13, PT, P5 ;  /* 0x0000000d0b007c0c */ /* 0x000fc8000bfa6350 */
[----:B------:R-:W-:-:S13]  /*1690*/  ISETP.LT.U32.AND P2, PT, R0, 0xe0, !P5 ;  /* 0x000000e00000780c */ /* 0x000fda0006f41070 */
[----:B------:R-:W0:Y:S08]  /*16a0*/  @P2 LDC.64 R10, c[0x0][0x288] ;  /* 0x0000a200ff0a2b82 */ /* 0x000e300000000a00 */
[----:B------:R-:W2:Y:S08]  /*16b0*/  @P2 LDC.64 R12, c[0x0][0x230] ;  /* 0x00008c00ff0c2b82 */ /* 0x000eb00000000a00 */
[----:B------:R-:W3:Y:S01]  /*16c0*/  @P2 LDC.64 R64, c[0x0][0x228] ;  /* 0x00008a00ff402b82 */ /* 0x000ee20000000a00 */
[----:B0-----:R-:W-:Y:S01]  /*16d0*/  @P2 IMAD R14, R15, R10, RZ ;  /* 0x0000000a0f0e2224 */ /* 0x001fe200078e02ff */
[----:B------:R-:W-:-:S03]  /*16e0*/  @P2 MOV R15, R9 ;  /* 0x00000009000f2202 */ /* 0x000fc60000000f00 */
[----:B------:R-:W-:Y:S01]  /*16f0*/  @P2 IMAD R11, R17, R11, R14 ;  /* 0x0000000b110b2224 */ /* 0x000fe200078e020e */
[----:B------:R-:W-:-:S05]  /*1700*/  @P2 MOV R14, R6 ;  /* 0x00000006000e2202 */ /* 0x000fca0000000f00 */
[----:B------:R-:W-:Y:S01]  /*1710*/  @P2 IMAD.WIDE.U32 R14, R17, R10, R14 ;  /* 0x0000000a110e2225 */ /* 0x000fe200078e000e */
[----:B------:R-:W-:Y:S02]  /*1720*/  IADD3 R10, R33, 0x1a0, RZ ;  /* 0x000001a0210a7810 */ /* 0x000fe40007ffe0ff */
[----:B------:R-:W-:Y:S02]  /*1730*/  SHF.R.S32.HI R17, RZ, 0x1f, R19 ;  /* 0x0000001fff117819 */ /* 0x000fe40000011413 */
[----:B------:R-:W-:Y:S02]  /*1740*/  @P2 IADD3 R15, R15, R11, RZ ;  /* 0x0000000b0f0f2210 */ /* 0x000fe40007ffe0ff */
[C---:B------:R-:W-:Y:S02]  /*1750*/  @P2 SHF.L.U32 R11, R14.reuse, 0x2, RZ ;  /* 0x000000020e0b2819 */ /* 0x040fe400000006ff */
[----:B------:R-:W-:Y:S02]  /*1760*/  @P2 SHF.L.U64.HI R14, R14, 0x2, R15 ;  /* 0x000000020e0e2819 */ /* 0x000fe4000001020f */
[----:B--2---:R-:W-:-:S04]  /*1770*/  @P2 IADD3 R12, P5, R11, R12, RZ ;  /* 0x0000000c0b0c2210 */ /* 0x004fc80007fbe0ff */
[C---:B------:R-:W-:Y:S02]  /*1780*/  @P2 IADD3.X R13, R14.reuse, R13, RZ, P5, !PT ;  /* 0x0000000d0e0d2210 */ /* 0x040fe40002ffe4ff */
[----:B---3--:R-:W-:Y:S02]  /*1790*/  @P2 IADD3 R64, P5, R11, R64, RZ ;  /* 0x000000400b402210 */ /* 0x008fe40007fbe0ff */
[----:B------:R-:W-:Y:S02]  /*17a0*/  SHF.R.S32.HI R11, RZ, 0x1f, R10 ;  /* 0x0000001fff0b7819 */ /* 0x000fe4000001140a */
[----:B------:R-:W-:Y:S02]  /*17b0*/  @P2 IADD3.X R65, R14, R65, RZ, P5, !PT ;  /* 0x000000410e412210 */ /* 0x000fe40002ffe4ff */
        /* <DEDUP_REMOVED lines=16> */
[----:B--2---:R-:W-:-:S02]  /*18c0*/  @P1 IADD3 R14, P5, R11, R14, RZ ;  /* 0x0000000e0b0e1210 */ /* 0x004fc40007fbe0ff */
[----:B------:R-:W-:Y:S02]  /*18d0*/  IADD3 R33, R33, 0x1e0, RZ ;  /* 0x000001e021217810 */ /* 0x000fe40007ffe0ff */
        /* <DEDUP_REMOVED lines=15> */
[----:B------:R-:W-:-:S04]  /*19d0*/  SHF.R.S32.HI R10, RZ, 0x1f, R33 ;  /* 0x0000001fff0a7819 */ /* 0x000fc80000011421 */
[----:B------:R-:W-:Y:S02]  /*19e0*/  @P5 IADD3 R19, R19, R11, RZ ;  /* 0x0000000b13135210 */ /* 0x000fe40007ffe0ff */
[C---:B------:R-:W-:Y:S02]  /*19f0*/  @P5 SHF.L.U32 R11, R18.reuse, 0x2, RZ ;  /* 0x00000002120b5819 */ /* 0x040fe400000006ff */
[----:B------:R-:W-:Y:S02]  /*1a00*/  @P5 SHF.L.U64.HI R18, R18, 0x2, R19 ;  /* 0x0000000212125819 */ /* 0x000fe40000010213 */
[----:B--2---:R-:W-:-:S04]  /*1a10*/  @P5 IADD3 R16, P6, R11, R16, RZ ;  /* 0x000000100b105210 */ /* 0x004fc80007fde0ff */
[----:B------:R-:W-:Y:S02]  /*1a20*/  @P5 IADD3.X R17, R18, R17, RZ, P6, !PT ;  /* 0x0000001112115210 */ /* 0x000fe400037fe4ff */
[----:B---3--:R-:W-:-:S04]  /*1a30*/  @P5 IADD3 R60, P6, R11, R60, RZ ;  /* 0x0000003c0b3c5210 */ /* 0x008fc80007fde0ff */
[----:B------:R-:W-:Y:S02]  /*1a40*/  @P5 IADD3.X R61, R18, R61, RZ, P6, !PT ;  /* 0x0000003d123d5210 */ /* 0x000fe400037fe4ff */
[----:B------:R-:W-:-:S04]  /*1a50*/  ISETP.GE.U32.AND P6, PT, R33, UR12, PT ;  /* 0x0000000c21007c0c */ /* 0x000fc8000bfc6070 */
[----:B------:R-:W-:-:S04]  /*1a60*/  ISETP.GE.AND.EX P6, PT, R10, UR13, PT, P6 ;  /* 0x0000000d0a007c0c */ /* 0x000fc8000bfc6360 */
[----:B------:R-:W-:-:S13]  /*1a70*/  ISETP.LT.U32.AND P6, PT, R0, 0xe0, !P6 ;  /* 0x000000e00000780c */ /* 0x000fda00077c1070 */
[----:B------:R-:W0:Y:S01]  /*1a80*/  @P6 LDC.64 R10, c[0x0][0x288] ;  /* 0x0000a200ff0a6b82 */ /* 0x000e220000000a00 */
[----:B------:R-:W-:-:S07]  /*1a90*/  @P6 MOV R45, R9 ;  /* 0x00000009002d6202 */ /* 0x000fce0000000f00 */
[----:B------:R-:W2:Y:S08]  /*1aa0*/  @P6 LDC.64 R18, c[0x0][0x230] ;  /* 0x00008c00ff126b82 */ /* 0x000eb00000000a00 */
[----:B------:R-:W3:Y:S01]  /*1ab0*/  @P6 LDC.64 R78, c[0x0][0x228] ;  /* 0x00008a00ff4e6b82 */ /* 0x000ee20000000a00 */
[----:B0-----:R-:W-:-:S04]  /*1ac0*/  @P6 IMAD R44, R44, R10, RZ ;  /* 0x0000000a2c2c6224 */ /* 0x001fc800078e02ff */
[----:B------:R-:W-:Y:S01]  /*1ad0*/  @P6 IMAD R11, R115, R11, R44 ;  /* 0x0000000b730b6224 */ /* 0x000fe200078e022c */
[----:B------:R-:W-:-:S05]  /*1ae0*/  @P6 MOV R44, R6 ;  /* 0x00000006002c6202 */ /* 0x000fca0000000f00 */
[----:B------:R-:W-:-:S05]  /*1af0*/  @P6 IMAD.WIDE.U32 R44, R115, R10, R44 ;  /* 0x0000000a732c6225 */ /* 0x000fca00078e002c */
[----:B------:R-:W-:Y:S02]  /*1b00*/  @P6 IADD3 R33, R45, R11, RZ ;  /* 0x0000000b2d216210 */ /* 0x000fe40007ffe0ff */
[C---:B------:R-:W-:Y:S02]  /*1b10*/  @P6 SHF.L.U32 R11, R44.reuse, 0x2, RZ ;  /* 0x000000022c0b6819 */ /* 0x040fe400000006ff */
[----:B------:R-:W-:Y:S02]  /*1b20*/  @P6 SHF.L.U64.HI R44, R44, 0x2, R33 ;  /* 0x000000022c2c6819 */ /* 0x000fe40000010221 */
[----:B--2---:R-:W-:Y:S02]  /*1b30*/  @P6 IADD3 R18, P0, R11, R18, RZ ;  /* 0x000000120b126210 */ /* 0x004fe40007f1e0ff */
[----:B------:R-:W-:Y:S02]  /*1b40*/  IADD3 R33, R2, 0x60, RZ ;  /* 0x0000006002217810 */ /* 0x000fe40007ffe0ff */
[----:B------:R-:W-:-:S02]  /*1b50*/  @P6 IADD3.X R19, R44, R19, RZ, P0, !PT ;  /* 0x000000132c136210 */ /* 0x000fc400007fe4ff */
[----:B---3--:R-:W-:Y:S02]  /*1b60*/  @P6 IADD3 R78, P0, R11, R78, RZ ;  /* 0x0000004e0b4e6210 */ /* 0x008fe40007f1e0ff */
[----:B------:R-:W0:Y:S01]  /*1b70*/  @P3 LDC.64 R10, c[0x0][0x288] ;  /* 0x0000a200ff0a3b82 */ /* 0x000e220000000a00 */
[----:B------:R-:W-:Y:S02]  /*1b80*/  SHF.R.S32.HI R67, RZ, 0x1f, R33 ;  /* 0x0000001fff437819 */ /* 0x000fe40000011421 */
[----:B------:R-:W-:-:S05]  /*1b90*/  @P6 IADD3.X R79, R44, R79, RZ, P0, !PT ;  /* 0x0000004f2c4f6210 */ /* 0x000fca00007fe4ff */
[----:B------:R-:W2:Y:S01]  /*1ba0*/  @P3 LDC.64 R44, c[0x0][0x230] ;  /* 0x00008c00ff2c3b82 */ /* 0x000ea20000000a00 */
        /* <DEDUP_REMOVED lines=8> */
[----:B--2---:R-:W-:-:S04]  /*1c30*/  @P3 IADD3 R44, P0, R11, R44, RZ ;  /* 0x0000002c0b2c3210 */ /* 0x004fc80007f1e0ff */
[----:B------:R-:W-:Y:S02]  /*1c40*/  @P3 IADD3.X R45, R66, R45, RZ, P0, !PT ;  /* 0x0000002d422d3210 */ /* 0x000fe400007fe4ff */
[----:B-1----:R-:W-:-:S04]  /*1c50*/  @P3 IADD3 R82, P0, R11, R82, RZ ;  /* 0x000000520b523210 */ /* 0x002fc80007f1e0ff */
[----:B------:R-:W-:Y:S02]  /*1c60*/  @P3 IADD3.X R83, R66, R83, RZ, P0, !PT ;  /* 0x0000005342533210 */ /* 0x000fe400007fe4ff */
[----:B------:R-:W-:Y:S01]  /*1c70*/  ISETP.NE.AND P3, PT, R4, RZ, PT ;  /* 0x000000ff0400720c */ /* 0x000fe20003f65270 */
[----:B------:R-:W-:-:S05]  /*1c80*/  FFMA.FTZ R4, -R70, R70, R71 ;  /* 0x0000004646047223 */ /* 0x000fca0000010147 */
[----:B------:R-:W-:Y:S02]  /*1c90*/  FSETP.GTU.FTZ.AND P0, PT, R4, RZ, PT ;  /* 0x000000ff0400720b */ /* 0x000fe40003f1c000 */
[----:B------:R-:W-:-:S06]  /*1ca0*/  CS2R R10, SRZ ;  /* 0x00000000000a7805 */ /* 0x000fcc000001ff00 */
[----:B------:R0:W5:Y:S05]  /*1cb0*/  @P2 LDG.E.64 R10, desc[UR8][R64.64] ;  /* 0x00000008400a2981 */ /* 0x00016a000c1e1b00 */
[----:B------:R-:W1:Y:S01]  /*1cc0*/  @P0 LDC R33, c[0x0][0x250] ;  /* 0x00009400ff210b82 */ /* 0x000e620000000800 */
[----:B0-----:R-:W-:-:S06]  /*1cd0*/  CS2R R64, SRZ ;  /* 0x0000000000407805 */ /* 0x001fcc000001ff00 */
[----:B------:R0:W5:Y:S01]  /*1ce0*/  @P1 LDG.E.64 R64, desc[UR8][R14.64] ;  /* 0x000000080e401981 */ /* 0x000162000c1e1b00 */
[----:B------:R-:W-:-:S06]  /*1cf0*/  CS2R R66, SRZ ;  /* 0x0000000000427805 */ /* 0x000fcc000001ff00 */
[----:B------:R-:W5:Y:S01]  /*1d00*/  @P2 LDG.E.64 R66, desc[UR8][R12.64] ;  /* 0x000000080c422981 */ /* 0x000f62000c1e1b00 */
[----:B0-----:R-:W-:Y:S01]  /*1d10*/  CS2R R14, SRZ ;  /* 0x00000000000e7805 */ /* 0x001fe2000001ff00 */
[----:B-1----:R-:W-:Y:S01]  /*1d20*/  @P0 FADD.FTZ R33, R4, R33 ;  /* 0x0000002104210221 */ /* 0x002fe20000010000 */
[----:B------:R-:W-:-:S04]  /*1d30*/  MOV R4, 0x3f800000 ;  /* 0x3f80000000047802 */ /* 0x000fc80000000f00 */
[----:B------:R0:W5:Y:S02]  /*1d40*/  @P5 LDG.E.64 R14, desc[UR8][R60.64] ;  /* 0x000000083c0e5981 */ /* 0x000164000c1e1b00 */
[----:B------:R1:W2:Y:S01]  /*1d50*/  @P0 MUFU.RSQ R4, R33 ;  /* 0x0000002100040308 */ /* 0x0002a20000001400 */
[----:B------:R-:W-:Y:S02]  /*1d60*/  ISETP.NE.AND P0, PT, R112, RZ, PT ;  /* 0x000000ff7000720c */ /* 0x000fe40003f05270 */
[----:B0-----:R-:W-:Y:S02]  /*1d70*/  CS2R R60, SRZ ;  /* 0x00000000003c7805 */ /* 0x001fe4000001ff00 */
[----:B------:R-:W-:-:S04]  /*1d80*/  CS2R R12, SRZ ;  /* 0x00000000000c7805 */ /* 0x000fc8000001ff00 */
[----:B------:R0:W5:Y:S01]  /*1d90*/  @P6 LDG.E.64 R60, desc[UR8][R18.64] ;  /* 0x00000008123c6981 */ /* 0x000162000c1e1b00 */
[----:B------:R-:W-:-:S03]  /*1da0*/  ISETP.NE.AND P2, PT, R110, RZ, PT ;  /* 0x000000ff6e00720c */ /* 0x000fc60003f45270 */
[----:B------:R3:W5:Y:S01]  /*1db0*/  @P1 LDG.E.64 R12, desc[UR8][R62.64] ;  /* 0x000000083e0c1981 */ /* 0x000762000c1e1b00 */
[----:B0-----:R-:W-:Y:S02]  /*1dc0*/  CS2R R18, SRZ ;  /* 0x0000000000127805 */ /* 0x001fe4000001ff00 */
[----:B---3--:R-:W-:-:S04]  /*1dd0*/  CS2R R62, SRZ ;  /* 0x00000000003e7805 */ /* 0x008fc8000001ff00 */
[----:B------:R0:W5:Y:S01]  /*1de0*/  @P0 LDG.E.64 R18, desc[UR8][R22.64] ;  /* 0x0000000816120981 */ /* 0x000162000c1e1b00 */
[----:B------:R-:W-:-:S03]  /*1df0*/  ISETP.NE.AND P1, PT, R109, RZ, PT ;  /* 0x000000ff6d00720c */ /* 0x000fc60003f25270 */
[----:B------:R3:W5:Y:S01]  /*1e00*/  @P5 LDG.E.64 R62, desc[UR8][R16.64] ;  /* 0x00000008103e5981 */ /* 0x000762000c1e1b00 */
[----:B0-----:R-:W-:Y:S02]  /*1e10*/  CS2R R22, SRZ ;  /* 0x0000000000167805 */ /* 0x001fe4000001ff00 */
[----:B---3--:R-:W-:-:S04]  /*1e20*/  CS2R R16, SRZ ;  /* 0x0000000000107805 */ /* 0x008fc8000001ff00 */
[----:B------:R0:W5:Y:S04]  /*1e30*/  @P4 LDG.E.64 R22, desc[UR8][R74.64] ;  /* 0x000000084a164981 */ /* 0x000168000c1e1b00 */
[----:B------:R-:W5:Y:S01]  /*1e40*/  @P6 LDG.E.64 R16, desc[UR8][R78.64] ;  /* 0x000000084e106981 */ /* 0x000f62000c1e1b00 */
[----:B0-----:R-:W-:Y:S02]  /*1e50*/  CS2R R74, SRZ ;  /* 0x00000000004a7805 */ /* 0x001fe4000001ff00 */
[----:B------:R-:W-:-:S04]  /*1e60*/  ISETP.NE.AND P6, PT, R106, RZ, PT ;  /* 0x000000ff6a00720c */ /* 0x000fc80003fc5270 */
[----:B------:R0:W5:Y:S02]  /*1e70*/  @P2 LDG.E.64 R74, desc[UR8][R26.64] ;  /* 0x000000081a4a2981 */ /* 0x000164000c1e1b00 */
[----:B0-----:R-:W-:-:S06]  /*1e80*/  CS2R R26, SRZ ;  /* 0x00000000001a7805 */ /* 0x001fcc000001ff00 */
[----:B------:R0:W5:Y:S02]  /*1e90*/  @P1 LDG.E.64 R26, desc[UR8][R52.64] ;  /* 0x00000008341a1981 */ /* 0x000164000c1e1b00 */
[----:B0-----:R-:W-:-:S06]  /*1ea0*/  CS2R R52, SRZ ;  /* 0x0000000000347805 */ /* 0x001fcc000001ff00 */
[----:B------:R-:W5:Y:S01]  /*1eb0*/  @P6 LDG.E.64 R52, desc[UR8][R84.64] ;  /* 0x0000000854346981 */ /* 0x000f62000c1e1b00 */
[----:B------:R-:W-:Y:S02]  /*1ec0*/  CS2R R80, SRZ ;  /* 0x0000000000507805 */ /* 0x000fe4000001ff00 */
        /* <DEDUP_REMOVED lines=11> */
[----:B------:R0:W5:Y:S01]  /*1f80*/  @P1 LDG.E.64 R58, desc[UR8][R56.64] ;  /* 0x00000008383a1981 */ /* 0x000162000c1e1b00 */
[----:B------:R-:W-:-:S03]  /*1f90*/  ISETP.NE.AND P1, PT, R30, RZ, PT ;  /* 0x000000ff1e00720c */ /* 0x000fc60003f25270 */
[----:B------:R-:W5:Y:S01]  /*1fa0*/  @P2 LDG.E.64 R24, desc[UR8][R28.64] ;  /* 0x000000081c182981 */ /* 0x000f62000c1e1b00 */
[----:B0-----:R-:W-:Y:S02]  /*1fb0*/  CS2R R56, SRZ ;  /* 0x0000000000387805 */ /* 0x001fe4000001ff00 */
[----:B------:R-:W-:Y:S02]  /*1fc0*/  ISETP.NE.AND P2, PT, R31, RZ, PT ;  /* 0x000000ff1f00720c */ /* 0x000fe40003f45270 */
[----:B------:R-:W-:Y:S02]  /*1fd0*/  CS2R R30, SRZ ;  /* 0x00000000001e7805 */ /* 0x000fe4000001ff00 */
[----:B------:R0:W5:Y:S04]  /*1fe0*/  @P5 LDG.E.64 R56, desc[UR8][R54.64] ;  /* 0x0000000836385981 */ /* 0x000168000c1e1b00 */
[----:B------:R3:W5:Y:S01]  /*1ff0*/  @P0 LDG.E.64 R30, desc[UR8][R50.64] ;  /* 0x00000008321e0981 */ /* 0x000762000c1e1b00 */
[----:B0-----:R-:W-:-:S06]  /*2000*/  CS2R R54, SRZ ;  /* 0x0000000000367805 */ /* 0x001fcc000001ff00 */
[----:B------:R-:W5:Y:S01]  /*2010*/  @P0 LDG.E.64 R54, desc[UR8][R34.64] ;  /* 0x0000000822360981 */ /* 0x000f62000c1e1b00 */
[----:B------:R-:W-:Y:S02]  /*2020*/  ISETP.NE.AND P0, PT, R32, RZ, PT ;  /* 0x000000ff2000720c */ /* 0x000fe40003f05270 */
[----:B------:R-:W-:Y:S02]  /*2030*/  CS2R R28, SRZ ;  /* 0x00000000001c7805 */ /* 0x000fe4000001ff00 */
[----:B-1----:R-:W-:Y:S02]  /*2040*/  CS2R R32, SRZ ;  /* 0x0000000000207805 */ /* 0x002fe4000001ff00 */
[----:B---3--:R-:W-:Y:S02]  /*2050*/  CS2R R50, SRZ ;  /* 0x0000000000327805 */ /* 0x008fe4000001ff00 */
[----:B------:R-:W5:Y:S01]  /*2060*/  @P5 LDG.E.64 R28, desc[UR8][R86.64] ;  /* 0x00000008561c5981 */ /* 0x000f62000c1e1b00 */
[----:B------:R-:W-:-:S03]  /*2070*/  ISETP.NE.AND P5, PT, R111, RZ, PT ;  /* 0x000000ff6f00720c */ /* 0x000fc60003fa5270 */
[----:B------:R0:W5:Y:S04]  /*2080*/  @P6 LDG.E.64 R32, desc[UR8][R36.64] ;  /* 0x0000000824206981 */ /* 0x000168000c1e1b00 */
[----:B------:R1:W5:Y:S01]  /*2090*/  @P0 LDG.E.64 R50, desc[UR8][R46.64] ;  /* 0x000000082e320981 */ /* 0x000362000c1e1b00 */
[----:B0-----:R-:W-:Y:S02]  /*20a0*/  CS2R R36, SRZ ;  /* 0x0000000000247805 */ /* 0x001fe4000001ff00 */
[----:B-1----:R-:W-:-:S04]  /*20b0*/  CS2R R46, SRZ ;  /* 0x00000000002e7805 */ /* 0x002fc8000001ff00 */
[----:B------:R0:W5:Y:S01]  /*20c0*/  @P1 LDG.E.64 R36, desc[UR8][R40.64] ;  /* 0x0000000828241981 */ /* 0x000162000c1e1b00 */
[----:B------:R-:W-:-:S03]  /*20d0*/  CS2R R34, SRZ ;  /* 0x0000000000227805 */ /* 0x000fc6000001ff00 */
[----:B------:R1:W5:Y:S04]  /*20e0*/  @P2 LDG.E.64 R46, desc[UR8][R72.64] ;  /* 0x00000008482e2981 */ /* 0x000368000c1e1b00 */
[----:B------:R3:W5:Y:S01]  /*20f0*/  @P0 LDG.E.64 R34, desc[UR8][R48.64] ;  /* 0x0000000830220981 */ /* 0x000762000c1e1b00 */
[----:B0-----:R-:W-:Y:S02]  /*2100*/  CS2R R40, SRZ ;  /* 0x0000000000287805 */ /* 0x001fe4000001ff00 */
[----:B-1----:R-:W-:-:S04]  /*2110*/  CS2R R72, SRZ ;  /* 0x0000000000487805 */ /* 0x002fc8000001ff00 */
[----:B------:R-:W5:Y:S01]  /*2120*/  @P5 LDG.E.64 R40, desc[UR8][R82.64] ;  /* 0x0000000852285981 */ /* 0x000f62000c1e1b00 */
[----:B---3--:R-:W-:-:S03]  /*2130*/  CS2R R48, SRZ ;  /* 0x0000000000307805 */ /* 0x008fc6000001ff00 */
[----:B------:R-:W5:Y:S01]  /*2140*/  @P5 LDG.E.64 R72, desc[UR8][R44.64] ;  /* 0x000000082c485981 */ /* 0x000f62000c1e1b00 */
[----:B------:R-:W-:-:S03]  /*2150*/  ISETP.GT.U32.AND P5, PT, R0, 0xdf, PT ;  /* 0x000000df0000780c */ /* 0x000fc60003fa4070 */
[----:B------:R0:W5:Y:S01]  /*2160*/  @P1 LDG.E.64 R48, desc[UR8][R38.64] ;  /* 0x0000000826301981 */ /* 0x000162000c1e1b00 */
[----:B------:R-:W-:Y:S01]  /*2170*/  BSSY B0, `(.L_x_1480) ;  /* 0x0000010000007945 */ /* 0x000fe20003800000 */
[----:B0-----:R-:W-:Y:S02]  /*2180*/  CS2R R38, SRZ ;  /* 0x0000000000267805 */ /* 0x001fe4000001ff00 */
[----:B------:R-:W-:-:S04]  /*2190*/  CS2R R44, SRZ ;  /* 0x00000000002c7805 */ /* 0x000fc8000001ff00 */
[----:B------:R0:W5:Y:S02]  /*21a0*/  @P2 LDG.E.64 R38, desc[UR8][R42.64] ;  /* 0x000000082a262981 */ /* 0x000164000c1e1b00 */
[----:B0-----:R-:W-:Y:S01]  /*21b0*/  CS2R R42, SRZ ;  /* 0x00000000002a7805 */ /* 0x001fe2000001ff00 */
[----:B--2---:R-:W-:Y:S06]  /*21c0*/  @P5 BRA `(.L_x_1481) ;  /* 0x0000000000285947 */ /* 0x004fec0003800000 */
        /* <DEDUP_REMOVED lines=10> */
.L_x_1481:
[----:B------:R-:W-:Y:S05]  /*2270*/  BSYNC B0 ;  /* 0x0000000000007941 */ /* 0x000fea0003800000 */
.L_x_1480:
[----:B------:R-:W-:Y:S01]  /*2280*/  ISETP.NE.AND P5, PT, RZ, UR10, PT ;  /* 0x0000000aff007c0c */ /* 0x000fe2000bfa5270 */
[C---:B-----5:R-:W-:Y:S01]  /*2290*/  FADD.FTZ R99, -R70.reuse, R80 ;  /* 0x0000005046637221 */ /* 0x060fe20000010100 */
[C---:B------:R-:W-:Y:S01]  /*22a0*/  FADD.FTZ R71, -R70.reuse, R81 ;  /* 0x0000005146477221 */ /* 0x040fe20000010100 */
[C---:B------:R-:W-:Y:S01]  /*22b0*/  FADD.FTZ R5, -R70.reuse, R79 ;  /* 0x0000004f46057221 */ /* 0x040fe20000010100 */
[----:B------:R-:W-:Y:S01]  /*22c0*/  FADD.FTZ R97, -R70, R78 ;  /* 0x0000004e46617221 */ /* 0x000fe20000010100 */
[----:B------:R-:W-:Y:S01]  /*22d0*/  MOV R81, R18 ;  /* 0x0000001200517202 */ /* 0x000fe20000000f00 */
[-C--:B------:R-:W-:Y:S01]  /*22e0*/  FMUL.FTZ R99, R99, R4.reuse ;  /* 0x0000000463637220 */ /* 0x080fe20000410000 */
[----:B------:R-:W-:Y:S01]  /*22f0*/  MOV R80, R19 ;  /* 0x0000001300507202 */ /* 0x000fe20000000f00 */
[----:B------:R-:W-:Y:S01]  /*2300*/  FMUL.FTZ R98, R71, R4 ;  /* 0x0000000447627220 */ /* 0x000fe20000410000 */
        /* <DEDUP_REMOVED lines=20> */
.L_x_1482:
[----:B------:R-:W-:Y:S01]  /*2450*/  FMUL.FTZ R82, R81, R42 ;  /* 0x0000002a51527220 */ /* 0x000fe20000410000 */
[----:B------:R-:W-:Y:S01]  /*2460*/  MOV R78, R21 ;  /* 0x00000015004e7202 */ /* 0x000fe20000000f00 */
        /* <DEDUP_REMOVED lines=24> */
.L_x_1483:
[----:B------:R-:W-:Y:S01]  /*25f0*/  FFMA.FTZ R86, R98, R71, R83 ;  /* 0x0000004762567223 */ /* 0x000fe20000010053 */
[----:B------:R-:W-:Y:S01]  /*2600*/  FMUL.FTZ R84, R79, R42 ;  /* 0x0000002a4f547220 */ /* 0x000fe20000410000 */
[----:B------:R-:W-:Y:S01]  /*2610*/  FADD.FTZ R71, R71, R82 ;  /* 0x0000005247477221 */ /* 0x000fe20000010000 */
[C---:B------:R-:W-:Y:S01]  /*2620*/  FADD.FTZ R95, -R70.reuse, R76 ;  /* 0x0000004c465f7221 */ /* 0x040fe20000010100 */
[----:B------:R-:W-:Y:S01]  /*2630*/  FADD.FTZ R83, -R70, R77 ;  /* 0x0000004d46537221 */ /* 0x000fe20000010100 */
[----:B------:R-:W-:Y:S01]  /*2640*/  FFMA.FTZ R5, R97, R84, R86 ;  /* 0x0000005461057223 */ /* 0x000fe20000010056 */
[----:B------:R-:W-:Y:S01]  /*2650*/  FADD.FTZ R71, R71, R84 ;  /* 0x0000005447477221 */ /* 0x000fe20000010000 */
[----:B------:R-:W-:Y:S01]  /*2660*/  MOV R77, R22 ;  /* 0x00000016004d7202 */ /* 0x000fe20000000f00 */
[-C--:B------:R-:W-:Y:S01]  /*2670*/  FMUL.FTZ R95, R95, R4.reuse ;  /* 0x000000045f5f7220 */ /* 0x080fe20000410000 */
[----:B------:R-:W-:Y:S01]  /*2680*/  MOV R76, R23 ;  /* 0x00000017004c7202 */ /* 0x000fe20000000f00 */
        /* <DEDUP_REMOVED lines=21> */
.L_x_1484:
        /* <DEDUP_REMOVED lines=31> */
.L_x_1485:
[----:B------:R-:W-:Y:S01]  /*29d0*/  FMUL.FTZ R84, R73, R42 ;  /* 0x0000002a49547220 */ /* 0x000fe20000410000 */
[----:B------:R-:W-:Y:S01]  /*29e0*/  FADD.FTZ R71, R82, R71 ;  /* 0x0000004752477221 */ /* 0x000fe20000010000 */
[----:B------:R-:W-:Y:S01]  /*29f0*/  FFMA.FTZ R86, R94, R82, R5 ;  /* 0x000000525e567223 */ /* 0x000fe20000010005 */
[C---:B------:R-:W-:Y:S01]  /*2a00*/  FADD.FTZ R91, -R70.reuse, R74 ;  /* 0x0000004a465b7221 */ /* 0x040fe20000010100 */
[----:B------:R-:W-:Y:S01]  /*2a10*/  FADD.FTZ R85, -R70, R75 ;  /* 0x0000004b46557221 */ /* 0x000fe20000010100 */
[----:B------:R-:W-:Y:S01]  /*2a20*/  FADD.FTZ R82, R71, R84 ;  /* 0x0000005447527221 */ /* 0x000fe20000010000 */
[----:B------:R-:W-:Y:S01]  /*2a30*/  FFMA.FTZ R83, R93, R84, R86 ;  /* 0x000000545d537223 */ /* 0x000fe20000010056 */
        /* <DEDUP_REMOVED lines=18> */
[----:B-1----:R-:W-:Y:S01]  /*2b60*/  FADD.FTZ R100, -R74, 1 ;  /* 0x3f8000004a647421 */ /* 0x002fe20000010100 */
[----:B------:R-:W-:-:S03]  /*2b70*/  FMUL.FTZ R5, R25, R74 ;  /* 0x0000004a19057220 */ /* 0x000fc60000410000 */
[----:B------:R-:W-:Y:S01]  /*2b80*/  FFMA.FTZ R100, R71, R100, 1 ;  /* 0x3f80000047647423 */ /* 0x000fe20000010064 */
[----:B------:R-:W-:-:S03]  /*2b90*/  FMUL.FTZ R71, R24, R85 ;  /* 0x0000005518477220 */ /* 0x000fc60000410000 */
[----:B------:R-:W-:Y:S01]  /*2ba0*/  FMUL.FTZ R5, R5, R100 ;  /* 0x0000006405057220 */ /* 0x000fe20000410000 */
[----:B------:R-:W-:-:S07]  /*2bb0*/  FMUL.FTZ R71, R71, R88 ;  /* 0x0000005847477220 */ /* 0x000fce0000410000 */
.L_x_1486:
[----:B------:R-:W-:Y:S01]  /*2bc0*/  FFMA.FTZ R74, R92, R75, R83 ;  /* 0x0000004b5c4a7223 */ /* 0x000fe20000010053 */
[----:B------:R-:W-:Y:S01]  /*2bd0*/  FMUL.FTZ R84, R71, R42 ;  /* 0x0000002a47547220 */ /* 0x000fe20000410000 */
[----:B------:R-:W-:Y:S01]  /*2be0*/  FADD.FTZ R75, R75, R82 ;  /* 0x000000524b4b7221 */ /* 0x000fe20000010000 */
[----:B------:R-:W-:Y:S01]  /*2bf0*/  FMUL.FTZ R83, R5, R43 ;  /* 0x0000002b05537220 */ /* 0x000fe20000410000 */
[C---:B------:R-:W-:Y:S01]  /*2c00*/  FADD.FTZ R58, -R70.reuse, R58 ;  /* 0x0000003a463a7221 */ /* 0x040fe20000010100 */
[----:B------:R-:W-:Y:S01]  /*2c10*/  FFMA.FTZ R74, R91, R84, R74 ;  /* 0x000000545b4a7223 */ /* 0x000fe2000001004a */
[----:B------:R-:W-:Y:S01]  /*2c20*/  FADD.FTZ R75, R75, R84 ;  /* 0x000000544b4b7221 */ /* 0x000fe20000010000 */
[C---:B------:R-:W-:Y:S01]  /*2c30*/  FADD.FTZ R59, -R70.reuse, R59 ;  /* 0x0000003b463b7221 */ /* 0x040fe20000010100 */
        /* <DEDUP_REMOVED lines=19> */
[----:B------:R-:W-:Y:S01]  /*2d70*/  FADD.FTZ R61, -R70, R61 ;  /* 0x0000003d463d7221 */ /* 0x000fe20000010100 */
[----:B------:R-:W-:Y:S01]  /*2d80*/  FFMA.FTZ R84, R90, R83, R74 ;  /* 0x000000535a547223 */ /* 0x000fe2000001004a */
[----:B------:R-:W-:Y:S01]  /*2d90*/  FADD.FTZ R75, R83, R75 ;  /* 0x0000004b534b7221 */ /* 0x000fe20000010000 */
[----:B------:R-:W-:Y:S01]  /*2da0*/  MOV R74, R26 ;  /* 0x0000001a004a7202 */ /* 0x000fe20000000f00 */
[-C--:B------:R-:W-:Y:S01]  /*2db0*/  FMUL.FTZ R89, R58, R4.reuse ;  /* 0x000000043a597220 */ /* 0x080fe20000410000 */
[----:B------:R-:W-:Y:S01]  /*2dc0*/  MOV R70, R27 ;  /* 0x0000001b00467202 */ /* 0x000fe20000000f00 */
        /* <DEDUP_REMOVED lines=22> */
.L_x_1487:
[----:B------:R-:W-:Y:S01]  /*2f30*/  FMUL.FTZ R58, R74, R42 ;  /* 0x0000002a4a3a7220 */ /* 0x000fe20000410000 */
[----:B------:R-:W-:Y:S01]  /*2f40*/  FMUL.FTZ R81, R70, R43 ;  /* 0x0000002b46517220 */ /* 0x000fe20000410000 */
[----:B------:R-:W-:Y:S01]  /*2f50*/  FFMA.FTZ R82, R97, R79, R82 ;  /* 0x0000004f61527223 */ /* 0x000fe20000010052 */
[----:B------:R-:W-:Y:S01]  /*2f60*/  FADD.FTZ R100, R100, R79 ;  /* 0x0000004f64647221 */ /* 0x000fe20000010000 */
[----:B------:R-:W-:Y:S01]  /*2f70*/  FFMA.FTZ R59, R89, R58, R84 ;  /* 0x0000003a593b7223 */ /* 0x000fe20000010054 */
[----:B------:R-:W-:Y:S01]  /*2f80*/  FADD.FTZ R58, R75, R58 ;  /* 0x0000003a4b3a7221 */ /* 0x000fe20000010000 */
[----:B------:R-:W-:Y:S01]  /*2f90*/  FFMA.FTZ R75, R98, R80, RZ ;  /* 0x00000050624b7223 */ /* 0x000fe200000100ff */
[----:B------:R-:W-:Y:S01]  /*2fa0*/  FADD.FTZ R79, RZ, R80 ;  /* 0x00000050ff4f7221 */ /* 0x000fe20000010000 */
[----:B------:R-:W-:Y:S01]  /*2fb0*/  FFMA.FTZ R80, R88, R81, R59 ;  /* 0x0000005158507223 */ /* 0x000fe2000001003b */
[----:B------:R-:W-:Y:S01]  /*2fc0*/  FADD.FTZ R81, R81, R58 ;  /* 0x0000003a51517221 */ /* 0x000fe20000010000 */
[----:B------:R-:W-:Y:S01]  /*2fd0*/  FFMA.FTZ R75, R96, R78, R75 ;  /* 0x0000004e604b7223 */ /* 0x000fe2000001004b */
[----:B------:R-:W-:Y:S01]  /*2fe0*/  FADD.FTZ R79, R79, R78 ;  /* 0x0000004e4f4f7221 */ /* 0x000fe20000010000 */
[----:B------:R-:W-:Y:S01]  /*2ff0*/  MOV R59, R28 ;  /* 0x0000001c003b7202 */ /* 0x000fe20000000f00 */
[-C--:B------:R-:W-:Y:S01]  /*3000*/  FMUL.FTZ R87, R56, R4.reuse ;  /* 0x0000000438577220 */ /* 0x080fe20000410000 */
[----:B------:R-:W-:Y:S01]  /*3010*/  MOV R58, R29 ;  /* 0x0000001d003a7202 */ /* 0x000fe20000000f00 */
        /* <DEDUP_REMOVED lines=20> */
.L_x_1488:
[----:B------:R-:W-:Y:S01]  /*3160*/  FMUL.FTZ R56, R59, R42 ;  /* 0x0000002a3b387220 */ /* 0x000fe20000410000 */
[----:B------:R-:W-:Y:S01]  /*3170*/  FADD.FTZ R78, R100, R77 ;  /* 0x0000004d644e7221 */ /* 0x000fe20000010000 */
[----:B------:R-:W-:Y:S01]  /*3180*/  FFMA.FTZ R82, R95, R77, R82 ;  /* 0x0000004d5f527223 */ /* 0x000fe20000010052 */
[----:B------:R-:W-:Y:S01]  /*3190*/  FADD.FTZ R77, R79, R76 ;  /* 0x0000004c4f4d7221 */ /* 0x000fe20000010000 */
[----:B------:R-:W-:Y:S01]  /*31a0*/  FFMA.FTZ R57, R87, R56, R80 ;  /* 0x0000003857397223 */ /* 0x000fe20000010050 */
[----:B------:R-:W-:Y:S01]  /*31b0*/  FADD.FTZ R81, R81, R56 ;  /* 0x0000003851517221 */ /* 0x000fe20000010000 */
[----:B------:R-:W-:Y:S01]  /*31c0*/  FMUL.FTZ R56, R58, R43 ;  /* 0x0000002b3a387220 */ /* 0x000fe20000410000 */
[----:B------:R-:W-:Y:S01]  /*31d0*/  FFMA.FTZ R75, R94, R76, R75 ;  /* 0x0000004c5e4b7223 */ /* 0x000fe2000001004b */
[-C--:B------:R-:W-:Y:S01]  /*31e0*/  FMUL.FTZ R85, R54, R4.reuse ;  /* 0x0000000436557220 */ /* 0x080fe20000410000 */
[----:B------:R-:W-:Y:S01]  /*31f0*/  FMUL.FTZ R84, R55, R4 ;  /* 0x0000000437547220 */ /* 0x000fe20000410000 */
[----:B------:R-:W-:Y:S01]  /*3200*/  FFMA.FTZ R80, R86, R56, R57 ;  /* 0x0000003856507223 */ /* 0x000fe20000010039 */
[----:B------:R-:W-:Y:S01]  /*3210*/  FADD.FTZ R79, R56, R81 ;  /* 0x00000051384f7221 */ /* 0x000fe20000010000 */
[----:B------:R-:W-:-:S02]  /*3220*/  MOV R57, R30 ;  /* 0x0000001e00397202 */ /* 0x000fc40000000f00 */
        /* <DEDUP_REMOVED lines=20> */
.L_x_1489:
[----:B------:R-:W-:Y:S01]  /*3370*/  FMUL.FTZ R54, R57, R42 ;  /* 0x0000002a39367220 */ /* 0x000fe20000410000 */
[----:B------:R-:W-:Y:S01]  /*3380*/  FADD.FTZ R76, R78, R73 ;  /* 0x000000494e4c7221 */ /* 0x000fe20000010000 */
[----:B------:R-:W-:Y:S01]  /*3390*/  FFMA.FTZ R78, R93, R73, R82 ;  /* 0x000000495d4e7223 */ /* 0x000fe20000010052 */
[----:B------:R-:W-:Y:S01]  /*33a0*/  FMUL.FTZ R73, R56, R43 ;  /* 0x0000002b38497220 */ /* 0x000fe20000410000 */
[----:B------:R-:W-:Y:S01]  /*33b0*/  FFMA.FTZ R55, R85, R54, R80 ;  /* 0x0000003655377223 */ /* 0x000fe20000010050 */
[----:B------:R-:W-:Y:S01]  /*33c0*/  FADD.FTZ R54, R79, R54 ;  /* 0x000000364f367221 */ /* 0x000fe20000010000 */
[----:B------:R-:W-:Y:S01]  /*33d0*/  FADD.FTZ R80, R77, R72 ;  /* 0x000000484d507221 */ /* 0x000fe20000010000 */
[----:B------:R-:W-:Y:S01]  /*33e0*/  FFMA.FTZ R75, R92, R72, R75 ;  /* 0x000000485c4b7223 */ /* 0x000fe2000001004b */
        /* <DEDUP_REMOVED lines=25> */
.L_x_1490:
        /* <DEDUP_REMOVED lines=8> */
[----:B------:R-:W-:Y:S01]  /*3600*/  MOV R5, R35 ;  /* 0x0000002300057202 */ /* 0x000fe20000000f00 */
[----:B------:R-:W-:Y:S01]  /*3610*/  FMUL.FTZ R81, R50, R4 ;  /* 0x0000000432517220 */ /* 0x000fe20000410000 */
[----:B------:R-:W-:Y:S01]  /*3620*/  FFMA.FTZ R76, R82, R73, R77 ;  /* 0x00000049524c7223 */ /* 0x000fe2000001004d */
[----:B------:R-:W-:Y:S01]  /*3630*/  FADD.FTZ R73, R73, R52 ;  /* 0x0000003449497221 */ /* 0x000fe20000010000 */
        /* <DEDUP_REMOVED lines=21> */
.L_x_1491:
[----:B------:R-:W-:Y:S01]  /*3790*/  FMUL.FTZ R50, R52, R42 ;  /* 0x0000002a34327220 */ /* 0x000fe20000410000 */
[----:B------:R-:W-:Y:S01]  /*37a0*/  FADD.FTZ R72, R53, R74 ;  /* 0x0000004a35487221 */ /* 0x000fe20000010000 */
[----:B------:R-:W-:Y:S01]  /*37b0*/  FMUL.FTZ R53, R5, R43 ;  /* 0x0000002b05357220 */ /* 0x000fe20000410000 */
[----:B------:R-:W-:Y:S01]  /*37c0*/  FADD.FTZ R71, R71, R70 ;  /* 0x0000004647477221 */ /* 0x000fe20000010000 */
[----:B------:R-:W-:Y:S01]  /*37d0*/  FFMA.FTZ R51, R81, R50, R76 ;  /* 0x0000003251337223 */ /* 0x000fe2000001004c */
[----:B------:R-:W-:Y:S01]  /*37e0*/  FADD.FTZ R50, R73, R50 ;  /* 0x0000003249327221 */ /* 0x000fe20000010000 */
[----:B------:R-:W-:Y:S01]  /*37f0*/  FFMA.FTZ R75, R88, R70, R75 ;  /* 0x00000046584b7223 */ /* 0x000fe2000001004b */
        /* <DEDUP_REMOVED lines=26> */
.L_x_1492:
        /* <DEDUP_REMOVED lines=33> */
.L_x_1493:
[----:B------:R-:W-:Y:S01]  /*3bb0*/  FMUL.FTZ R70, R49, R42 ;  /* 0x0000002a31467220 */ /* 0x000fe20000410000 */
[----:B------:R-:W-:Y:S01]  /*3bc0*/  FADD.FTZ R46, R72, R57 ;  /* 0x00000039482e7221 */ /* 0x000fe20000010000 */
[----:B------:R-:W-:Y:S01]  /*3bd0*/  FFMA.FTZ R53, R85, R57, R74 ;  /* 0x0000003955357223 */ /* 0x000fe2000001004a */
[----:B------:R-:W-:Y:S01]  /*3be0*/  FADD.FTZ R47, R71, R56 ;  /* 0x00000038472f7221 */ /* 0x000fe20000010000 */
[----:B------:R-:W-:Y:S01]  /*3bf0*/  FADD.FTZ R72, R59, R70 ;  /* 0x000000463b487221 */ /* 0x000fe20000010000 */
[----:B------:R-:W-:Y:S01]  /*3c00*/  FFMA.FTZ R57, R77, R70, R58 ;  /* 0x000000464d397223 */ /* 0x000fe2000001003a */
        /* <DEDUP_REMOVED lines=27> */
.L_x_1494:
[----:B------:R-:W-:Y:S01]  /*3dc0*/  FMUL.FTZ R66, R57, R42 ;  /* 0x0000002a39427220 */ /* 0x000fe20000410000 */
[-C--:B------:R-:W-:Y:S01]  /*3dd0*/  FMUL.FTZ R73, R64, R4.reuse ;  /* 0x0000000440497220 */ /* 0x080fe20000410000 */
[----:B------:R-:W-:Y:S01]  /*3de0*/  FMUL.FTZ R72, R65, R4 ;  /* 0x0000000441487220 */ /* 0x000fe20000410000 */
[----:B------:R-:W-:Y:S01]  /*3df0*/  MOV R64, R12 ;  /* 0x0000000c00407202 */ /* 0x000fe20000000f00 */
[----:B------:R-:W-:Y:S01]  /*3e00*/  FFMA.FTZ R67, R75, R66, R70 ;  /* 0x000000424b437223 */ /* 0x000fe20000010046 */
[----:B------:R-:W-:Y:S01]  /*3e10*/  FADD.FTZ R70, R59, R66 ;  /* 0x000000423b467221 */ /* 0x000fe20000010000 */
[----:B------:R-:W-:-:S04]  /*3e20*/  FMUL.FTZ R59, R56, R43 ;  /* 0x0000002b383b7220 */ /* 0x000fc80000410000 */
[----:B------:R-:W-:Y:S01]  /*3e30*/  FFMA.FTZ R66, R74, R59, R67 ;  /* 0x0000003b4a427223 */ /* 0x000fe20000010043 */
[----:B------:R-:W-:Y:S01]  /*3e40*/  FADD.FTZ R67, R59, R70 ;  /* 0x000000463b437221 */ /* 0x000fe20000010000 */
[----:B------:R-:W-:Y:S01]  /*3e50*/  MOV R59, R13 ;  /* 0x0000000d003b7202 */ /* 0x000fe20000000f00 */
        /* <DEDUP_REMOVED lines=19> */
.L_x_1495:
[----:B------:R-:W-:Y:S01]  /*3f90*/  FMUL.FTZ R70, R64, R42 ;  /* 0x0000002a40467220 */ /* 0x000fe20000410000 */
[----:B------:R-:W-:-:S03]  /*3fa0*/  FMUL.FTZ R71, R62, R4 ;  /* 0x000000043e477220 */ /* 0x000fc60000410000 */
[----:B------:R-:W-:Y:S01]  /*3fb0*/  FFMA.FTZ R65, R73, R70, R66 ;  /* 0x0000004649417223 */ /* 0x000fe20000010042 */
[----:B------:R-:W-:Y:S01]  /*3fc0*/  FADD.FTZ R70, R67, R70 ;  /* 0x0000004643467221 */ /* 0x000fe20000010000 */
[----:B------:R-:W-:-:S04]  /*3fd0*/  FMUL.FTZ R67, R59, R43 ;  /* 0x0000002b3b437220 */ /* 0x000fc80000410000 */
[----:B------:R-:W-:Y:S01]  /*3fe0*/  FFMA.FTZ R66, R72, R67, R65 ;  /* 0x0000004348427223 */ /* 0x000fe20000010041 */
[----:B------:R-:W-:Y:S01]  /*3ff0*/  FADD.FTZ R67, R67, R70 ;  /* 0x0000004643437221 */ /* 0x000fe20000010000 */
[----:B------:R-:W-:Y:S01]  /*4000*/  FMUL.FTZ R70, R63, R4 ;  /* 0x000000043f467220 */ /* 0x000fe20000410000 */
[----:B------:R-:W-:Y:S02]  /*4010*/  MOV R65, R14 ;  /* 0x0000000e00417202 */ /* 0x000fe40000000f00 */
        /* <DEDUP_REMOVED lines=15> */
[----:B-1----:R-:W-:-:S04]  /*4110*/  FADD.FTZ R101, -R65, 1 ;  /* 0x3f80000041657421 */ /* 0x002fc80000010100 */
[----:B------:R-:W-:Y:S01]  /*4120*/  FFMA.FTZ R63, R63, R101, 1 ;  /* 0x3f8000003f3f7423 */ /* 0x000fe20000010065 */
[----:B------:R-:W-:Y:S01]  /*4130*/  FMUL.FTZ R101, R15, R65 ;  /* 0x000000410f657220 */ /* 0x000fe20000410000 */
[----:B------:R-:W-:-:S03]  /*4140*/  FMUL.FTZ R65, R62, R100 ;  /* 0x000000643e417220 */ /* 0x000fc60000410000 */
[----:B------:R-:W-:-:S07]  /*4150*/  FMUL.FTZ R63, R101, R63 ;  /* 0x0000003f653f7220 */ /* 0x000fce0000410000 */
.L_x_1496:
[----:B------:R-:W-:Y:S01]  /*4160*/  FMUL.FTZ R62, R65, R42 ;  /* 0x0000002a413e7220 */ /* 0x000fe20000410000 */
[-C--:B------:R-:W-:Y:S01]  /*4170*/  FMUL.FTZ R101, R60, R4.reuse ;  /* 0x000000043c657220 */ /* 0x080fe20000410000 */
[----:B------:R-:W-:Y:S02]  /*4180*/  FMUL.FTZ R100, R61, R4 ;  /* 0x000000043d647220 */ /* 0x000fe40000410000 */
[----:B------:R-:W-:Y:S01]  /*4190*/  FFMA.FTZ R66, R71, R62, R66 ;  /* 0x0000003e47427223 */ /* 0x000fe20000010042 */
[----:B------:R-:W-:Y:S01]  /*41a0*/  FADD.FTZ R124, R67, R62 ;  /* 0x0000003e437c7221 */ /* 0x000fe20000010000 */
[----:B------:R-:W-:-:S04]  /*41b0*/  FMUL.FTZ R62, R63, R43 ;  /* 0x0000002b3f3e7220 */ /* 0x000fc80000410000 */
[----:B------:R-:W-:Y:S01]  /*41c0*/  FFMA.FTZ R67, R70, R62, R66 ;  /* 0x0000003e46437223 */ /* 0x000fe20000010042 */
[----:B------:R-:W-:Y:S01]  /*41d0*/  FADD.FTZ R124, R62, R124 ;  /* 0x0000007c3e7c7221 */ /* 0x000fe20000010000 */
[----:B------:R-:W-:Y:S02]  /*41e0*/  MOV R66, R16 ;  /* 0x0000001000427202 */ /* 0x000fe40000000f00 */
[----:B------:R-:W-:Y:S01]  /*41f0*/  MOV R62, R17 ;  /* 0x00000011003e7202 */ /* 0x000fe20000000f00 */
        /* <DEDUP_REMOVED lines=19> */
.L_x_1497:
[----:B------:R-:W-:Y:S01]  /*4330*/  FMUL.FTZ R60, R66, R42 ;  /* 0x0000002a423c7220 */ /* 0x000fe20000410000 */
[----:B------:R-:W-:Y:S01]  /*4340*/  ISETP.GT.AND P5, PT, R123, 0x1e, PT ;  /* 0x0000001e7b00780c */ /* 0x000fe20003fa4270 */
[----:B------:R-:W0:Y:S01]  /*4350*/  S2UR UR11, SR_CgaCtaId ;  /* 0x00000000000b79c3 */ /* 0x000e220000008800 */
[----:B------:R-:W-:Y:S01]  /*4360*/  FADD.FTZ R46, R46, R55 ;  /* 0x000000372e2e7221 */ /* 0x000fe20000010000 */
[----:B------:R-:W-:Y:S01]  /*4370*/  FFMA.FTZ R67, R101, R60, R67 ;  /* 0x0000003c65437223 */ /* 0x000fe20000010043 */
[----:B------:R-:W-:Y:S01]  /*4380*/  FADD.FTZ R60, R124, R60 ;  /* 0x0000003c7c3c7221 */ /* 0x000fe20000010000 */
[----:B------:R-:W-:Y:S01]  /*4390*/  FMUL.FTZ R124, R62, R43 ;  /* 0x0000002b3e7c7220 */ /* 0x000fe20000410000 */
[----:B------:R-:W-:Y:S01]  /*43a0*/  FFMA.FTZ R53, R83, R55, R53 ;  /* 0x0000003753357223 */ /* 0x000fe20000010035 */
[----:B------:R-:W-:Y:S01]  /*43b0*/  FADD.FTZ R47, R47, R54 ;  /* 0x000000362f2f7221 */ /* 0x000fe20000010000 */
[----:B------:R-:W-:Y:S01]  /*43c0*/  FFMA.FTZ R55, R82, R54, R58 ;  /* 0x0000003652377223 */ /* 0x000fe2000001003a */
[----:B------:R-:W-:Y:S01]  /*43d0*/  FFMA.FTZ R61, R100, R124, R67 ;  /* 0x0000007c643d7223 */ /* 0x000fe20000010043 */
[----:B------:R-:W-:Y:S01]  /*43e0*/  FADD.FTZ R60, R124, R60 ;  /* 0x0000003c7c3c7221 */ /* 0x000fe20000010000 */
[----:B------:R-:W-:Y:S01]  /*43f0*/  FADD.FTZ R46, R46, R52 ;  /* 0x000000342e2e7221 */ /* 0x000fe20000010000 */
[----:B------:R-:W-:Y:S01]  /*4400*/  FFMA.FTZ R52, R81, R52, R53 ;  /* 0x0000003451347223 */ /* 0x000fe20000010035 */
[----:B------:R-:W-:Y:S01]  /*4410*/  FADD.FTZ R47, R47, R5 ;  /* 0x000000052f2f7221 */ /* 0x000fe20000010000 */
[----:B------:R-:W1:Y:S01]  /*4420*/  SHFL.DOWN PT, R67, R61, 0x1, 0x1f ;  /* 0x08201f003d437f89 */ /* 0x000e6200000e0000 */
[----:B------:R-:W-:Y:S01]  /*4430*/  FFMA.FTZ R55, R80, R5, R55 ;  /* 0x0000000550377223 */ /* 0x000fe20000010037 */
[----:B------:R-:W-:Y:S01]  /*4440*/  FADD.FTZ R46, R46, R51 ;  /* 0x000000332e2e7221 */ /* 0x000fe20000010000 */
[----:B------:R-:W-:Y:S01]  /*4450*/  FFMA.FTZ R52, R79, R51, R52 ;  /* 0x000000334f347223 */ /* 0x000fe20000010034 */
[----:B------:R-:W2:Y:S01]  /*4460*/  SHFL.DOWN PT, R124, R60, 0x1, 0x1f ;  /* 0x08201f003c7c7f89 */ /* 0x000ea200000e0000 */
[----:B------:R-:W-:Y:S01]  /*4470*/  FADD.FTZ R47, R47, R50 ;  /* 0x000000322f2f7221 */ /* 0x000fe20000010000 */
        /* <DEDUP_REMOVED lines=9> */
[----:B------:R-:W-:Y:S01]  /*4510*/  UMOV UR6, 0x400 ;  /* 0x0000040000067882 */ /* 0x000fe20000000000 */
[----:B------:R-:W-:Y:S01]  /*4520*/  FADD.FTZ R48, R5, R64 ;  /* 0x0000004005307221 */ /* 0x000fe20000010000 */
[----:B------:R-:W-:Y:S01]  /*4530*/  UIADD3 UR5, UR6, 0x50, URZ ;  /* 0x0000005006057890 */ /* 0x000fe2000fffe03f */
[----:B------:R-:W-:Y:S01]  /*4540*/  FFMA.FTZ R52, R73, R64, R52 ;  /* 0x0000004049347223 */ /* 0x000fe20000010034 */
[----:B------:R-:W-:Y:S01]  /*4550*/  FADD.FTZ R46, R46, R59 ;  /* 0x0000003b2e2e7221 */ /* 0x000fe20000010000 */
[----:B------:R-:W-:Y:S01]  /*4560*/  FFMA.FTZ R55, R72, R59, R55 ;  /* 0x0000003b48377223 */ /* 0x000fe20000010037 */
[----:B0-----:R-:W-:Y:S01]  /*4570*/  ULEA UR5, UR11, UR5, 0x18 ;  /* 0x000000050b057291 */ /* 0x001fe2000f8ec03f */
[----:B------:R-:W-:Y:S01]  /*4580*/  FADD.FTZ R5, R48, R65 ;  /* 0x0000004130057221 */ /* 0x000fe20000010000 */
[----:B------:R-:W-:Y:S01]  /*4590*/  FFMA.FTZ R52, R71, R65, R52 ;  /* 0x0000004147347223 */ /* 0x000fe20000010034 */
[----:B-1----:R-:W-:Y:S01]  /*45a0*/  @!P5 FADD.FTZ R61, R61, R67 ;  /* 0x000000433d3dd221 */ /* 0x002fe20000010000 */
[----:B------:R-:W-:Y:S01]  /*45b0*/  FFMA.FTZ R55, R70, R63, R55 ;  /* 0x0000003f46377223 */ /* 0x000fe20000010037 */
[----:B------:R-:W-:Y:S01]  /*45c0*/  FADD.FTZ R59, R46, R63 ;  /* 0x0000003f2e3b7221 */ /* 0x000fe20000010000 */
[----:B------:R-:W-:Y:S01]  /*45d0*/  FADD.FTZ R58, R5, R66 ;  /* 0x00000042053a7221 */ /* 0x000fe20000010000 */
[----:B--2---:R-:W-:Y:S01]  /*45e0*/  @!P5 FADD.FTZ R60, R60, R124 ;  /* 0x0000007c3c3cd221 */ /* 0x004fe20000010000 */
[----:B------:R-:W0:Y:S01]  /*45f0*/  SHFL.DOWN PT, R67, R61, 0x2, 0x1f ;  /* 0x08401f003d437f89 */ /* 0x000e2200000e0000 */
[----:B------:R-:W-:Y:S01]  /*4600*/  ISETP.GT.AND P5, PT, R123, 0x1d, PT ;  /* 0x0000001d7b00780c */ /* 0x000fe20003fa4270 */
[----:B------:R-:W-:Y:S01]  /*4610*/  FFMA.FTZ R56, R101, R66, R52 ;  /* 0x0000004265387223 */ /* 0x000fe20000010034 */
[----:B------:R-:W-:Y:S01]  /*4620*/  FFMA.FTZ R57, R100, R62, R55 ;  /* 0x0000003e64397223 */ /* 0x000fe20000010037 */
[----:B------:R-:W1:Y:S01]  /*4630*/  SHFL.DOWN PT, R124, R60, 0x2, 0x1f ;  /* 0x08401f003c7c7f89 */ /* 0x000e6200000e0000 */
[----:B------:R-:W-:Y:S01]  /*4640*/  FADD.FTZ R59, R59, R62 ;  /* 0x0000003e3b3b7221 */ /* 0x000fe20000010000 */
[----:B------:R-:W-:Y:S01]  /*4650*/  LEA R5, R0, UR5, 0x4 ;  /* 0x0000000500057c11 */ /* 0x000fe2000f8e20ff */
[----:B------:R-:W-:Y:S04]  /*4660*/  BSSY B0, `(.L_x_1498) ;  /* 0x000002a000007945 */ /* 0x000fe80003800000 */
[----:B------:R-:W-:Y:S03]  /*4670*/  STS.128 [R5], R56 ;  /* 0x0000003805007388 */ /* 0x000fe60000000c00 */
        /* <DEDUP_REMOVED lines=40> */
.L_x_1499:
[----:B------:R-:W-:Y:S05]  /*4900*/  BSYNC B0 ;  /* 0x0000000000007941 */ /* 0x000fea0003800000 */
.L_x_1498:
        /* <DEDUP_REMOVED lines=20> */
[----:B------:R-:W-:-:S02]  /*4a50*/  FADD.FTZ R55, R124, R55 ;  /* 0x000000377c377221 */ /* 0x000fc40000010000 */
[----:B------:R-:W2:Y:S04]  /*4a60*/  LDS.128 R48, [R5+0x2a0] ;  /* 0x0002a00005307984 */ /* 0x000ea80000000c00 */
        /* <DEDUP_REMOVED lines=30> */
[----:B------:R-:W0:Y:S01]  /*4c50*/  LDS.128 R60, [R5+0x540] ;  /* 0x00054000053c7984 */ /* 0x000e220000000c00 */
[----:B------:R-:W-:Y:S01]  /*4c60*/  FADD.FTZ R52, R52, R49 ;  /* 0x0000003134347221 */ /* 0x000fe20000010000 */
[----:B------:R-:W-:Y:S01]  /*4c70*/  FADD.FTZ R49, R65, R50 ;  /* 0x0000003241317221 */ /* 0x000fe20000010000 */
[----:B------:R-:W-:Y:S01]  /*4c80*/  FADD.FTZ R124, R54, R51 ;  /* 0x00000033367c7221 */ /* 0x000fe20000010000 */
[----:B------:R-:W1:Y:S01]  /*4c90*/  LDS.128 R64, [R5+0x5b0] ;  /* 0x0005b00005407984 */ /* 0x000e620000000c00 */
[----:B---3--:R-:W-:Y:S01]  /*4ca0*/  FADD.FTZ R56, R55, R56 ;  /* 0x0000003837387221 */ /* 0x008fe20000010000 */
[----:B------:R-:W-:Y:S01]  /*4cb0*/  FADD.FTZ R58, R49, R58 ;  /* 0x0000003a313a7221 */ /* 0x000fe20000010000 */
[----:B------:R-:W-:Y:S01]  /*4cc0*/  FADD.FTZ R57, R52, R57 ;  /* 0x0000003934397221 */ /* 0x000fe20000010000 */
[----:B------:R-:W2:Y:S01]  /*4cd0*/  LDS.128 R48, [R5+0x620] ;  /* 0x0006200005307984 */ /* 0x000ea20000000c00 */
[----:B------:R-:W-:-:S03]  /*4ce0*/  FADD.FTZ R59, R124, R59 ;  /* 0x0000003b7c3b7221 */ /* 0x000fc60000010000 */
        /* <DEDUP_REMOVED lines=12> */
[----:B------:R-:W-:Y:S01]  /*4db0*/  LDS.128 R64, [R5+0x770] ;  /* 0x0007700005407984 */ /* 0x000fe20000000c00 */
[----:B------:R-:W-:Y:S01]  /*4dc0*/  FADD.FTZ R124, R124, R51 ;  /* 0x000000337c7c7221 */ /* 0x000fe20000010000 */
[----:B---3--:R-:W-:Y:S01]  /*4dd0*/  FADD.FTZ R53, R48, R53 ;  /* 0x0000003530357221 */ /* 0x008fe20000010000 */
[----:B------:R-:W-:Y:S01]  /*4de0*/  FADD.FTZ R54, R49, R54 ;  /* 0x0000003631367221 */ /* 0x000fe20000010000 */
[----:B------:R-:W0:Y:S01]  /*4df0*/  LDS.128 R56, [R5+0x700] ;  /* 0x0007000005387984 */ /* 0x000e220000000c00 */
        /* <DEDUP_REMOVED lines=8> */
[----:B------:R-:W-:Y:S01]  /*4e80*/  FADD.FTZ R55, R52, R64 ;  /* 0x0000004034377221 */ /* 0x000fe20000010000 */
[----:B------:R-:W-:Y:S01]  /*4e90*/  FADD.FTZ R52, R53, R65 ;  /* 0x0000004135347221 */ /* 0x000fe20000010000 */
[----:B------:R-:W-:Y:S01]  /*4ea0*/  FADD.FTZ R53, R57, R66 ;  /* 0x0000004239357221 */ /* 0x000fe20000010000 */
[----:B------:R-:W-:Y:S01]  /*4eb0*/  FADD.FTZ R124, R54, R67 ;  /* 0x00000043367c7221 */ /* 0x000fe20000010000 */
[----:B-1----:R-:W-:Y:S01]  /*4ec0*/  FADD.FTZ R57, R55, R48 ;  /* 0x0000003037397221 */ /* 0x002fe20000010000 */
[----:B------:R-:W-:Y:S01]  /*4ed0*/  FADD.FTZ R48, R52, R49 ;  /* 0x0000003134307221 */ /* 0x000fe20000010000 */
[----:B------:R-:W-:Y:S01]  /*4ee0*/  FADD.FTZ R49, R53, R50 ;  /* 0x0000003235317221 */ /* 0x000fe20000010000 */
[----:B------:R-:W-:Y:S01]  /*4ef0*/  LDS.128 R64, [R5+0x930] ;  /* 0x0009300005407984 */ /* 0x000fe20000000c00 */
[----:B------:R-:W-:Y:S01]  /*4f00*/  FADD.FTZ R124, R124, R51 ;  /* 0x000000337c7c7221 */ /* 0x000fe20000010000 */
[----:B--2---:R-:W-:Y:S01]  /*4f10*/  FADD.FTZ R61, R48, R61 ;  /* 0x0000003d303d7221 */ /* 0x004fe20000010000 */
        /* <DEDUP_REMOVED lines=17> */
[----:B------:R-:W0:Y:S01]  /*5030*/  LDS.128 R52, [R5+0xa80] ;  /* 0x000a800005347984 */ /* 0x000e220000000c00 */
        /* <DEDUP_REMOVED lines=43> */
[----:B------:R-:W-:-:S07]  /*52f0*/  FADD.FTZ R59, R50, R63 ;  /* 0x0000003f323b7221 */ /* 0x000fce0000010000 */
.L_x_1501:
[----:B------:R-:W-:Y:S05]  /*5300*/  BSYNC B0 ;  /* 0x0000000000007941 */ /* 0x000fea0003800000 */
.L_x_1500:
[----:B------:R-:W0:Y:S01]  /*5310*/  LDC.64 R48, c[0x0][0x268] ;  /* 0x00009a00ff307b82 */ /* 0x000e220000000a00 */
[----:B------:R-:W-:Y:S01]  /*5320*/  IMAD R103, R103, 0x7, R0 ;  /* 0x0000000767677824 */ /* 0x000fe200078e0200 */
[----:B------:R-:W-:Y:S03]  /*5330*/  BSSY B0, `(.L_x_1502) ;  /* 0x000000e000007945 */ /* 0x000fe60003800000 */
[----:B0-----:R-:W-:Y:S01]  /*5340*/  IMAD.WIDE R48, R103, 0x4, R48 ;  /* 0x0000000467307825 */ /* 0x001fe200078e0230 */
[----:B------:R-:W-:Y:S06]  /*5350*/  @P6 BRA `(.L_x_1503) ;  /* 0x00000000002c6947 */ /* 0x000fec0003800000 */
        /* <DEDUP_REMOVED lines=11> */
.L_x_1503:
[----:B------:R-:W-:Y:S05]  /*5410*/  BSYNC B0 ;  /* 0x0000000000007941 */ /* 0x000fea0003800000 */
.L_x_1502:
        /* <DEDUP_REMOVED lines=34> */
.L_x_1506:
[----:B------:R-:W2:Y:S04]  /*5640*/  LDG.E.STRONG.GPU R5, desc[UR8][R48.64] ;  /* 0x0000000830057981 */ /* 0x000ea8000c1ef900 */
[----:B--2---:R-:W-:Y:S01]  /*5650*/  CCTL.IVALL ;  /* 0x00000000ff00798f */ /* 0x004fe20002000000 */
[----:B------:R-:W-:Y:S05]  /*5660*/  YIELD ;  /* 0x0000000000007946 */ /* 0x000fea0003800000 */
[----:B------:R-:W-:-:S13]  /*5670*/  ISETP.NE.AND P6, PT, R5, R54, PT ;  /* 0x000000360500720c */ /* 0x000fda0003fc5270 */
[----:B------:R-:W-:Y:S05]  /*5680*/  @P6 BRA `(.L_x_1506) ;  /* 0xfffffffc00ec6947 */ /* 0x000fea000383ffff */
.L_x_1505:
        /* <DEDUP_REMOVED lines=20> */
.L_x_1510:
        /* <DEDUP_REMOVED lines=115> */
.L_x_1509:
        /* <DEDUP_REMOVED lines=62> */
.L_x_1511:
[----:B------:R-:W-:-:S04]  /*62e0*/  ISETP.NE.AND P6, PT, R5, RZ, PT ;  /* 0x000000ff0500720c */ /* 0x000fc80003fc5270 */
[----:B------:R-:W-:-:S13]  /*62f0*/  ISETP.NE.OR P6, PT, R49, RZ, P6 ;  /* 0x000000ff3100720c */ /* 0x000fda00037c5670 */
[----:B------:R-:W-:Y:S05]  /*6300*/  @!P6 BRA `(.L_x_1507) ;  /* 0x00000000007ce947 */ /* 0x000fea0003800000 */
.L_x_1508:
        /* <DEDUP_REMOVED lines=31> */
.L_x_1507:
        /* <DEDUP_REMOVED lines=10> */
.L_x_1513:
[----:B------:R-:W-:Y:S05]  /*65a0*/  BSYNC B0 ;  /* 0x0000000000007941 */ /* 0x000fea0003800000 */
.L_x_1512:
        /* <DEDUP_REMOVED lines=17> */
.L_x_1504:
[----:B------:R-:W0:Y:S01]  /*66c0*/  S2UR UR6, SR_CgaCtaId ;  /* 0x00000000000679c3 */ /* 0x000e220000008800 */
[----:B------:R-:W-:Y:S01]  /*66d0*/  UMOV UR5, 0x400 ;  /* 0x0000040000057882 */ /* 0x000fe20000000000 */
[----:B-1----:R-:W-:Y:S01]  /*66e0*/  IMAD.WIDE.U32 R48, R0, 0x24924925, RZ ;  /* 0x2492492500307825 */ /* 0x002fe200078e00ff */
[----:B------:R-:W-:Y:S01]  /*66f0*/  ISETP.NE.AND P6, PT, RZ, UR10, PT ;  /* 0x0000000aff007c0c */ /* 0x000fe2000bfc5270 */
[----:B------:R-:W-:-:S03]  /*6700*/  ULDC.64 UR12, c[0x0][0x290] ;  /* 0x0000a400000c7ab9 */ /* 0x000fc60000000a00 */
[-C--:B------:R-:W-:Y:S01]  /*6710*/  IADD3 R5, R0, -R49.reuse, RZ ;  /* 0x8000003100057210 */ /* 0x080fe20007ffe0ff */
[----:B------:R-:W1:Y:S03]  /*6720*/  LDC R50, c[0x0][0x2ac] ;  /* 0x0000ab00ff327b82 */ /* 0x000e660000000800 */
[----:B------:R-:W-:-:S04]  /*6730*/  LEA.HI R5, R5, R49, RZ, 0x1f ;  /* 0x0000003105057211 */ /* 0x000fc800078ff8ff */
[----:B------:R-:W-:Y:S01]  /*6740*/  SHF.R.U32.HI R5, RZ, 0x2, R5 ;  /* 0x00000002ff057819 */ /* 0x000fe20000011605 */
[----:B0-----:R-:W-:-:S04]  /*6750*/  ULEA UR5, UR6, UR5, 0x18 ;  /* 0x0000000506057291 */ /* 0x001fc8000f8ec03f */
[----:B-1----:R-:W-:-:S05]  /*6760*/  IMAD R5, R50, UR7, R5 ;  /* 0x0000000732057c24 */ /* 0x002fca000f8e0205 */
[----:B------:R-:W-:Y:S01]  /*6770*/  @!P5 STS.64 [UR5+0x48], R46 ;  /* 0x0000482eff00d988 */ /* 0x000fe20008000a05 */
[----:B------:R-:W-:Y:S01]  /*6780*/  BAR.SYNC.DEFER_BLOCKING 0x0 ;  /* 0x0000000000007b1d */ /* 0x000fe20000010000 */
[----:B------:R-:W-:-:S04]  /*6790*/  IADD3 R50, R5, 0x180, RZ ;  /* 0x0000018005327810 */ /* 0x000fc80007ffe0ff */
[----:B------:R-:W-:Y:S01]  /*67a0*/  SHF.R.S32.HI R53, RZ, 0x1f, R50 ;  /* 0x0000001fff357819 */ /* 0x000fe20000011432 */
        /* <DEDUP_REMOVED lines=23> */
.L_x_1514:
[----:B------:R-:W-:Y:S01]  /*6920*/  ISETP.NE.AND P5, PT, R112, RZ, PT ;  /* 0x000000ff7000720c */ /* 0x000fe20003fa5270 */
[----:B------:R-:W-:-:S12]  /*6930*/  BSSY B0, `(.L_x_1515) ;  /* 0x0000014000007945 */ /* 0x000fd80003800000 */
[----:B------:R-:W-:Y:S05]  /*6940*/  @!P5 BRA `(.L_x_1516) ;  /* 0x000000000048d947 */ /* 0x000fea0003800000 */
[----:B------:R-:W-:Y:S01]  /*6950*/  SHF.R.S32.HI R46, RZ, 0x1f, R2 ;  /* 0x0000001fff2e7819 */ /* 0x000fe20000011402 */
[----:B------:R-:W-:Y:S01]  /*6960*/  ULDC.64 UR14, c[0x0][0x288] ;  /* 0x0000a200000e7ab9 */ /* 0x000fe20000000a00 */
[----:B------:R-:W-:Y:S01]  /*6970*/  MOV R47, R9 ;  /* 0x00000009002f7202 */ /* 0x000fe20000000f00 */
[-CC-:B------:R-:W-:Y:S01]  /*6980*/  FFMA.FTZ R99, R99, R51.reuse, R52.reuse ;  /* 0x0000003363637223 */ /* 0x180fe20000010034 */
[----:B------:R-:W-:Y:S01]  /*6990*/  FFMA.FTZ R98, R98, R51, R52 ;  /* 0x0000003362627223 */ /* 0x000fe20000010034 */
[----:B------:R-:W-:Y:S01]  /*69a0*/  IMAD R49, R46, UR14, RZ ;  /* 0x0000000e2e317c24 */ /* 0x000fe2000f8e02ff */
[----:B------:R-:W-:Y:S01]  /*69b0*/  MOV R46, R6 ;  /* 0x00000006002e7202 */ /* 0x000fe20000000f00 */
[----:B------:R-:W-:Y:S01]  /*69c0*/  FFMA.FTZ R99, R42, R18, -R99 ;  /* 0x000000122a637223 */ /* 0x000fe20000010863 */
[----:B------:R-:W-:Y:S01]  /*69d0*/  FFMA.FTZ R19, R43, R19, -R98 ;  /* 0x000000132b137223 */ /* 0x000fe20000010862 */
[C---:B------:R-:W-:Y:S02]  /*69e0*/  IMAD R49, R2.reuse, UR15, R49 ;  /* 0x0000000f02317c24 */ /* 0x040fe4000f8e0231 */
[----:B------:R-:W-:Y:S01]  /*69f0*/  IMAD.WIDE.U32 R46, R2, UR14, R46 ;  /* 0x0000000e022e7c25 */ /* 0x000fe2000f8e002e */
[----:B------:R-:W-:-:S03]  /*6a00*/  ULDC.64 UR14, c[0x0][0x210] ;  /* 0x00008400000e7ab9 */ /* 0x000fc60000000a00 */
[-C--:B------:R-:W-:Y:S01]  /*6a10*/  FMUL.FTZ R18, R99, R4.reuse ;  /* 0x0000000463127220 */ /* 0x080fe20000410000 */
[----:B------:R-:W-:Y:S01]  /*6a20*/  FMUL.FTZ R19, R19, R4 ;  /* 0x0000000413137220 */ /* 0x000fe20000410000 */
[----:B------:R-:W-:Y:S02]  /*6a30*/  IADD3 R49, R47, R49, RZ ;  /* 0x000000312f317210 */ /* 0x000fe40007ffe0ff */
[----:B------:R-:W-:-:S04]  /*6a40*/  LEA R48, P5, R46, UR14, 0x2 ;  /* 0x0000000e2e307c11 */ /* 0x000fc8000f8a10ff */
[----:B------:R-:W-:-:S05]  /*6a50*/  LEA.HI.X R49, R46, UR15, R49, 0x2, P5 ;  /* 0x0000000f2e317c11 */ /* 0x000fca000a8f1431 */
[----:B------:R0:W-:Y:S04]  /*6a60*/  STG.E.64 desc[UR8][R48.64], R18 ;  /* 0x0000001230007986 */ /* 0x0001e8000c101b08 */
.L_x_1516:
[----:B------:R-:W-:Y:S05]  /*6a70*/  BSYNC B0 ;  /* 0x0000000000007941 */ /* 0x000fea0003800000 */
.L_x_1515:
[----:B------:R-:W-:-:S13]  /*6a80*/  ISETP.NE.AND P6, PT, RZ, UR10, PT ;  /* 0x0000000aff007c0c */ /* 0x000fda000bfc5270 */
        /* <DEDUP_REMOVED lines=19> */
.L_x_1517:
[----:B------:R-:W-:Y:S04]  /*6bc0*/  BSSY B0, `(.L_x_1518) ;  /* 0x0000014000007945 */ /* 0x000fe80003800000 */
[----:B------:R-:W-:Y:S05]  /*6bd0*/  @!P3 BRA `(.L_x_1519) ;  /* 0x000000000048b947 */ /* 0x000fea0003800000 */
[----:B0-----:R-:W-:Y:S01]  /*6be0*/  SHF.R.S32.HI R18, RZ, 0x1f, R117 ;  /* 0x0000001fff127819 */ /* 0x001fe20000011475 */
[----:B------:R-:W-:Y:S01]  /*6bf0*/  ULDC.64 UR14, c[0x0][0x288] ;  /* 0x0000a200000e7ab9 */ /* 0x000fe20000000a00 */
[----:B------:R-:W-:Y:S01]  /*6c00*/  MOV R19, R9 ;  /* 0x0000000900137202 */ /* 0x000fe20000000f00 */
[-CC-:B------:R-:W-:Y:S01]  /*6c10*/  FFMA.FTZ R97, R97, R51.reuse, R52.reuse ;  /* 0x0000003361617223 */ /* 0x180fe20000010034 */
        /* <DEDUP_REMOVED lines=8> */
[----:B------:R-:W-:Y:S01]  /*6ca0*/  FFMA.FTZ R19, R43, R21, -R96 ;  /* 0x000000152b137223 */ /* 0x000fe20000010860 */
[----:B------:R-:W-:-:S03]  /*6cb0*/  LEA R46, P5, R18, UR14, 0x2 ;  /* 0x0000000e122e7c11 */ /* 0x000fc6000f8a10ff */
[-C--:B------:R-:W-:Y:S01]  /*6cc0*/  FMUL.FTZ R19, R19, R4.reuse ;  /* 0x0000000413137220 */ /* 0x080fe20000410000 */
[----:B------:R-:W-:Y:S01]  /*6cd0*/  LEA.HI.X R47, R18, UR15, R47, 0x2, P5 ;  /* 0x0000000f122f7c11 */ /* 0x000fe2000a8f142f */
[----:B------:R-:W-:-:S05]  /*6ce0*/  FMUL.FTZ R18, R97, R4 ;  /* 0x0000000461127220 */ /* 0x000fca0000410000 */
[----:B------:R1:W-:Y:S03]  /*6cf0*/  STG.E.64 desc[UR8][R46.64], R18 ;  /* 0x000000122e007986 */ /* 0x0003e6000c101b08 */
.L_x_1519:
[----:B------:R-:W-:Y:S05]  /*6d00*/  BSYNC B0 ;  /* 0x0000000000007941 */ /* 0x000fea0003800000 */
.L_x_1518:
[----:B------:R-:W-:Y:S05]  /*6d10*/  @!P6 BRA `(.L_x_1520) ;  /* 0x000000000048e947 */ /* 0x000fea0003800000 */
        /* <DEDUP_REMOVED lines=18> */
.L_x_1520:
[----:B------:R-:W-:Y:S04]  /*6e40*/  BSSY B0, `(.L_x_1521) ;  /* 0x0000014000007945 */ /* 0x000fe80003800000 */
[----:B------:R-:W-:Y:S05]  /*6e50*/  @!P4 BRA `(.L_x_1522) ;  /* 0x000000000048c947 */ /* 0x000fea0003800000 */
[----:B01----:R-:W-:Y:S01]  /*6e60*/  SHF.R.S32.HI R18, RZ, 0x1f, R116 ;  /* 0x0000001fff127819 */ /* 0x003fe20000011474 */
        /* <DEDUP_REMOVED lines=17> */
.L_x_1522:
[----:B------:R-:W-:Y:S05]  /*6f80*/  BSYNC B0 ;  /* 0x0000000000007941 */ /* 0x000fea0003800000 */
.L_x_1521:
[----:B------:R-:W-:Y:S05]  /*6f90*/  @!P6 BRA `(.L_x_1523) ;  /* 0x000000000048e947 */ /* 0x000fea0003800000 */
        /* <DEDUP_REMOVED lines=18> */
.L_x_1523:
[----:B------:R-:W-:Y:S01]  /*70c0*/  ISETP.NE.AND P5, PT, R111, RZ, PT ;  /* 0x000000ff6f00720c */ /* 0x000fe20003fa5270 */
[----:B------:R-:W-:-:S12]  /*70d0*/  BSSY B0, `(.L_x_1524) ;  /* 0x0000015000007945 */ /* 0x000fd80003800000 */
[----:B------:R-:W-:Y:S05]  /*70e0*/  @!P5 BRA `(.L_x_1525) ;  /* 0x00000000004cd947 */ /* 0x000fea0003800000 */
[----:B--2---:R-:W-:Y:S01]  /*70f0*/  IADD3 R21, R2, 0x60, RZ ;  /* 0x0000006002157810 */ /* 0x004fe20007ffe0ff */
[----:B------:R-:W-:Y:S01]  /*7100*/  ULDC.64 UR14, c[0x0][0x288] ;  /* 0x0000a200000e7ab9 */ /* 0x000fe20000000a00 */
[----:B01----:R-:W-:Y:S01]  /*7110*/  MOV R18, R6 ;  /* 0x0000000600127202 */ /* 0x003fe20000000f00 */
[-CC-:B------:R-:W-:Y:S01]  /*7120*/  FFMA.FTZ R93, R93, R51.reuse, R52.reuse ;  /* 0x000000335d5d7223 */ /* 0x180fe20000010034 */
        /* <DEDUP_REMOVED lines=10> */
[----:B------:R-:W-:-:S03]  /*71d0*/  FFMA.FTZ R19, R43, R41, -R92 ;  /* 0x000000292b137223 */ /* 0x000fc6000001085c */
[----:B------:R-:W-:Y:S01]  /*71e0*/  LEA.HI.X R21, R18, UR15, R21, 0x2, P5 ;  /* 0x0000000f12157c11 */ /* 0x000fe2000a8f1415 */
[-C--:B------:R-:W-:Y:S01]  /*71f0*/  FMUL.FTZ R18, R93, R4.reuse ;  /* 0x000000045d127220 */ /* 0x080fe20000410000 */
[----:B------:R-:W-:-:S05]  /*7200*/  FMUL.FTZ R19, R19, R4 ;  /* 0x0000000413137220 */ /* 0x000fca0000410000 */
[----:B------:R3:W-:Y:S02]  /*7210*/  STG.E.64 desc[UR8][R20.64], R18 ;  /* 0x0000001214007986 */ /* 0x0007e4000c101b08 */
.L_x_1525:
[----:B------:R-:W-:Y:S05]  /*7220*/  BSYNC B0 ;  /* 0x0000000000007941 */ /* 0x000fea0003800000 */
.L_x_1524:
[----:B------:R-:W-:-:S13]  /*7230*/  ISETP.NE.AND P5, PT, RZ, UR10, PT ;  /* 0x0000000aff007c0c */ /* 0x000fda000bfa5270 */
[----:B------:R-:W-:Y:S05]  /*7240*/  @!P5 BRA `(.L_x_1526) ;  /* 0x000000000048d947 */ /* 0x000fea0003800000 */
        /* <DEDUP_REMOVED lines=18> */
.L_x_1526:
[----:B------:R-:W-:Y:S01]  /*7370*/  ISETP.NE.AND P5, PT, R110, RZ, PT ;  /* 0x000000ff6e00720c */ /* 0x000fe20003fa5270 */
[----:B------:R-:W-:-:S12]  /*7380*/  BSSY B0, `(.L_x_1527) ;  /* 0x0000015000007945 */ /* 0x000fd80003800000 */
[----:B------:R-:W-:Y:S05]  /*7390*/  @!P5 BRA `(.L_x_1528) ;  /* 0x00000000004cd947 */ /* 0x000fea0003800000 */
[----:B--23--:R-:W-:Y:S01]  /*73a0*/  IADD3 R21, R2, 0x80, RZ ;  /* 0x0000008002157810 */ /* 0x00cfe20007ffe0ff */
        /* <DEDUP_REMOVED lines=18> */
.L_x_1528:
[----:B------:R-:W-:Y:S05]  /*74d0*/  BSYNC B0 ;  /* 0x0000000000007941 */ /* 0x000fea0003800000 */
.L_x_1527:
[----:B------:R-:W-:-:S13]  /*74e0*/  ISETP.NE.AND P5, PT, RZ, UR10, PT ;  /* 0x0000000aff007c0c */ /* 0x000fda000bfa5270 */
[----:B------:R-:W-:Y:S05]  /*74f0*/  @!P5 BRA `(.L_x_1529) ;  /* 0x000000000048d947 */ /* 0x000fea0003800000 */
        /* <DEDUP_REMOVED lines=18> */
.L_x_1529:
[----:B------:R-:W-:Y:S01]  /*7620*/  ISETP.NE.AND P5, PT, R109, RZ, PT ;  /* 0x000000ff6d00720c */ /* 0x000fe20003fa5270 */
[----:B------:R-:W-:-:S12]  /*7630*/  BSSY B0, `(.L_x_1530) ;  /* 0x0000015000007945 */ /* 0x000fd80003800000 */
[----:B------:R-:W-:Y:S05]  /*7640*/  @!P5 BRA `(.L_x_1531) ;  /* 0x00000000004cd947 */ /* 0x000fea0003800000 */
[----:B--234-:R-:W-:Y:S01]  /*7650*/  IADD3 R21, R2, 0xa0, RZ ;  /* 0x000000a002157810 */ /* 0x01cfe20007ffe0ff */
        /* <DEDUP_REMOVED lines=18> */
.L_x_1531:
[----:B------:R-:W-:Y:S05]  /*7780*/  BSYNC B0 ;  /* 0x0000000000007941 */ /* 0x000fea0003800000 */
.L_x_1530:
        /* <DEDUP_REMOVED lines=20> */
.L_x_1532:
[----:B------:R-:W-:Y:S01]  /*78d0*/  ISETP.NE.AND P5, PT, R108, RZ, PT ;  /* 0x000000ff6c00720c */ /* 0x000fe20003fa5270 */
[----:B------:R-:W-:-:S12]  /*78e0*/  BSSY B0, `(.L_x_1533) ;  /* 0x0000015000007945 */ /* 0x000fd80003800000 */
[----:B------:R-:W-:Y:S05]  /*78f0*/  @!P5 BRA `(.L_x_1534) ;  /* 0x00000000004cd947 */ /* 0x000fea0003800000 */
[----:B0-234-:R-:W-:Y:S01]  /*7900*/  IADD3 R21, R2, 0xc0, RZ ;  /* 0x000000c002157810 */ /* 0x01dfe20007ffe0ff */
[----:B------:R-:W-:Y:S01]  /*7910*/  ULDC.64 UR14, c[0x0][0x288] ;  /* 0x0000a200000e7ab9 */ /* 0x000fe20000000a00 */
[----:B-1----:R-:W-:Y:S01]  /*7920*/  MOV R18, R6 ;  /* 0x0000000600127202 */ /* 0x002fe20000000f00 */
        /* <DEDUP_REMOVED lines=16> */
.L_x_1534:
[----:B------:R-:W-:Y:S05]  /*7a30*/  BSYNC B0 ;  /* 0x0000000000007941 */ /* 0x000fea0003800000 */
.L_x_1533:
        /* <DEDUP_REMOVED lines=20> */
.L_x_1535:
        /* <DEDUP_REMOVED lines=22> */
.L_x_1537:
[----:B------:R-:W-:Y:S05]  /*7ce0*/  BSYNC B0 ;  /* 0x0000000000007941 */ /* 0x000fea0003800000 */
.L_x_1536:
        /* <DEDUP_REMOVED lines=20> */
.L_x_1538:
        /* <DEDUP_REMOVED lines=22> */
.L_x_1540:
[----:B------:R-:W-:Y:S05]  /*7f90*/  BSYNC B0 ;  /* 0x0000000000007941 */ /* 0x000fea0003800000 */
.L_x_1539:
        /* <DEDUP_REMOVED lines=20> */
.L_x_1541:
[----:B------:R-:W-:Y:S04]  /*80e0*/  BSSY B0, `(.L_x_1542) ;  /* 0x0000015000007945 */ /* 0x000fe80003800000 */
        /* <DEDUP_REMOVED lines=20> */
.L_x_1543:
[----:B------:R-:W-:Y:S05]  /*8230*/  BSYNC B0 ;  /* 0x0000000000007941 */ /* 0x000fea0003800000 */
.L_x_1542:
        /* <DEDUP_REMOVED lines=19> */
.L_x_1544:
[----:B------:R-:W-:Y:S04]  /*8370*/  BSSY B0, `(.L_x_1545) ;  /* 0x0000015000007945 */ /* 0x000fe80003800000 */
[----:B------:R-:W-:Y:S05]  /*8380*/  @!P1 BRA `(.L_x_1546) ;  /* 0x00000000004c9947 */ /* 0x000fea0003800000 */
[----:B01234-:R-:W-:Y:S01]  /*8390*/  IADD3 R19, R2, 0x140, RZ ;  /* 0x0000014002137810 */ /* 0x01ffe20007ffe0ff */
[----:B------:R-:W-:Y:S01]  /*83a0*/  ULDC.64 UR14, c[0x0][0x288] ;  /* 0x0000a200000e7ab9 */ /* 0x000fe20000000a00 */
[----:B------:R-:W-:Y:S01]  /*83b0*/  MOV R20, R6 ;  /* 0x0000000600147202 */ /* 0x000fe20000000f00 */
        /* <DEDUP_REMOVED lines=16> */
.L_x_1546:
[----:B------:R-:W-:Y:S05]  /*84c0*/  BSYNC B0 ;  /* 0x0000000000007941 */ /* 0x000fea0003800000 */
.L_x_1545:
        /* <DEDUP_REMOVED lines=19> */
.L_x_1547:
[----:B------:R-:W-:Y:S04]  /*8600*/  BSSY B0, `(.L_x_1548) ;  /* 0x0000015000007945 */ /* 0x000fe80003800000 */
[----:B------:R-:W-:Y:S05]  /*8610*/  @!P2 BRA `(.L_x_1549) ;  /* 0x00000000004ca947 */ /* 0x000fea0003800000 */
[----:B------:R-:W-:Y:S01]  /*8620*/  IADD3 R23, R2, 0x160, RZ ;  /* 0x0000016002177810 */ /* 0x000fe20007ffe0ff */
[----:B------:R-:W-:Y:S01]  /*8630*/  ULDC.64 UR14, c[0x0][0x288] ;  /* 0x0000a200000e7ab9 */ /* 0x000fe20000000a00 */
[----:B01234-:R-:W-:Y:S01]  /*8640*/  MOV R18, R6 ;  /* 0x0000000600127202 */ /* 0x01ffe20000000f00 */
        /* <DEDUP_REMOVED lines=16> */
.L_x_1549:
[----:B------:R-:W-:Y:S05]  /*8750*/  BSYNC B0 ;  /* 0x0000000000007941 */ /* 0x000fea0003800000 */
.L_x_1548:
        /* <DEDUP_REMOVED lines=19> */
.L_x_1550:
        /* <DEDUP_REMOVED lines=16> */
[----:B------:R-:W-:Y:S01]  /*8990*/  FFMA.FTZ R11, R43, R11, -R74 ;  /* 0x0000000b2b0b7223 */ /* 0x000fe2000001084a */
[----:B------:R-:W-:-:S04]  /*89a0*/  IMAD.WIDE.U32 R20, R23, UR14, R18 ;  /* 0x0000000e17147c25 */ /* 0x000fc8000f8e0012 */
[-C--:B------:R-:W-:Y:S01]  /*89b0*/  FMUL.FTZ R10, R75, R4.reuse ;  /* 0x000000044b0a7220 */ /* 0x080fe20000410000 */
[----:B------:R-:W-:Y:S01]  /*89c0*/  FMUL.FTZ R11, R11, R4 ;  /* 0x000000040b0b7220 */ /* 0x000fe20000410000 */
[----:B------:R-:W-:Y:S01]  /*89d0*/  IMAD R19, R23, UR15, R22 ;  /* 0x0000000f17137c24 */ /* 0x000fe2000f8e0216 */
[----:B------:R-:W-:Y:S02]  /*89e0*/  ULDC.64 UR14, c[0x0][0x210] ;  /* 0x00008400000e7ab9 */ /* 0x000fe40000000a00 */
[----:B------:R-:W-:Y:S02]  /*89f0*/  LEA R18, P5, R20, UR14, 0x2 ;  /* 0x0000000e14127c11 */ /* 0x000fe4000f8a10ff */
[----:B------:R-:W-:-:S04]  /*8a00*/  IADD3 R19, R21, R19, RZ ;  /* 0x0000001315137210 */ /* 0x000fc80007ffe0ff */
[----:B------:R-:W-:-:S05]  /*8a10*/  LEA.HI.X R19, R20, UR15, R19, 0x2, P5 ;  /* 0x0000000f14137c11 */ /* 0x000fca000a8f1413 */
[----:B------:R0:W-:Y:S02]  /*8a20*/  STG.E.64 desc[UR8][R18.64], R10 ;  /* 0x0000000a12007986 */ /* 0x0001e4000c101b08 */
.L_x_1552:
[----:B------:R-:W-:Y:S05]  /*8a30*/  BSYNC B0 ;  /* 0x0000000000007941 */ /* 0x000fea0003800000 */
.L_x_1551:
[----:B------:R-:W-:Y:S05]  /*8a40*/  @!P6 BRA `(.L_x_1553) ;  /* 0x000000000048e947 */ /* 0x000fea0003800000 */
[----:B0-----:R-:W-:Y:S01]  /*8a50*/  FFMA.FTZ R10, R73, R42, R44 ;  /* 0x0000002a490a7223 */ /* 0x001fe2000001002c */
[----:B------:R-:W-:-:S03]  /*8a60*/  FFMA.FTZ R11, R72, R43, R45 ;  /* 0x0000002b480b7223 */ /* 0x000fc6000001002d */
[----:B-1234-:R-:W-:Y:S01]  /*8a70*/  FMUL.FTZ R18, R10, -1.4426950216293334961 ;  /* 0xbfb8aa3b0a127820 */ /* 0x01efe20000410000 */
        /* <DEDUP_REMOVED lines=15> */
.L_x_1553:
[----:B------:R-:W-:Y:S01]  /*8b70*/  ISETP.GE.U32.AND P5, PT, R25, UR12, PT ;  /* 0x0000000c19007c0c */ /* 0x000fe2000bfa6070 */
[----:B------:R-:W-:Y:S01]  /*8b80*/  BSSY B0, `(.L_x_1554) ;  /* 0x0000019000007945 */ /* 0x000fe20003800000 */
[----:B------:R-:W-:Y:S02]  /*8b90*/  IADD3 R23, R5, 0x1c0, RZ ;  /* 0x000001c005177810 */ /* 0x000fe40007ffe0ff */
[----:B------:R-:W-:Y:S02]  /*8ba0*/  ISETP.GE.AND.EX P5, PT, R26, UR13, PT, P5 ;  /* 0x0000000d1a007c0c */ /* 0x000fe4000bfa6350 */
[----:B------:R-:W-:Y:S02]  /*8bb0*/  SHF.R.S32.HI R24, RZ, 0x1f, R23 ;  /* 0x0000001fff187819 */ /* 0x000fe40000011417 */
[----:B------:R-:W-:-:S13]  /*8bc0*/  ISETP.LT.U32.AND P5, PT, R0, 0xe0, !P5 ;  /* 0x000000e00000780c */ /* 0x000fda0006fa1070 */
[----:B------:R-:W-:Y:S05]  /*8bd0*/  @!P5 BRA `(.L_x_1555) ;  /* 0x00000000004cd947 */ /* 0x000fea0003800000 */
[----:B0-234-:R-:W-:Y:S01]  /*8be0*/  IADD3 R21, R2, 0x1a0, RZ ;  /* 0x000001a002157810 */ /* 0x01dfe20007ffe0ff */
        /* <DEDUP_REMOVED lines=8> */
[----:B------:R-:W-:Y:S01]  /*8c70*/  FFMA.FTZ R13, R43, R13, -R72 ;  /* 0x0000000d2b0d7223 */ /* 0x000fe20000010848 */
[----:B-1----:R-:W-:-:S04]  /*8c80*/  IMAD.WIDE.U32 R18, R21, UR14, R10 ;  /* 0x0000000e15127c25 */ /* 0x002fc8000f8e000a */
        /* <DEDUP_REMOVED lines=8> */
.L_x_1555:
[----:B------:R-:W-:Y:S05]  /*8d10*/  BSYNC B0 ;  /* 0x0000000000007941 */ /* 0x000fea0003800000 */
.L_x_1554:
[----:B------:R-:W-:Y:S05]  /*8d20*/  @!P6 BRA `(.L_x_1556) ;  /* 0x000000000048e947 */ /* 0x000fea0003800000 */
[----:B0-----:R-:W-:Y:S01]  /*8d30*/  FFMA.FTZ R10, R71, R42, R44 ;  /* 0x0000002a470a7223 */ /* 0x001fe2000001002c */
        /* <DEDUP_REMOVED lines=17> */
.L_x_1556:
[----:B------:R-:W-:Y:S01]  /*8e50*/  ISETP.GE.U32.AND P5, PT, R23, UR12, PT ;  /* 0x0000000c17007c0c */ /* 0x000fe2000bfa6070 */
[----:B------:R-:W-:Y:S01]  /*8e60*/  BSSY B0, `(.L_x_1557) ;  /* 0x0000019000007945 */ /* 0x000fe20003800000 */
[----:B01234-:R-:W-:Y:S02]  /*8e70*/  IADD3 R19, R5, 0x1e0, RZ ;  /* 0x000001e005137810 */ /* 0x01ffe40007ffe0ff */
[----:B------:R-:W-:Y:S02]  /*8e80*/  ISETP.GE.AND.EX P5, PT, R24, UR13, PT, P5 ;  /* 0x0000000d18007c0c */ /* 0x000fe4000bfa6350 */
[----:B------:R-:W-:Y:S02]  /*8e90*/  SHF.R.S32.HI R20, RZ, 0x1f, R19 ;  /* 0x0000001fff147819 */ /* 0x000fe40000011413 */
[----:B------:R-:W-:-:S13]  /*8ea0*/  ISETP.LT.U32.AND P5, PT, R0, 0xe0, !P5 ;  /* 0x000000e00000780c */ /* 0x000fda0006fa1070 */
[----:B------:R-:W-:Y:S05]  /*8eb0*/  @!P5 BRA `(.L_x_1558) ;  /* 0x00000000004cd947 */ /* 0x000fea0003800000 */
[----:B------:R-:W-:Y:S01]  /*8ec0*/  IADD3 R18, R2, 0x1c0, RZ ;  /* 0x000001c002127810 */ /* 0x000fe20007ffe0ff */
[----:B------:R-:W-:Y:S01]  /*8ed0*/  ULDC.64 UR14, c[0x0][0x288] ;  /* 0x0000a200000e7ab9 */ /* 0x000fe20000000a00 */
[----:B------:R-:W-:Y:S01]  /*8ee0*/  MOV R10, R6 ;  /* 0x00000006000a7202 */ /* 0x000fe20000000f00 */
[-C--:B------:R-:W-:Y:S01]  /*8ef0*/  FFMA.FTZ R71, R71, R51.reuse, R52 ;  /* 0x0000003347477223 */ /* 0x080fe20000010034 */
        /* <DEDUP_REMOVED lines=15> */
.L_x_1558:
[----:B------:R-:W-:Y:S05]  /*8ff0*/  BSYNC B0 ;  /* 0x0000000000007941 */ /* 0x000fea0003800000 */
.L_x_1557:
[----:B------:R-:W-:Y:S05]  /*9000*/  @!P6 BRA `(.L_x_1559) ;  /* 0x000000000048e947 */ /* 0x000fea0003800000 */
        /* <DEDUP_REMOVED lines=18> */
.L_x_1559:
[----:B------:R-:W-:Y:S01]  /*9130*/  ISETP.GE.U32.AND P5, PT, R19, UR12, PT ;  /* 0x0000000c13007c0c */ /* 0x000fe2000bfa6070 */
[----:B------:R-:W-:Y:S03]  /*9140*/  BSSY B0, `(.L_x_1560) ;  /* 0x0000015000007945 */ /* 0x000fe60003800000 */
[----:B------:R-:W-:-:S04]  /*9150*/  ISETP.GE.AND.EX P5, PT, R20, UR13, PT, P5 ;  /* 0x0000000d14007c0c */ /* 0x000fc8000bfa6350 */
[----:B------:R-:W-:-:S13]  /*9160*/  ISETP.LT.U32.AND P5, PT, R0, 0xe0, !P5 ;  /* 0x000000e00000780c */ /* 0x000fda0006fa1070 */
[----:B------:R-:W-:Y:S05]  /*9170*/  @!P5 BRA `(.L_x_1561) ;  /* 0x000000000044d947 */ /* 0x000fea0003800000 */
[----:B------:R-:W-:Y:S01]  /*9180*/  SHF.R.S32.HI R5, RZ, 0x1f, R115 ;  /* 0x0000001fff057819 */ /* 0x000fe20000011473 */
[----:B------:R-:W-:Y:S01]  /*9190*/  ULDC.64 UR12, c[0x0][0x288] ;  /* 0x0000a200000c7ab9 */ /* 0x000fe20000000a00 */
[----:B------:R-:W-:Y:S01]  /*91a0*/  MOV R7, R9 ;  /* 0x0000000900077202 */ /* 0x000fe20000000f00 */
[-CC-:B------:R-:W-:Y:S01]  /*91b0*/  FFMA.FTZ R101, R101, R51.reuse, R52.reuse ;  /* 0x0000003365657223 */ /* 0x180fe20000010034 */
[----:B------:R-:W-:Y:S01]  /*91c0*/  FFMA.FTZ R52, R100, R51, R52 ;  /* 0x0000003364347223 */ /* 0x000fe20000010034 */
[----:B0-----:R-:W-:Y:S02]  /*91d0*/  IMAD R10, R5, UR12, RZ ;  /* 0x0000000c050a7c24 */ /* 0x001fe4000f8e02ff */
[----:B------:R-:W-:-:S04]  /*91e0*/  IMAD.WIDE.U32 R8, R115, UR12, R6 ;  /* 0x0000000c73087c25 */ /* 0x000fc8000f8e0006 */
[----:B------:R-:W-:Y:S01]  /*91f0*/  FFMA.FTZ R101, R42, R16, -R101 ;  /* 0x000000102a657223 */ /* 0x000fe20000010865 */
[----:B------:R-:W-:Y:S01]  /*9200*/  FFMA.FTZ R17, R43, R17, -R52 ;  /* 0x000000112b117223 */ /* 0x000fe20000010834 */
[----:B------:R-:W-:Y:S01]  /*9210*/  IMAD R5, R115, UR13, R10 ;  /* 0x0000000d73057c24 */ /* 0x000fe2000f8e020a */
[----:B------:R-:W-:Y:S01]  /*9220*/  ULDC.64 UR12, c[0x0][0x210] ;  /* 0x00008400000c7ab9 */ /* 0x000fe20000000a00 */
[-C--:B------:R-:W-:Y:S01]  /*9230*/  FMUL.FTZ R16, R101, R4.reuse ;  /* 0x0000000465107220 */ /* 0x080fe20000410000 */
[----:B------:R-:W-:Y:S01]  /*9240*/  LEA R6, P5, R8, UR12, 0x2 ;  /* 0x0000000c08067c11 */ /* 0x000fe2000f8a10ff */
[----:B------:R-:W-:Y:S01]  /*9250*/  FMUL.FTZ R17, R17, R4 ;  /* 0x0000000411117220 */ /* 0x000fe20000410000 */
[----:B------:R-:W-:-:S04]  /*9260*/  IADD3 R5, R9, R5, RZ ;  /* 0x0000000509057210 */ /* 0x000fc80007ffe0ff */
[----:B------:R-:W-:-:S05]  /*9270*/  LEA.HI.X R7, R8, UR13, R5, 0x2, P5 ;  /* 0x0000000d08077c11 */ /* 0x000fca000a8f1405 */
[----:B------:R1:W-:Y:S02]  /*9280*/  STG.E.64 desc[UR8][R6.64], R16 ;  /* 0x0000001006007986 */ /* 0x0003e4000c101b08 */
.L_x_1561:
[----:B------:R-:W-:Y:S05]  /*9290*/  BSYNC B0 ;  /* 0x0000000000007941 */ /* 0x000fea0003800000 */
.L_x_1560:
[----:B------:R-:W-:Y:S02]  /*92a0*/  IADD3 R69, R3, R69, RZ ;  /* 0x0000004503457210 */ /* 0x000fe40007ffe0ff */
[----:B------:R-:W-:Y:S02]  /*92b0*/  IADD3 R104, R104, 0x1, RZ ;  /* 0x0000000168687810 */ /* 0x000fe40007ffe0ff */
[----:B------:R-:W-:-:S13]  /*92c0*/  ISETP.GE.AND P5, PT, R69, UR4, PT ;  /* 0x0000000445007c0c */ /* 0x000fda000bfa6270 */
[----:B------:R-:W-:Y:S05]  /*92d0*/  @!P5 BRA `(.L_x_1562) ;  /* 0xffffff7000f0d947 */ /* 0x000fea000383ffff */
.L_x_1479:
        /* <DEDUP_REMOVED lines=23> */
.L_x_1564:
[----:B------:R-:W-:Y:S05]  /*9450*/  BSYNC B0 ;  /* 0x0000000000007941 */ /* 0x000fea0003800000 */
.L_x_1563:
[----:B------:R-:W-:Y:S05]  /*9460*/  @P0 EXIT ;  /* 0x000000000000094d */ /* 0x000fea0003800000 */
[----:B------:R-:W-:Y:S05]  /*9470*/  @P2 BRA `(.L_x_1565) ;  /* 0x0000000000202947 */ /* 0x000fea0003800000 */
[----:B------:R-:W-:-:S05]  /*9480*/  IMAD R4, R6, R7, RZ ;  /* 0x0000000706047224 */ /* 0x000fca00078e02ff */
[----:B------:R-:W-:-:S13]  /*9490*/  ISETP.NE.AND P0, PT, R4, -0x1, PT ;  /* 0xffffffff0400780c */ /* 0x000fda0003f05270 */
[----:B------:R-:W-:Y:S05]  /*94a0*/  @!P0 BRA `(.L_x_1565) ;  /* 0x0000000000148947 */ /* 0x000fea0003800000 */
.L_x_1566:
[----:B-1----:R-:W2:Y:S04]  /*94b0*/  LDG.E.STRONG.GPU R5, desc[UR8][R2.64] ;  /* 0x0000000802057981 */ /* 0x002ea8000c1ef900 */
[----:B--2---:R-:W-:Y:S01]  /*94c0*/  CCTL.IVALL ;  /* 0x00000000ff00798f */ /* 0x004fe20002000000 */
[----:B------:R-:W-:Y:S05]  /*94d0*/  YIELD ;  /* 0x0000000000007946 */ /* 0x000fea0003800000 */
[----:B------:R-:W-:-:S13]  /*94e0*/  ISETP.NE.AND P0, PT, R5, R4, PT ;  /* 0x000000040500720c */ /* 0x000fda0003f05270 */
[----:B------:R-:W-:Y:S05]  /*94f0*/  @P0 BRA `(.L_x_1566) ;  /* 0xfffffffc00ec0947 */ /* 0x000fea000383ffff */
.L_x_1565:
[----:B------:R-:W-:Y:S05]  /*9500*/  WARPSYNC.ALL ;  /* 0x0000000000007948 */ /* 0x000fea0003800000 */
[----:B------:R-:W1:Y:S01]  /*9510*/  LDC.64 R22, c[0x0][0x288] ;  /* 0x0000a200ff167b82 */ /* 0x000e620000000a00 */
        /* <DEDUP_REMOVED lines=23> */
.L_x_1567:
        /* <DEDUP_REMOVED lines=23> */
.L_x_1568:
        /* <DEDUP_REMOVED lines=16> */
.L_x_3305:


//--------------------- .text._Z35group_norm_nhwc_bwd_one_pass_kernelI11Fp32IOBf16WLi64ELi14ELi224EEv26Group_norm_nhwc_bwd_params --------------------------
	.section	.text._Z35group_norm_nhwc_bwd_one_pass_kernelI11Fp32IOBf16WLi64ELi14ELi224EEv26Group_norm_nhwc_bwd_params,"ax",@progbits
	.align	128
        .global         _Z35group_norm_nhwc_bwd_one_pass_kernelI11Fp32IOBf16WLi64ELi14ELi224EEv26Group_norm_nhwc_bwd_params
        .type           _Z35group_norm_nhwc_bwd_one_pass_kernelI11Fp32IOBf16WLi64ELi14ELi224EEv26Group_norm_nhwc_bwd_params,@function
        .size           _Z35group_norm_nhwc_bwd_one_pass_kernelI11Fp32IOBf16WLi64ELi14ELi224EEv26Group_norm_nhwc_bwd_params,(.L_x_3306 - _Z35group_norm_nhwc_bwd_one_pass_kernelI11Fp32IOBf16WLi64ELi14ELi224EEv26Group_norm_nhwc_bwd_params)
        .other          _Z35group_norm_nhwc_bwd_one_pass_kernelI11Fp32IOBf16WLi64ELi14ELi224EEv26Group_norm_nhwc_bwd_params,@"STO_CUDA_ENTRY STV_DEFAULT"
_Z35group_norm_nhwc_bwd_one_pass_kernelI11Fp32IOBf16WLi64ELi14ELi224EEv26Group_norm_nhwc_bwd_params:
.text._Z35group_norm_nhwc_bwd_one_pass_kernelI11Fp32IOBf16WLi64ELi14ELi224EEv26Group_norm_nhwc_bwd_params:
        /* <DEDUP_REMOVED lines=50> */
.L_x_1596:
[----:B0-----:R-:W0:Y:S01]  /*0320*/  LDC R8, c[0x0][0x2a0] ;  /* 0x0000a800ff087b82 */ /* 0x001e220000000800 */
[----:B-1----:R-:W-:Y:S01]  /*0330*/  IABS R6, UR7 ;  /* 0x0000000700067c13 */ /* 0x002fe20008000000 */
[----:B------:R-:W-:Y:S01]  /*0340*/  ULDC.64 UR8, c[0x0][0x248] ;  /* 0x0000920000087ab9 */ /* 0x000fe20000000a00 */
[----:B------:R-:W-:Y:S01]  /*0350*/  ISETP.LE.AND P2, PT, RZ, UR7, PT ;  /* 0x00000007ff007c0c */ /* 0x000fe2000bf43270 */
[----:B------:R-:W-:Y:S01]  /*0360*/  UIMAD.WIDE UR8, UR7, 0x8, UR8 ;  /* 0x00000008070878a5 */ /* 0x000fe2000f8e0208 */
[----:B------:R-:W-:Y:S01]  /*0370*/  SHF.R.S32.HI R37, RZ, 0x1f, R42 ;  /* 0x0000001fff257819 */ /* 0x000fe2000001142a */
[----:B------:R-:W-:Y:S02]  /*0380*/  ULDC.64 UR20, c[0x0][0x290] ;  /* 0x0000a40000147ab9 */ /* 0x000fe40000000a00 */
[----:B------:R-:W-:Y:S01]  /*0390*/  ISETP.GE.U32.AND P0, PT, R42, UR20, PT ;  /* 0x000000142a007c0c */ /* 0x000fe2000bf06070 */
[----:B------:R-:W1:Y:S03]  /*03a0*/  @P1 LDC.64 R16, c[0x0][0x288] ;  /* 0x0000a200ff101b82 */ /* 0x000e660000000a00 */
[----:B------:R-:W-:-:S04]  /*03b0*/  ISETP.GE.AND.EX P0, PT, R37, UR21, PT, P0 ;  /* 0x0000001525007c0c */ /* 0x000fc8000bf06300 */
[----:B------:R-:W-:Y:S01]  /*03c0*/  ISETP.GT.U32.OR P0, PT, R46, 0xdf, P0 ;  /* 0x000000df2e00780c */ /* 0x000fe20000704470 */
[----:B------:R-:W2:Y:S01]  /*03d0*/  @P1 LDC.64 R10, c[0x0][0x230] ;  /* 0x00008c00ff0a1b82 */ /* 0x000ea20000000a00 */
[----:B0-----:R-:W-:-:S04]  /*03e0*/  IABS R5, R8 ;  /* 0x0000000800057213 */ /* 0x001fc80000000000 */
[----:B------:R-:W0:Y:S07]  /*03f0*/  I2F.RP R0, R5 ;  /* 0x0000000500007306 */ /* 0x000e2e0000209400 */
[----:B------:R-:W3:Y:S01]  /*0400*/  @!P0 LDC.64 R14, c[0x0][0x288] ;  /* 0x0000a200ff0e8b82 */ /* 0x000ee20000000a00 */
[----:B------:R-:W-:-:S07]  /*0410*/  SHF.R.S32.HI R9, RZ, 0x1f, R47 ;  /* 0x0000001fff097819 */ /* 0x000fce000001142f */
[----:B------:R-:W4:Y:S01]  /*0420*/  @!P0 LDC.64 R12, c[0x0][0x230] ;  /* 0x00008c00ff0c8b82 */ /* 0x000f220000000a00 */
[----:B0-----:R-:W0:Y:S02]  /*0430*/  MUFU.RCP R0, R0 ;  /* 0x0000000000007308 */ /* 0x001e240000001000 */
[----:B0-----:R-:W-:-:S06]  /*0440*/  IADD3 R2, R0, 0xffffffe, RZ ;  /* 0x0ffffffe00027810 */ /* 0x001fcc0007ffe0ff */
[----:B------:R0:W1:Y:S02]  /*0450*/  F2I.FTZ.U32.TRUNC.NTZ R3, R2 ;  /* 0x0000000200037305 */ /* 0x000064000021f000 */
[----:B0-----:R-:W-:Y:S01]  /*0460*/  HFMA2.MMA R2, -RZ, RZ, 0, 0 ;  /* 0x00000000ff027435 */ /* 0x001fe200000001ff */
[----:B-1----:R-:W-:-:S05]  /*0470*/  IADD3 R4, RZ, -R3, RZ ;  /* 0x80000003ff047210 */ /* 0x002fca0007ffe0ff */
[----:B------:R-:W-:-:S04]  /*0480*/  IMAD R7, R4, R5, RZ ;  /* 0x0000000504077224 */ /* 0x000fc800078e02ff */
[----:B------:R-:W-:Y:S01]  /*0490*/  IMAD.HI.U32 R3, R3, R7, R2 ;  /* 0x0000000703037227 */ /* 0x000fe200078e0002 */
[----:B------:R-:W-:Y:S02]  /*04a0*/  LOP3.LUT R2, R8, UR7, RZ, 0x3c, !PT ;  /* 0x0000000708027c12 */ /* 0x000fe4000f8e3cff */
[----:B------:R-:W-:Y:S02]  /*04b0*/  LOP3.LUT R7, RZ, R8, RZ, 0x33, !PT ;  /* 0x00000008ff077212 */ /* 0x000fe400078e33ff */
[----:B------:R-:W-:Y:S01]  /*04c0*/  ISETP.GE.AND P4, PT, R2, RZ, PT ;  /* 0x000000ff0200720c */ /* 0x000fe20003f86270 */
[----:B------:R-:W-:Y:S01]  /*04d0*/  IMAD.HI.U32 R4, R3, R6, RZ ;  /* 0x0000000603047227 */ /* 0x000fe200078e00ff */
[----:B------:R-:W-:-:S04]  /*04e0*/  MOV R2, UR8 ;  /* 0x0000000800027c02 */ /* 0x000fc80008000f00 */
[----:B------:R-:W-:-:S05]  /*04f0*/  IADD3 R0, -R4, RZ, RZ ;  /* 0x000000ff04007210 */ /* 0x000fca0007ffe1ff */
[----:B------:R-:W-:-:S05]  /*0500*/  IMAD R0, R5, R0, R6 ;  /* 0x0000000005007224 */ /* 0x000fca00078e0206 */
        /* <DEDUP_REMOVED lines=10> */
[----:B------:R-:W-:Y:S02]  /*05b0*/  @!P2 IADD3 R0, -R0, RZ, RZ ;  /* 0x000000ff0000a210 */ /* 0x000fe40007ffe1ff */
[----:B------:R-:W4:Y:S03]  /*05c0*/  LDG.E.64 R2, desc[UR14][R2.64] ;  /* 0x0000000e02027981 */ /* 0x000f26000c1e1b00 */
[----:B------:R-:W-:Y:S02]  /*05d0*/  @P3 IADD3 R4, R4, 0x1, RZ ;  /* 0x0000000104043810 */ /* 0x000fe40007ffe0ff */
[----:B------:R-:W-:-:S02]  /*05e0*/  SEL R5, R7, R0, !P5 ;  /* 0x0000000007057207 */ /* 0x000fc40006800000 */
[----:B------:R-:W-:-:S03]  /*05f0*/  @!P4 IADD3 R4, -R4, RZ, RZ ;  /* 0x000000ff0404c210 */ /* 0x000fc60007ffe1ff */
[----:B------:R-:W-:Y:S01]  /*0600*/  IMAD R0, R5, 0xe, RZ ;  /* 0x0000000e05007824 */ /* 0x000fe200078e02ff */
[----:B------:R-:W-:-:S04]  /*0610*/  SEL R7, R7, R4, !P5 ;  /* 0x0000000407077207 */ /* 0x000fc80006800000 */
[----:B------:R-:W-:Y:S02]  /*0620*/  IADD3 R50, P2, R47, R0, RZ ;  /* 0x000000002f327210 */ /* 0x000fe40007f5e0ff */
[----:B------:R-:W-:Y:S02]  /*0630*/  SHF.R.S32.HI R4, RZ, 0x1f, R7 ;  /* 0x0000001fff047819 */ /* 0x000fe40000011407 */
[----:B------:R-:W-:Y:S02]  /*0640*/  LEA.HI.X.SX32 R51, R0, R9, 0x1, P2 ;  /* 0x0000000900337211 */ /* 0x000fe400010f0eff */
[----:B------:R-:W0:Y:S01]  /*0650*/  @!P0 LDC.64 R8, c[0x0][0x228] ;  /* 0x00008a00ff088b82 */ /* 0x000e220000000a00 */
[----:B------:R-:W-:Y:S02]  /*0660*/  IMAD R4, R4, UR8, RZ ;  /* 0x0000000804047c24 */ /* 0x000fe4000f8e02ff */
[----:B------:R-:W-:-:S04]  /*0670*/  IMAD.WIDE.U32 R50, R7, UR8, R50 ;  /* 0x0000000807327c25 */ /* 0x000fc8000f8e0032 */
[----:B------:R-:W-:Y:S02]  /*0680*/  IMAD R53, R7, UR9, R4 ;  /* 0x0000000907357c24 */ /* 0x000fe4000f8e0204 */
[----:B------:R-:W1:Y:S01]  /*0690*/  @P1 LDC.64 R6, c[0x0][0x228] ;  /* 0x00008a00ff061b82 */ /* 0x000e620000000a00 */
[----:B------:R-:W-:Y:S01]  /*06a0*/  @P1 MOV R52, R50 ;  /* 0x0000003200341202 */ /* 0x000fe20000000f00 */
[----:B------:R-:W-:Y:S01]  /*06b0*/  @P1 IMAD R4, R39, R16, RZ ;  /* 0x0000001027041224 */ /* 0x000fe200078e02ff */
[----:B------:R-:W-:-:S03]  /*06c0*/  IADD3 R53, R51, R53, RZ ;  /* 0x0000003533357210 */ /* 0x000fc60007ffe0ff */
[C---:B------:R-:W-:Y:S01]  /*06d0*/  @P1 IMAD R21, R44.reuse, R17, R4 ;  /* 0x000000112c151224 */ /* 0x040fe200078e0204 */
[----:B------:R-:W-:Y:S01]  /*06e0*/  @!P0 MOV R17, R53 ;  /* 0x0000003500118202 */ /* 0x000fe20000000f00 */
[----:B------:R-:W-:Y:S01]  /*06f0*/  @P1 IMAD.WIDE.U32 R18, R44, R16, R52 ;  /* 0x000000102c121225 */ /* 0x000fe200078e0034 */
[----:B------:R-:W-:-:S03]  /*0700*/  @!P0 MOV R16, R50 ;  /* 0x0000003200108202 */ /* 0x000fc60000000f00 */
[-C--:B---3--:R-:W-:Y:S02]  /*0710*/  @!P0 IMAD R4, R37, R14.reuse, RZ ;  /* 0x0000000e25048224 */ /* 0x088fe400078e02ff */
[----:B------:R-:W-:-:S04]  /*0720*/  @!P0 IMAD.WIDE.U32 R16, R42, R14, R16 ;  /* 0x0000000e2a108225 */ /* 0x000fc800078e0010 */
[----:B------:R-:W-:Y:S01]  /*0730*/  @!P0 IMAD R23, R42, R15, R4 ;  /* 0x0000000f2a178224 */ /* 0x000fe200078e0204 */
[----:B------:R-:W-:Y:S02]  /*0740*/  @P1 IADD3 R15, R19, R21, RZ ;  /* 0x00000015130f1210 */ /* 0x000fe40007ffe0ff */
[C---:B------:R-:W-:Y:S02]  /*0750*/  @P1 SHF.L.U32 R19, R18.reuse, 0x2, RZ ;  /* 0x0000000212131819 */ /* 0x040fe400000006ff */
[----:B------:R-:W-:Y:S02]  /*0760*/  @P1 SHF.L.U64.HI R22, R18, 0x2, R15 ;  /* 0x0000000212161819 */ /* 0x000fe4000001020f */
[----:B------:R-:W-:Y:S02]  /*0770*/  @!P0 IADD3 R15, R17, R23, RZ ;  /* 0x00000017110f8210 */ /* 0x000fe40007ffe0ff */
[C---:B--2---:R-:W-:Y:S02]  /*0780*/  @P1 IADD3 R18, P2, R19.reuse, R10, RZ ;  /* 0x0000000a13121210 */ /* 0x044fe40007f5e0ff */
[----:B-1----:R-:W-:-:S02]  /*0790*/  @P1 IADD3 R14, P3, R19, R6, RZ ;  /* 0x00000006130e1210 */ /* 0x002fc40007f7e0ff */
[----:B------:R-:W-:Y:S02]  /*07a0*/  @!P0 SHF.L.U64.HI R4, R16, 0x2, R15 ;  /* 0x0000000210048819 */ /* 0x000fe4000001020f */
[C---:B------:R-:W-:Y:S02]  /*07b0*/  @P1 IADD3.X R19, R22.reuse, R11, RZ, P2, !PT ;  /* 0x0000000b16131210 */ /* 0x040fe400017fe4ff */
[----:B------:R-:W-:Y:S02]  /*07c0*/  CS2R R10, SRZ ;  /* 0x00000000000a7805 */ /* 0x000fe4000001ff00 */
[----:B------:R-:W-:Y:S02]  /*07d0*/  @P1 IADD3.X R15, R22, R7, RZ, P3, !PT ;  /* 0x00000007160f1210 */ /* 0x000fe40001ffe4ff */
[----:B------:R-:W-:Y:S02]  /*07e0*/  CS2R R6, SRZ ;  /* 0x0000000000067805 */ /* 0x000fe4000001ff00 */
[----:B------:R1:W5:Y:S04]  /*07f0*/  @P1 LDG.E.64 R10, desc[UR14][R18.64] ;  /* 0x0000000e120a1981 */ /* 0x000368000c1e1b00 */
[----:B------:R1:W5:Y:S01]  /*0800*/  @P1 LDG.E.64 R6, desc[UR14][R14.64] ;  /* 0x0000000e0e061981 */ /* 0x000362000c1e1b00 */
[----:B------:R-:W-:-:S04]  /*0810*/  @!P0 SHF.L.U32 R21, R16, 0x2, RZ ;  /* 0x0000000210158819 */ /* 0x000fc800000006ff */
[C---:B----4-:R-:W-:Y:S02]  /*0820*/  @!P0 IADD3 R16, P4, R21.reuse, R12, RZ ;  /* 0x0000000c15108210 */ /* 0x050fe40007f9e0ff */
[----:B0-----:R-:W-:Y:S02]  /*0830*/  @!P0 IADD3 R20, P5, R21, R8, RZ ;  /* 0x0000000815148210 */ /* 0x001fe40007fbe0ff */
[C---:B------:R-:W-:Y:S02]  /*0840*/  @!P0 IADD3.X R17, R4.reuse, R13, RZ, P4, !PT ;  /* 0x0000000d04118210 */ /* 0x040fe400027fe4ff */
[----:B------:R-:W-:Y:S02]  /*0850*/  CS2R R12, SRZ ;  /* 0x00000000000c7805 */ /* 0x000fe4000001ff00 */
[----:B------:R-:W-:Y:S02]  /*0860*/  @!P0 IADD3.X R21, R4, R9, RZ, P5, !PT ;  /* 0x0000000904158210 */ /* 0x000fe40002ffe4ff */
[----:B------:R-:W-:-:S02]  /*0870*/  CS2R R8, SRZ ;  /* 0x0000000000087805 */ /* 0x000fc4000001ff00 */
[----:B------:R1:W5:Y:S04]  /*0880*/  @!P0 LDG.E.64 R12, desc[UR14][R16.64] ;  /* 0x0000000e100c8981 */ /* 0x000368000c1e1b00 */
[----:B------:R1:W5:Y:S01]  /*0890*/  @!P0 LDG.E.64 R8, desc[UR14][R20.64] ;  /* 0x0000000e14088981 */ /* 0x000362000c1e1b00 */
[----:B------:R-:W-:Y:S01]  /*08a0*/  UMOV UR13, 0x3f800000 ;  /* 0x3f800000000d7882 */ /* 0x000fe20000000000 */
[----:B------:R-:W-:Y:S01]  /*08b0*/  BSSY B0, `(.L_x_1570) ;  /* 0x000001f000007945 */ /* 0x000fe20003800000 */
[----:B------:R-:W-:Y:S01]  /*08c0*/  HFMA2.MMA R45, -RZ, RZ, 0, 0 ;  /* 0x00000000ff2d7435 */ /* 0x000fe200000001ff */
[----:B------:R-:W-:Y:S02]  /*08d0*/  CS2R R40, SRZ ;  /* 0x0000000000287805 */ /* 0x000fe4000001ff00 */
[----:B------:R-:W-:Y:S01]  /*08e0*/  MOV R43, RZ ;  /* 0x000000ff002b7202 */ /* 0x000fe20000000f00 */
[----:B------:R-:W-:-:S05]  /*08f0*/  FFMA.FTZ R3, -R2, R2, R3 ;  /* 0x0000000202037223 */ /* 0x000fca0000010103 */
        /* <DEDUP_REMOVED lines=26> */
.L_x_1571:
[----:B------:R-:W-:Y:S05]  /*0aa0*/  BSYNC B0 ;  /* 0x0000000000007941 */ /* 0x000fea0003800000 */
.L_x_1570:
[----:B------:R-:W-:Y:S01]  /*0ab0*/  ISETP.NE.AND P2, PT, RZ, UR18, PT ;  /* 0x00000012ff007c0c */ /* 0x000fe2000bf45270 */
[C---:B-----5:R-:W-:Y:S01]  /*0ac0*/  FADD.FTZ R0, -R2.reuse, R10 ;  /* 0x0000000a02007221 */ /* 0x060fe20000010100 */
[C---:B------:R-:W-:Y:S01]  /*0ad0*/  FADD.FTZ R3, -R2.reuse, R11 ;  /* 0x0000000b02037221 */ /* 0x040fe20000010100 */
[C---:B------:R-:W-:Y:S01]  /*0ae0*/  FADD.FTZ R18, -R2.reuse, R12 ;  /* 0x0000000c02127221 */ /* 0x040fe20000010100 */
        /* <DEDUP_REMOVED lines=25> */
.L_x_1572:
        /* <DEDUP_REMOVED lines=26> */
.L_x_1573:
        /* <DEDUP_REMOVED lines=12> */
[C---:B------:R-:W-:Y:S01]  /*0ee0*/  ISETP.NE.AND P3, PT, R46.reuse, RZ, PT ;  /* 0x000000ff2e00720c */ /* 0x040fe20003f65270 */
[----:B------:R-:W-:Y:S01]  /*0ef0*/  FADD.FTZ R16, RZ, R12 ;  /* 0x0000000cff107221 */ /* 0x000fe20000010000 */
[----:B------:R-:W1:Y:S01]  /*0f00*/  SHFL.DOWN PT, R13, R18, 0x1, 0x1f ;  /* 0x08201f00120d7f89 */ /* 0x000e6200000e0000 */
[----:B------:R-:W-:Y:S01]  /*0f10*/  BSSY B0, `(.L_x_1574) ;  /* 0x0000039000007945 */ /* 0x000fe20003800000 */
[----:B------:R-:W-:-:S02]  /*0f20*/  ISETP.GT.U32.AND P4, PT, R46, 0x6, PT ;  /* 0x000000062e00780c */ /* 0x000fc40003f84070 */
        /* <DEDUP_REMOVED lines=27> */
[----:B------:R-:W-:Y:S01]  /*10e0*/  FFMA.FTZ R14, R0, R11, RZ ;  /* 0x0000000b000e7223 */ /* 0x000fe200000100ff */
[----:B------:R-:W-:Y:S01]  /*10f0*/  FADD.FTZ R11, RZ, R11 ;  /* 0x0000000bff0b7221 */ /* 0x000fe20000010000 */
[----:B------:R-:W-:Y:S01]  /*1100*/  FFMA.FTZ R13, R4, R15, R13 ;  /* 0x0000000f040d7223 */ /* 0x000fe2000001000d */
[----:B------:R-:W-:Y:S01]  /*1110*/  FADD.FTZ R15, R16, R15 ;  /* 0x0000000f100f7221 */ /* 0x000fe20000010000 */
[----:B------:R-:W-:Y:S01]  /*1120*/  FFMA.FTZ R12, R3, R10, R14 ;  /* 0x0000000a030c7223 */ /* 0x000fe2000001000e */
[----:B------:R-:W-:Y:S01]  /*1130*/  FADD.FTZ R14, R11, R10 ;  /* 0x0000000a0b0e7221 */ /* 0x000fe20000010000 */
[----:B------:R-:W-:-:S02]  /*1140*/  MOV R10, R18 ;  /* 0x00000012000a7202 */ /* 0x000fc40000000f00 */
[----:B------:R-:W-:Y:S02]  /*1150*/  MOV R11, R17 ;  /* 0x00000011000b7202 */ /* 0x000fe40000000f00 */
        /* <DEDUP_REMOVED lines=20> */
.L_x_1575:
[----:B------:R-:W-:Y:S05]  /*12a0*/  BSYNC B0 ;  /* 0x0000000000007941 */ /* 0x000fea0003800000 */
.L_x_1574:
        /* <DEDUP_REMOVED lines=158> */
.L_x_1577:
[----:B------:R-:W-:Y:S05]  /*1c90*/  BSYNC B0 ;  /* 0x0000000000007941 */ /* 0x000fea0003800000 */
.L_x_1576:
        /* <DEDUP_REMOVED lines=20> */
.L_x_1579:
[----:B------:R-:W-:Y:S05]  /*1de0*/  BSYNC B0 ;  /* 0x0000000000007941 */ /* 0x000fea0003800000 */
.L_x_1578:
[----:B------:R-:W-:Y:S05]  /*1df0*/  @!P0 BRA `(.L_x_1580) ;  /* 0x0000001000908947 */ /* 0x000fea0003800000 */
[----:B--2---:R-:W1:Y:S01]  /*1e00*/  LDC R22, c[0x0][0x10] ;  /* 0x00000400ff167b82 */ /* 0x004e620000000800 */
        /* <DEDUP_REMOVED lines=32> */
.L_x_1582:
[----:B------:R-:W2:Y:S04]  /*2010*/  LDG.E.STRONG.GPU R14, desc[UR14][R12.64] ;  /* 0x0000000e0c0e7981 */ /* 0x000ea8000c1ef900 */
[----:B--2---:R-:W-:Y:S01]  /*2020*/  CCTL.IVALL ;  /* 0x00000000ff00798f */ /* 0x004fe20002000000 */
[----:B------:R-:W-:Y:S05]  /*2030*/  YIELD ;  /* 0x0000000000007946 */ /* 0x000fea0003800000 */
[----:B------:R-:W-:-:S13]  /*2040*/  ISETP.NE.AND P0, PT, R14, R17, PT ;  /* 0x000000110e00720c */ /* 0x000fda0003f05270 */
[----:B------:R-:W-:Y:S05]  /*2050*/  @P0 BRA `(.L_x_1582) ;  /* 0xfffffffc00ec0947 */ /* 0x000fea000383ffff */
.L_x_1581:
        /* <DEDUP_REMOVED lines=17> */
.L_x_1586:
        /* <DEDUP_REMOVED lines=115> */
.L_x_1585:
        /* <DEDUP_REMOVED lines=61> */
.L_x_1587:
[----:B------:R-:W-:-:S13]  /*2c70*/  ISETP.NE.OR P0, PT, R17, RZ, P0 ;  /* 0x000000ff1100720c */ /* 0x000fda0000705670 */
[----:B------:R-:W-:Y:S05]  /*2c80*/  @!P0 BRA `(.L_x_1583) ;  /* 0x00000000007c8947 */ /* 0x000fea0003800000 */
.L_x_1584:
        /* <DEDUP_REMOVED lines=31> */
.L_x_1583:
        /* <DEDUP_REMOVED lines=11> */
.L_x_1589:
[----:B------:R-:W-:Y:S05]  /*2f30*/  BSYNC B0 ;  /* 0x0000000000007941 */ /* 0x000fea0003800000 */
.L_x_1588:
        /* <DEDUP_REMOVED lines=16> */
.L_x_1580:
        /* <DEDUP_REMOVED lines=28> */
.L_x_1590:
        /* <DEDUP_REMOVED lines=19> */
.L_x_1592:
[----:B------:R-:W-:Y:S05]  /*3330*/  BSYNC B0 ;  /* 0x0000000000007941 */ /* 0x000fea0003800000 */
.L_x_1591:
        /* <DEDUP_REMOVED lines=19> */
.L_x_1593:
        /* <DEDUP_REMOVED lines=22> */
.L_x_1595:
[----:B------:R-:W-:Y:S05]  /*35d0*/  BSYNC B0 ;  /* 0x0000000000007941 */ /* 0x000fea0003800000 */
.L_x_1594:
[----:B------:R-:W-:Y:S01]  /*35e0*/  ULDC UR8, c[0x0][0x10] ;  /* 0x0000040000087ab9 */ /* 0x000fe20000000800 */
[----:B------:R-:W-:Y:S02]  /*35f0*/  UIADD3 UR4, UR4, 0x1, URZ ;  /* 0x0000000104047890 */ /* 0x000fe4000fffe03f */
[----:B------:R-:W-:-:S04]  /*3600*/  UIADD3 UR7, UR8, UR7, URZ ;  /* 0x0000000708077290 */ /* 0x000fc8000fffe03f */
[----:B------:R-:W-:-:S06]  /*3610*/  UISETP.GE.AND UP0, UPT, UR7, UR5, UPT ;  /* 0x000000050700728c */ /* 0x000fcc000bf06270 */
[----:B------:R-:W-:-:S13]  /*3620*/  PLOP3.LUT P0, PT, PT, PT, UP0, 0x80, 0x0 ;  /* 0x000000000000781c */ /* 0x000fda0003f0f008 */
[----:B------:R-:W-:Y:S05]  /*3630*/  @!P0 BRA `(.L_x_1596) ;  /* 0xffffffcc00388947 */ /* 0x000fea000383ffff */
.L_x_1569:
[----:B------:R-:W2:Y:S01]  /*3640*/  LDC R4, c[0x0][0xc] ;  /* 0x00000300ff047b82 */ /* 0x000ea20000000800 */
[----:B------:R-:W-:Y:S01]  /*3650*/  ISETP.NE.AND P1, PT, R46, RZ, PT ;  /* 0x000000ff2e00720c */ /* 0x000fe20003f25270 */
[----:B------:R-:W-:Y:S06]  /*3660*/  BSSY B0, `(.L_x_1597) ;  /* 0x0000011000007945 */ /* 0x000fec0003800000 */
[----:B01----:R-:W0:Y:S08]  /*3670*/  LDC R7, c[0x0][0x10] ;  /* 0x00000400ff077b82 */ /* 0x003e300000000800 */
[----:B------:R-:W1:Y:S01]  /*3680*/  LDC.64 R2, c[0x0][0x258] ;  /* 0x00009600ff027b82 */ /* 0x000e620000000a00 */
[----:B--2---:R-:W-:-:S02]  /*3690*/  ISETP.NE.AND P0, PT, R4, 0x1, PT ;  /* 0x000000010400780c */ /* 0x004fc40003f05270 */
[----:B0-----:R-:W-:-:S04]  /*36a0*/  SHF.L.U32 R0, R7, 0x1, RZ ;  /* 0x0000000107007819 */ /* 0x001fc800000006ff */
        /* <DEDUP_REMOVED lines=12> */
.L_x_1598:
[----:B------:R-:W-:Y:S05]  /*3770*/  BSYNC B0 ;  /* 0x0000000000007941 */ /* 0x000fea0003800000 */
.L_x_1597:
        /* <DEDUP_REMOVED lines=11> */
.L_x_1600:
[----:B------:R-:W2:Y:S04]  /*3830*/  LDG.E.STRONG.GPU R5, desc[UR14][R2.64] ;  /* 0x0000000e02057981 */ /* 0x000ea8000c1ef900 */
[----:B--2---:R-:W-:Y:S01]  /*3840*/  CCTL.IVALL ;  /* 0x00000000ff00798f */ /* 0x004fe20002000000 */
[----:B------:R-:W-:Y:S05]  /*3850*/  YIELD ;  /* 0x0000000000007946 */ /* 0x000fea0003800000 */
[----:B------:R-:W-:-:S13]  /*3860*/  ISETP.NE.AND P0, PT, R5, R0, PT ;  /* 0x000000000500720c */ /* 0x000fda0003f05270 */
[----:B------:R-:W-:Y:S05]  /*3870*/  @P0 BRA `(.L_x_1600) ;  /* 0xfffffffc00ec0947 */ /* 0x000fea000383ffff */
.L_x_1599:
[----:B------:R-:W-:Y:S05]  /*3880*/  WARPSYNC.ALL ;  /* 0x0000000000007948 */ /* 0x000fea0003800000 */
[----:B------:R-:W0:Y:S08]  /*3890*/  LDC.64 R2, c[0x0][0x288] ;  /* 0x0000a200ff027b82 */ /* 0x000e300000000a00 */
        /* <DEDUP_REMOVED lines=22> */
.L_x_1601:
        /* <DEDUP_REMOVED lines=25> */
.L_x_1602:
        /* <DEDUP_REMOVED lines=15> */
.L_x_3306:


//--------------------- .text._Z35group_norm_nhwc_bwd_one_pass_kernelI11Fp32IOBf16WLi128ELi14ELi224EEv26Group_norm_nhwc_bwd_params --------------------------
	.section	.text._Z35group_norm_nhwc_bwd_one_pass_kernelI11Fp32IOBf16WLi128ELi14ELi224EEv26Group_norm_nhwc_bwd_params,"ax",@progbits
	.align	128
        .global         _Z35group_norm_nhwc_bwd_one_pass_kernelI11Fp32IOBf16WLi128ELi14ELi224EEv26Group_norm_nhwc_bwd_params
        .type           _Z35group_norm_nhwc_bwd_one_pass_kernelI11Fp32IOBf16WLi128ELi14ELi224EEv26Group_norm_nhwc_bwd_params,@function
        .size           _Z35group_norm_nhwc_bwd_one_pass_kernelI11Fp32IOBf16WLi128ELi14ELi224EEv26Group_norm_nhwc_bwd_params,(.L_x_3307 - _Z35group_norm_nhwc_bwd_one_pass_kernelI11Fp32IOBf16WLi128ELi14ELi224EEv26Group_norm_nhwc_bwd_params)
        .other          _Z35group_norm_nhwc_bwd_one_pass_kernelI11Fp32IOBf16WLi128ELi14ELi224EEv26Group_norm_nhwc_bwd_params,@"STO_CUDA_ENTRY STV_DEFAULT"
_Z35group_norm_nhwc_bwd_one_pass_kernelI11Fp32IOBf16WLi128ELi14ELi224EEv26Group_norm_nhwc_bwd_params:
.text._Z35group_norm_nhwc_bwd_one_pass_kernelI11Fp32IOBf16WLi128ELi14ELi224EEv26Group_norm_nhwc_bwd_params:
        /* <DEDUP_REMOVED lines=61> */
.L_x_1638:
[----:B0-----:R-:W0:Y:S01]  /*03d0*/  LDC R8, c[0x0][0x2a0] ;  /* 0x0000a800ff087b82 */ /* 0x001e220000000800 */
[----:B------:R-:W-:Y:S01]  /*03e0*/  IABS R6, R41 ;  /* 0x0000002900067213 */ /* 0x000fe20000000000 */
[----:B------:R-:W-:Y:S01]  /*03f0*/  ULDC.64 UR18, c[0x0][0x290] ;  /* 0x0000a40000127ab9 */ /* 0x000fe20000000a00 */
[----:B------:R-:W-:Y:S01]  /*0400*/  ISETP.GE.AND P4, PT, R41, RZ, PT ;  /* 0x000000ff2900720c */ /* 0x000fe20003f86270 */
[----:B------:R-:W-:-:S04]  /*0410*/  ULDC.64 UR10, c[0x0][0x298] ;  /* 0x0000a600000a7ab9 */ /* 0x000fc80000000a00 */
[----:B-1----:R-:W1:Y:S08]  /*0420*/  @P1 LDC.64 R18, c[0x0][0x230] ;  /* 0x00008c00ff121b82 */ /* 0x002e700000000a00 */
[----:B--2---:R-:W2:Y:S01]  /*0430*/  @P1 LDC.64 R16, c[0x0][0x228] ;  /* 0x00008a00ff101b82 */ /* 0x004ea20000000a00 */
[----:B0--3--:R-:W-:-:S07]  /*0440*/  IABS R13, R8 ;  /* 0x00000008000d7213 */ /* 0x009fce0000000000 */
[----:B------:R-:W0:Y:S01]  /*0450*/  @P2 LDC.64 R20, c[0x0][0x288] ;  /* 0x0000a200ff142b82 */ /* 0x000e220000000a00 */
[----:B------:R-:W3:Y:S07]  /*0460*/  I2F.RP R0, R13 ;  /* 0x0000000d00007306 */ /* 0x000eee0000209400 */
        /* <DEDUP_REMOVED lines=24> */
[-C--:B------:R-:W-:Y:S02]  /*05f0*/  ISETP.GT.U32.AND P6, PT, R13, R0.reuse, PT ;  /* 0x000000000d00720c */ /* 0x080fe40003fc4070 */
[----:B------:R-:W-:Y:S02]  /*0600*/  IADD3 R11, R0, -R13, RZ ;  /* 0x8000000d000b7210 */ /* 0x000fe40007ffe0ff */
[----:B------:R-:W-:Y:S01]  /*0610*/  ISETP.NE.AND P5, PT, R8, RZ, PT ;  /* 0x000000ff0800720c */ /* 0x000fe20003fa5270 */
[----:B------:R-:W1:Y:S01]  /*0620*/  @P1 LDC.64 R12, c[0x0][0x288] ;  /* 0x0000a200ff0c1b82 */ /* 0x000e620000000a00 */
[----:B------:R-:W-:-:S02]  /*0630*/  SEL R0, R11, R0, !P6 ;  /* 0x000000000b007207 */ /* 0x000fc40007000000 */
[----:B------:R-:W-:Y:S02]  /*0640*/  LOP3.LUT R11, RZ, R8, RZ, 0x33, !PT ;  /* 0x00000008ff0b7212 */ /* 0x000fe400078e33ff */
[----:B------:R-:W-:Y:S02]  /*0650*/  @!P4 IADD3 R0, -R0, RZ, RZ ;  /* 0x000000ff0000c210 */ /* 0x000fe40007ffe1ff */
[----:B------:R-:W-:Y:S02]  /*0660*/  @P0 IADD3 R2, R2, 0x1, RZ ;  /* 0x0000000102020810 */ /* 0x000fe40007ffe0ff */
[----:B------:R-:W-:Y:S02]  /*0670*/  SEL R51, R11, R0, !P5 ;  /* 0x000000000b337207 */ /* 0x000fe40006800000 */
[----:B------:R-:W-:Y:S02]  /*0680*/  IADD3 R6, R10, 0x40, RZ ;  /* 0x000000400a067810 */ /* 0x000fe40007ffe0ff */
[----:B------:R-:W-:Y:S01]  /*0690*/  @!P3 IADD3 R2, -R2, RZ, RZ ;  /* 0x000000ff0202b210 */ /* 0x000fe20007ffe1ff */
[----:B------:R-:W-:Y:S01]  /*06a0*/  IMAD R0, R51, 0xe, RZ ;  /* 0x0000000e33007824 */ /* 0x000fe200078e02ff */
[----:B------:R-:W-:-:S02]  /*06b0*/  ISETP.GE.U32.AND P0, PT, R6, UR18, PT ;  /* 0x0000001206007c0c */ /* 0x000fc4000bf06070 */
[----:B------:R-:W-:Y:S02]  /*06c0*/  SEL R15, R11, R2, !P5 ;  /* 0x000000020b0f7207 */ /* 0x000fe40006800000 */
[----:B------:R-:W-:Y:S02]  /*06d0*/  SHF.R.S32.HI R6, RZ, 0x1f, R6 ;  /* 0x0000001fff067819 */ /* 0x000fe40000011406 */
[----:B------:R-:W-:Y:S02]  /*06e0*/  SHF.R.S32.HI R11, RZ, 0x1f, R49 ;  /* 0x0000001fff0b7819 */ /* 0x000fe40000011431 */
[----:B------:R-:W-:Y:S02]  /*06f0*/  IADD3 R60, P3, R49, R0, RZ ;  /* 0x00000000313c7210 */ /* 0x000fe40007f7e0ff */
[----:B------:R-:W-:Y:S02]  /*0700*/  ISETP.GE.AND.EX P0, PT, R6, UR19, PT, P0 ;  /* 0x0000001306007c0c */ /* 0x000fe4000bf06300 */
[----:B------:R-:W-:-:S02]  /*0710*/  SHF.R.S32.HI R6, RZ, 0x1f, R15 ;  /* 0x0000001fff067819 */ /* 0x000fc4000001140f */
[----:B------:R-:W-:Y:S02]  /*0720*/  IADD3 R2, R10, 0x60, RZ ;  /* 0x000000600a027810 */ /* 0x000fe40007ffe0ff */
[----:B------:R-:W-:Y:S01]  /*0730*/  LEA.HI.X.SX32 R61, R0, R11, 0x1, P3 ;  /* 0x0000000b003d7211 */ /* 0x000fe200018f0eff */
[----:B------:R-:W-:Y:S01]  /*0740*/  IMAD R6, R6, UR10, RZ ;  /* 0x0000000a06067c24 */ /* 0x000fe2000f8e02ff */
[----:B------:R-:W3:Y:S01]  /*0750*/  LDC.64 R10, c[0x0][0x248] ;  /* 0x00009200ff0a7b82 */ /* 0x000ee20000000a00 */
[----:B------:R-:W-:Y:S02]  /*0760*/  ISETP.GE.U32.AND P3, PT, R2, UR18, PT ;  /* 0x0000001202007c0c */ /* 0x000fe4000bf66070 */
[C---:B------:R-:W-:Y:S01]  /*0770*/  IMAD R63, R15.reuse, UR11, R6 ;  /* 0x0000000b0f3f7c24 */ /* 0x040fe2000f8e0206 */
[----:B------:R-:W-:Y:S01]  /*0780*/  SHF.R.S32.HI R2, RZ, 0x1f, R2 ;  /* 0x0000001fff027819 */ /* 0x000fe20000011402 */
[----:B------:R-:W-:Y:S01]  /*0790*/  IMAD.WIDE.U32 R60, R15, UR10, R60 ;  /* 0x0000000a0f3c7c25 */ /* 0x000fe2000f8e003c */
[----:B------:R-:W-:-:S02]  /*07a0*/  ISETP.LT.U32.AND P0, PT, R48, 0xe0, !P0 ;  /* 0x000000e03000780c */ /* 0x000fc40004701070 */
[----:B------:R-:W-:Y:S01]  /*07b0*/  ISETP.GE.AND.EX P3, PT, R2, UR19, PT, P3 ;  /* 0x0000001302007c0c */ /* 0x000fe2000bf66330 */
[----:B-1----:R-:W-:Y:S01]  /*07c0*/  @P1 IMAD R2, R3, R12, RZ ;  /* 0x0000000c03021224 */ /* 0x002fe200078e02ff */
[----:B------:R-:W-:Y:S01]  /*07d0*/  IADD3 R63, R61, R63, RZ ;  /* 0x0000003f3d3f7210 */ /* 0x000fe20007ffe0ff */
[----:B0-----:R-:W-:Y:S01]  /*07e0*/  @P2 IMAD R6, R5, R20, RZ ;  /* 0x0000001405062224 */ /* 0x001fe200078e02ff */
[----:B------:R-:W-:Y:S01]  /*07f0*/  @P1 MOV R62, R60 ;  /* 0x0000003c003e1202 */ /* 0x000fe20000000f00 */
[----:B------:R-:W-:Y:S01]  /*0800*/  @P1 IMAD R25, R47, R13, R2 ;  /* 0x0000000d2f191224 */ /* 0x000fe200078e0202 */
[----:B------:R-:W-:-:S03]  /*0810*/  ISETP.LT.U32.AND P3, PT, R48, 0xe0, !P3 ;  /* 0x000000e03000780c */ /* 0x000fc60005f61070 */
[----:B------:R-:W-:Y:S02]  /*0820*/  @P1 IMAD.WIDE.U32 R22, R47, R12, R62 ;  /* 0x0000000c2f161225 */ /* 0x000fe400078e003e */
[----:B------:R-:W0:Y:S03]  /*0830*/  @P0 LDC.64 R14, c[0x0][0x288] ;  /* 0x0000a200ff0e0b82 */ /* 0x000e260000000a00 */
[----:B------:R-:W-:Y:S01]  /*0840*/  @P1 IADD3 R23, R23, R25, RZ ;  /* 0x0000001917171210 */ /* 0x000fe20007ffe0ff */
[----:B---3--:R-:W-:Y:S01]  /*0850*/  IMAD.WIDE R24, R41, 0x8, R10 ;  /* 0x0000000829187825 */ /* 0x008fe200078e020a */
[C---:B------:R-:W-:Y:S02]  /*0860*/  @P1 SHF.L.U32 R11, R22.reuse, 0x2, RZ ;  /* 0x00000002160b1819 */ /* 0x040fe400000006ff */
[----:B------:R-:W-:Y:S01]  /*0870*/  @P1 SHF.L.U64.HI R2, R22, 0x2, R23 ;  /* 0x0000000216021819 */ /* 0x000fe20000010217 */
[----:B------:R-:W1:Y:S01]  /*0880*/  @P3 LDC.64 R12, c[0x0][0x288] ;  /* 0x0000a200ff0c3b82 */ /* 0x000e620000000a00 */
[----:B------:R3:W4:Y:S01]  /*0890*/  LDG.E.64 R22, desc[UR14][R24.64] ;  /* 0x0000000e18167981 */ /* 0x000722000c1e1b00 */
[----:B------:R-:W-:Y:S01]  /*08a0*/  @P1 IADD3 R18, P4, R11, R18, RZ ;  /* 0x000000120b121210 */ /* 0x000fe20007f9e0ff */
[----:B------:R-:W-:Y:S01]  /*08b0*/  @P2 IMAD R27, R45, R21, R6 ;  /* 0x000000152d1b2224 */ /* 0x000fe200078e0206 */
[----:B--2---:R-:W-:-:S02]  /*08c0*/  @P1 IADD3 R16, P5, R11, R16, RZ ;  /* 0x000000100b101210 */ /* 0x004fc40007fbe0ff */
[----:B------:R-:W-:Y:S02]  /*08d0*/  @P2 MOV R10, R60 ;  /* 0x0000003c000a2202 */ /* 0x000fe40000000f00 */
[----:B------:R-:W-:Y:S01]  /*08e0*/  @P2 MOV R11, R63 ;  /* 0x0000003f000b2202 */ /* 0x000fe20000000f00 */
[----:B------:R-:W2:Y:S01]  /*08f0*/  @P3 LDC.64 R28, c[0x0][0x230] ;  /* 0x00008c00ff1c3b82 */ /* 0x000ea20000000a00 */
[C---:B------:R-:W-:Y:S02]  /*0900*/  @P1 IADD3.X R19, R2.reuse, R19, RZ, P4, !PT ;  /* 0x0000001302131210 */ /* 0x040fe400027fe4ff */
[----:B------:R-:W-:Y:S01]  /*0910*/  @P1 IADD3.X R17, R2, R17, RZ, P5, !PT ;  /* 0x0000001102111210 */ /* 0x000fe20002ffe4ff */
[----:B------:R-:W-:-:S04]  /*0920*/  @P2 IMAD.WIDE.U32 R20, R45, R20, R10 ;  /* 0x000000142d142225 */ /* 0x000fc800078e000a */
[----:B------:R-:W2:Y:S01]  /*0930*/  @P0 LDC.64 R10, c[0x0][0x230] ;  /* 0x00008c00ff0a0b82 */ /* 0x000ea20000000a00 */
[----:B------:R-:W-:Y:S01]  /*0940*/  @P2 IADD3 R21, R21, R27, RZ ;  /* 0x0000001b15152210 */ /* 0x000fe20007ffe0ff */
[----:B0-----:R-:W-:Y:S01]  /*0950*/  @P0 IMAD R6, R7, R14, RZ ;  /* 0x0000000e07060224 */ /* 0x001fe200078e02ff */
[C---:B---3--:R-:W-:Y:S02]  /*0960*/  @P2 SHF.L.U32 R25, R20.reuse, 0x2, RZ ;  /* 0x0000000214192819 */ /* 0x048fe400000006ff */
[----:B------:R-:W-:Y:S01]  /*0970*/  @P2 SHF.L.U64.HI R2, R20, 0x2, R21 ;  /* 0x0000000214022819 */ /* 0x000fe20000010215 */
[----:B------:R-:W-:Y:S01]  /*0980*/  @P0 IMAD R27, R44, R15, R6 ;  /* 0x0000000f2c1b0224 */ /* 0x000fe200078e0206 */
[----:B------:R-:W-:Y:S01]  /*0990*/  @P0 MOV R20, R60 ;  /* 0x0000003c00140202 */ /* 0x000fe20000000f00 */
[----:B------:R-:W0:Y:S01]  /*09a0*/  @P3 LDC.64 R30, c[0x0][0x228] ;  /* 0x00008a00ff1e3b82 */ /* 0x000e220000000a00 */
[----:B------:R-:W-:Y:S01]  /*09b0*/  @P0 MOV R21, R63 ;  /* 0x0000003f00150202 */ /* 0x000fe20000000f00 */
[----:B-1----:R-:W-:Y:S01]  /*09c0*/  @P3 IMAD R6, R9, R12, RZ ;  /* 0x0000000c09063224 */ /* 0x002fe200078e02ff */
[----:B----4-:R-:W-:-:S02]  /*09d0*/  @P2 IADD3 R52, P4, R25, R52, RZ ;  /* 0x0000003419342210 */ /* 0x010fc40007f9e0ff */
[----:B------:R-:W-:Y:S01]  /*09e0*/  @P2 IADD3 R54, P5, R25, R54, RZ ;  /* 0x0000003619362210 */ /* 0x000fe20007fbe0ff */
[----:B------:R-:W-:Y:S01]  /*09f0*/  @P0 IMAD.WIDE.U32 R14, R44, R14, R20 ;  /* 0x0000000e2c0e0225 */ /* 0x000fe200078e0014 */
[----:B------:R-:W-:Y:S01]  /*0a00*/  @P3 MOV R20, R60 ;  /* 0x0000003c00143202 */ /* 0x000fe20000000f00 */
[----:B------:R-:W1:Y:S01]  /*0a10*/  @P0 LDC.64 R36, c[0x0][0x228] ;  /* 0x00008a00ff240b82 */ /* 0x000e620000000a00 */
[----:B------:R-:W-:Y:S01]  /*0a20*/  @P3 MOV R21, R63 ;  /* 0x0000003f00153202 */ /* 0x000fe20000000f00 */
[----:B------:R-:W-:Y:S01]  /*0a30*/  @P3 IMAD R25, R43, R13, R6 ;  /* 0x0000000d2b193224 */ /* 0x000fe200078e0206 */
[----:B------:R-:W-:Y:S02]  /*0a40*/  @P0 IADD3 R15, R15, R27, RZ ;  /* 0x0000001b0f0f0210 */ /* 0x000fe40007ffe0ff */
[----:B------:R-:W-:Y:S01]  /*0a50*/  @P2 IADD3.X R55, R2, R55, RZ, P5, !PT ;  /* 0x0000003702372210 */ /* 0x000fe20002ffe4ff */
[----:B------:R-:W-:Y:S01]  /*0a60*/  @P3 IMAD.WIDE.U32 R12, R43, R12, R20 ;  /* 0x0000000c2b0c3225 */ /* 0x000fe200078e0014 */
[----:B------:R-:W-:-:S02]  /*0a70*/  @P0 SHF.L.U32 R21, R14, 0x2, RZ ;  /* 0x000000020e150819 */ /* 0x000fc400000006ff */
[----:B------:R-:W-:Y:S02]  /*0a80*/  @P0 SHF.L.U64.HI R14, R14, 0x2, R15 ;  /* 0x000000020e0e0819 */ /* 0x000fe4000001020f */
[----:B--2---:R-:W-:Y:S02]  /*0a90*/  @P0 IADD3 R56, P5, R21, R10, RZ ;  /* 0x0000000a15380210 */ /* 0x004fe40007fbe0ff */
[----:B------:R-:W-:Y:S02]  /*0aa0*/  @P3 IADD3 R15, R13, R25, RZ ;  /* 0x000000190d0f3210 */ /* 0x000fe40007ffe0ff */
[----:B------:R-:W-:Y:S02]  /*0ab0*/  CS2R R24, SRZ ;  /* 0x0000000000187805 */ /* 0x000fe4000001ff00 */
[----:B------:R-:W-:Y:S02]  /*0ac0*/  @P3 SHF.L.U32 R13, R12, 0x2, RZ ;  /* 0x000000020c0d3819 */ /* 0x000fe400000006ff */
[----:B------:R-:W-:-:S02]  /*0ad0*/  @P0 IADD3.X R57, R14, R11, RZ, P5, !PT ;  /* 0x0000000b0e390210 */ /* 0x000fc40002ffe4ff */
[----:B------:R-:W-:Y:S01]  /*0ae0*/  MOV R11, RZ ;  /* 0x000000ff000b7202 */ /* 0x000fe20000000f00 */
[----:B------:R2:W5:Y:S01]  /*0af0*/  @P1 LDG.E.64 R24, desc[UR14][R18.64] ;  /* 0x0000000e12181981 */ /* 0x000562000c1e1b00 */
[----:B------:R-:W-:Y:S02]  /*0b00*/  MOV R10, RZ ;  /* 0x000000ff000a7202 */ /* 0x000fe40000000f00 */
[----:B------:R-:W-:Y:S02]  /*0b10*/  @P2 IADD3.X R53, R2, R53, RZ, P4, !PT ;  /* 0x0000003502352210 */ /* 0x000fe400027fe4ff */
[----:B------:R-:W-:Y:S02]  /*0b20*/  @P3 SHF.L.U64.HI R12, R12, 0x2, R15 ;  /* 0x000000020c0c3819 */ /* 0x000fe4000001020f */
[C---:B------:R-:W-:Y:S01]  /*0b30*/  @P3 IADD3 R28, P4, R13.reuse, R28, RZ ;  /* 0x0000001c0d1c3210 */ /* 0x040fe20007f9e0ff */
[----:B------:R3:W5:Y:S01]  /*0b40*/  @P1 LDG.E.64 R10, desc[UR14][R16.64] ;  /* 0x0000000e100a1981 */ /* 0x000762000c1e1b00 */
[----:B0-----:R-:W-:-:S02]  /*0b50*/  @P3 IADD3 R30, P5, R13, R30, RZ ;  /* 0x0000001e0d1e3210 */ /* 0x001fc40007fbe0ff */
[----:B------:R-:W-:Y:S02]  /*0b60*/  CS2R R26, SRZ ;  /* 0x00000000001a7805 */ /* 0x000fe4000001ff00 */
[C---:B------:R-:W-:Y:S02]  /*0b70*/  @P3 IADD3.X R29, R12.reuse, R29, RZ, P4, !PT ;  /* 0x0000001d0c1d3210 */ /* 0x040fe400027fe4ff */
[----:B--2---:R-:W-:Y:S02]  /*0b80*/  CS2R R18, SRZ ;  /* 0x0000000000127805 */ /* 0x004fe4000001ff00 */
[----:B------:R-:W-:Y:S02]  /*0b90*/  @P3 IADD3.X R31, R12, R31, RZ, P5, !PT ;  /* 0x0000001f0c1f3210 */ /* 0x000fe40002ffe4ff */
[----:B------:R-:W-:Y:S02]  /*0ba0*/  CS2R R12, SRZ ;  /* 0x00000000000c7805 */ /* 0x000fe4000001ff00 */
[----:B-1----:R-:W-:Y:S01]  /*0bb0*/  @P0 IADD3 R36, P6, R21, R36, RZ ;  /* 0x0000002415240210 */ /* 0x002fe20007fde0ff */
[----:B------:R-:W5:Y:S01]  /*0bc0*/  @P2 LDG.E.64 R26, desc[UR14][R52.64] ;  /* 0x0000000e341a2981 */ /* 0x000f62000c1e1b00 */
[----:B---3--:R-:W-:-:S02]  /*0bd0*/  CS2R R16, SRZ ;  /* 0x0000000000107805 */ /* 0x008fc4000001ff00 */
[----:B------:R-:W-:Y:S01]  /*0be0*/  @P0 IADD3.X R37, R14, R37, RZ, P6, !PT ;  /* 0x000000250e250210 */ /* 0x000fe200037fe4ff */
[----:B------:R-:W5:Y:S04]  /*0bf0*/  @P2 LDG.E.64 R12, desc[UR14][R54.64] ;  /* 0x0000000e360c2981 */ /* 0x000f68000c1e1b00 */
[----:B------:R-:W5:Y:S04]  /*0c00*/  @P3 LDG.E.64 R18, desc[UR14][R28.64] ;  /* 0x0000000e1c123981 */ /* 0x000f68000c1e1b00 */
[----:B------:R-:W5:Y:S01]  /*0c10*/  @P3 LDG.E.64 R16, desc[UR14][R30.64] ;  /* 0x0000000e1e103981 */ /* 0x000f62000c1e1b00 */
[----:B------:R-:W-:-:S02]  /*0c20*/  CS2R R20, SRZ ;  /* 0x0000000000147805 */ /* 0x000fc4000001ff00 */
[----:B------:R-:W-:-:S04]  /*0c30*/  CS2R R14, SRZ ;  /* 0x00000000000e7805 */ /* 0x000fc8000001ff00 */
[----:B------:R-:W5:Y:S04]  /*0c40*/  @P0 LDG.E.64 R20, desc[UR14][R56.64] ;  /* 0x0000000e38140981 */ /* 0x000f68000c1e1b00 */
[----:B------:R0:W5:Y:S01]  /*0c50*/  @P0 LDG.E.64 R14, desc[UR14][R36.64] ;  /* 0x0000000e240e0981 */ /* 0x000162000c1e1b00 */
[----:B------:R-:W-:Y:S01]  /*0c60*/  UMOV UR11, 0x3f800000 ;  /* 0x3f800000000b7882 */ /* 0x000fe20000000000 */
[----:B------:R-:W-:Y:S01]  /*0c70*/  BSSY B0, `(.L_x_1604) ;  /* 0x000001f000007945 */ /* 0x000fe20003800000 */
[----:B------:R-:W-:Y:S02]  /*0c80*/  MOV R50, RZ ;  /* 0x000000ff00327202 */ /* 0x000fe40000000f00 */
[----:B------:R-:W-:Y:S02]  /*0c90*/  MOV R39, RZ ;  /* 0x000000ff00277202 */ /* 0x000fe40000000f00 */
[----:B0-----:R-:W-:Y:S01]  /*0ca0*/  CS2R R36, SRZ ;  /* 0x0000000000247805 */ /* 0x001fe2000001ff00 */
        /* <DEDUP_REMOVED lines=27> */
.L_x_1605:
[----:B------:R-:W-:Y:S05]  /*0e60*/  BSYNC B0 ;  /* 0x0000000000007941 */ /* 0x000fea0003800000 */
.L_x_1604:
        /* <DEDUP_REMOVED lines=29> */
.L_x_1606:
        /* <DEDUP_REMOVED lines=20> */
[----:B------:R-:W-:-:S04]  /*1180*/  FMUL.FTZ R23, R12, R29 ;  /* 0x0000001d0c177220 */ /* 0x000fc80000410000 */
[----:B------:R-:W-:Y:S01]  /*1190*/  FMUL.FTZ R23, R23, R56 ;  /* 0x0000003817177220 */ /* 0x000fe20000410000 */
[----:B-1----:R-:W-:Y:S01]  /*11a0*/  FADD.FTZ R55, -R54, 1 ;  /* 0x3f80000036377421 */ /* 0x002fe20000010100 */
[----:B------:R-:W-:-:S03]  /*11b0*/  FMUL.FTZ R29, R13, R54 ;  /* 0x000000360d1d7220 */ /* 0x000fc60000410000 */
[----:B------:R-:W-:-:S04]  /*11c0*/  FFMA.FTZ R26, R26, R55, 1 ;  /* 0x3f8000001a1a7423 */ /* 0x000fc80000010037 */
[----:B------:R-:W-:-:S07]  /*11d0*/  FMUL.FTZ R29, R29, R26 ;  /* 0x0000001a1d1d7220 */ /* 0x000fce0000410000 */
.L_x_1607:
[----:B------:R-:W-:Y:S01]  /*11e0*/  FFMA.FTZ R55, R2, R31, R53 ;  /* 0x0000001f02377223 */ /* 0x000fe20000010035 */
[----:B------:R-:W-:Y:S01]  /*11f0*/  FMUL.FTZ R53, R23, R50 ;  /* 0x0000003217357220 */ /* 0x000fe20000410000 */
[----:B------:R-:W-:Y:S01]  /*1200*/  FADD.FTZ R26, R31, R24 ;  /* 0x000000181f1a7221 */ /* 0x000fe20000010000 */
[----:B------:R-:W-:Y:S01]  /*1210*/  FMUL.FTZ R24, R29, R36 ;  /* 0x000000241d187220 */ /* 0x000fe20000410000 */
[----:B------:R-:W-:Y:S01]  /*1220*/  FADD.FTZ R20, -R22, R20 ;  /* 0x0000001416147221 */ /* 0x000fe20000010100 */
[----:B------:R-:W-:Y:S01]  /*1230*/  FFMA.FTZ R31, R6, R53, R55 ;  /* 0x00000035061f7223 */ /* 0x000fe20000010037 */
[----:B------:R-:W-:Y:S01]  /*1240*/  FADD.FTZ R53, R26, R53 ;  /* 0x000000351a357221 */ /* 0x000fe20000010000 */
[----:B------:R-:W-:Y:S01]  /*1250*/  FADD.FTZ R52, -R22, R21 ;  /* 0x0000001516347221 */ /* 0x000fe20000010100 */
[----:B------:R-:W-:Y:S01]  /*1260*/  MOV R21, R14 ;  /* 0x0000000e00157202 */ /* 0x000fe20000000f00 */
[----:B------:R-:W-:Y:S01]  /*1270*/  FFMA.FTZ R31, R8, R24, R31 ;  /* 0x00000018081f7223 */ /* 0x000fe2000001001f */
[----:B------:R-:W-:Y:S01]  /*1280*/  FADD.FTZ R24, R24, R53 ;  /* 0x0000003518187221 */ /* 0x000fe20000010000 */
[----:B------:R-:W-:Y:S01]  /*1290*/  MOV R53, R15 ;  /* 0x0000000f00357202 */ /* 0x000fe20000000f00 */
        /* <DEDUP_REMOVED lines=16> */
[----:B------:R-:W-:Y:S01]  /*13a0*/  FMUL.FTZ R21, R14, R53 ;  /* 0x000000350e157220 */ /* 0x000fe20000410000 */
[----:B------:R-:W-:Y:S02]  /*13b0*/  FMUL.FTZ R53, R15, R56 ;  /* 0x000000380f357220 */ /* 0x000fe40000410000 */
[----:B------:R-:W-:Y:S02]  /*13c0*/  FFMA.FTZ R20, R20, R57, 1 ;  /* 0x3f80000014147423 */ /* 0x000fe40000010039 */
[----:B------:R-:W-:Y:S02]  /*13d0*/  FMUL.FTZ R53, R53, R58 ;  /* 0x0000003a35357220 */ /* 0x000fe40000410000 */
[----:B------:R-:W-:-:S07]  /*13e0*/  FMUL.FTZ R21, R21, R20 ;  /* 0x0000001415157220 */ /* 0x000fce0000410000 */
.L_x_1608:
[----:B------:R-:W-:Y:S01]  /*13f0*/  FMUL.FTZ R55, R21, R50 ;  /* 0x0000003215377220 */ /* 0x000fe20000410000 */
[----:B------:R-:W-:Y:S01]  /*1400*/  FMUL.FTZ R20, R53, R36 ;  /* 0x0000002435147220 */ /* 0x000fe20000410000 */
[C---:B------:R-:W-:Y:S01]  /*1410*/  FADD.FTZ R58, -R22.reuse, R18 ;  /* 0x00000012163a7221 */ /* 0x040fe20000010100 */
[----:B------:R-:W-:Y:S01]  /*1420*/  FADD.FTZ R56, -R22, R19 ;  /* 0x0000001316387221 */ /* 0x000fe20000010100 */
[----:B------:R-:W-:Y:S01]  /*1430*/  FFMA.FTZ R31, R54, R55, R31 ;  /* 0x00000037361f7223 */ /* 0x000fe2000001001f */
[----:B------:R-:W-:Y:S01]  /*1440*/  FADD.FTZ R55, R24, R55 ;  /* 0x0000003718377221 */ /* 0x000fe20000010000 */
[----:B------:R-:W-:Y:S01]  /*1450*/  FMUL.FTZ R58, R58, UR11 ;  /* 0x0000000b3a3a7c20 */ /* 0x000fe20008410000 */
[----:B------:R-:W-:Y:S01]  /*1460*/  FMUL.FTZ R56, R56, UR11 ;  /* 0x0000000b38387c20 */ /* 0x000fe20008410000 */
        /* <DEDUP_REMOVED lines=17> */
[----:B------:R-:W-:-:S04]  /*1580*/  FFMA.FTZ R20, R20, R55, 1 ;  /* 0x3f80000014147423 */ /* 0x000fc80000010037 */
[----:B------:R-:W-:Y:S01]  /*1590*/  FMUL.FTZ R31, R31, R20 ;  /* 0x000000141f1f7220 */ /* 0x000fe20000410000 */
[----:B-1----:R-:W-:-:S04]  /*15a0*/  FADD.FTZ R55, -R30, 1 ;  /* 0x3f8000001e377421 */ /* 0x002fc80000010100 */
[----:B------:R-:W-:Y:S01]  /*15b0*/  FFMA.FTZ R22, R22, R55, 1 ;  /* 0x3f80000016167423 */ /* 0x000fe20000010037 */
[----:B------:R-:W-:-:S04]  /*15c0*/  FMUL.FTZ R55, R17, R30 ;  /* 0x0000001e11377220 */ /* 0x000fc80000410000 */
[----:B------:R-:W-:-:S07]  /*15d0*/  FMUL.FTZ R55, R55, R22 ;  /* 0x0000001637377220 */ /* 0x000fce0000410000 */
.L_x_1609:
        /* <DEDUP_REMOVED lines=18> */
[----:B0-----:R-:W-:Y:S01]  /*1700*/  ULEA UR5, UR13, UR5, 0x18 ;  /* 0x000000050d057291 */ /* 0x001fe2000f8ec03f */
        /* <DEDUP_REMOVED lines=19> */
[----:B------:R-:W-:Y:S02]  /*1840*/  FADD.FTZ R20, RZ, R27 ;  /* 0x0000001bff147221 */ /* 0x000fe40000010000 */
[----:B------:R-:W1:Y:S02]  /*1850*/  SHFL.DOWN PT, R22, R19, 0x10, 0x1f ;  /* 0x0a001f0013167f89 */ /* 0x000e6400000e0000 */
[----:B------:R-:W-:Y:S01]  /*1860*/  FADD.FTZ R24, R20, R23 ;  /* 0x0000001714187221 */ /* 0x000fe20000010000 */
[----:B------:R-:W-:Y:S01]  /*1870*/  FFMA.FTZ R23, R2, R25, RZ ;  /* 0x0000001902177223 */ /* 0x000fe200000100ff */
[----:B------:R-:W-:Y:S02]  /*1880*/  FADD.FTZ R20, RZ, R25 ;  /* 0x00000019ff147221 */ /* 0x000fe40000010000 */
[----:B------:R-:W-:Y:S01]  /*1890*/  FADD.FTZ R24, R24, R21 ;  /* 0x0000001518187221 */ /* 0x000fe20000010000 */
[----:B------:R-:W-:Y:S01]  /*18a0*/  FFMA.FTZ R23, R8, R29, R23 ;  /* 0x0000001d08177223 */ /* 0x000fe20000010017 */
[----:B------:R-:W-:-:S03]  /*18b0*/  FADD.FTZ R20, R20, R29 ;  /* 0x0000001d14147221 */ /* 0x000fc60000010000 */
[----:B------:R-:W-:Y:S01]  /*18c0*/  FFMA.FTZ R23, R52, R53, R23 ;  /* 0x0000003534177223 */ /* 0x000fe20000010017 */
[----:B------:R-:W-:Y:S01]  /*18d0*/  FADD.FTZ R26, R20, R53 ;  /* 0x00000035141a7221 */ /* 0x000fe20000010000 */
[----:B------:R-:W-:Y:S01]  /*18e0*/  FFMA.FTZ R20, R58, R31, R59 ;  /* 0x0000001f3a147223 */ /* 0x000fe2000001003b */
[----:B------:R-:W-:Y:S01]  /*18f0*/  LEA R53, R48, UR5, 0x4 ;  /* 0x0000000530357c11 */ /* 0x000fe2000f8e20ff */
[----:B------:R-:W-:Y:S01]  /*1900*/  FFMA.FTZ R21, R56, R55, R23 ;  /* 0x0000003738157223 */ /* 0x000fe20000010017 */
[----:B------:R-:W-:Y:S01]  /*1910*/  FADD.FTZ R23, R26, R55 ;  /* 0x000000371a177221 */ /* 0x000fe20000010000 */
[----:B0-----:R-:W-:Y:S01]  /*1920*/  @!P0 FADD.FTZ R18, R18, R57 ;  /* 0x0000003912128221 */ /* 0x001fe20000010000 */
[----:B-1----:R-:W-:Y:S01]  /*1930*/  @!P0 FADD.FTZ R19, R19, R22 ;  /* 0x0000001613138221 */ /* 0x002fe20000010000 */
[----:B------:R-:W-:Y:S01]  /*1940*/  ISETP.NE.AND P0, PT, R32, RZ, PT ;  /* 0x000000ff2000720c */ /* 0x000fe20003f05270 */
[----:B------:R-:W-:-:S05]  /*1950*/  FADD.FTZ R22, R24, R31 ;  /* 0x0000001f18167221 */ /* 0x000fca0000010000 */
[----:B------:R0:W-:Y:S07]  /*1960*/  STS.128 [R53], R20 ;  /* 0x0000001435007388 */ /* 0x0001ee0000000c00 */
        /* <DEDUP_REMOVED lines=19> */
.L_x_1611:
[----:B------:R-:W-:Y:S05]  /*1aa0*/  BSYNC B0 ;  /* 0x0000000000007941 */ /* 0x000fea0003800000 */
.L_x_1610:
        /* <DEDUP_REMOVED lines=158> */
.L_x_1613:
[----:B------:R-:W-:Y:S05]  /*2490*/  BSYNC B0 ;  /* 0x0000000000007941 */ /* 0x000fea0003800000 */
.L_x_1612:
        /* <DEDUP_REMOVED lines=19> */
.L_x_1615:
[----:B------:R-:W-:Y:S05]  /*25d0*/  BSYNC B0 ;  /* 0x0000000000007941 */ /* 0x000fea0003800000 */
.L_x_1614:
        /* <DEDUP_REMOVED lines=30> */
.L_x_1618:
[----:B-1----:R-:W2:Y:S04]  /*27c0*/  LDG.E.STRONG.GPU R22, desc[UR14][R20.64] ;  /* 0x0000000e14167981 */ /* 0x002ea8000c1ef900 */
[----:B--2---:R-:W-:Y:S01]  /*27d0*/  CCTL.IVALL ;  /* 0x00000000ff00798f */ /* 0x004fe20002000000 */
[----:B------:R-:W-:Y:S05]  /*27e0*/  YIELD ;  /* 0x0000000000007946 */ /* 0x000fea0003800000 */
[----:B------:R-:W-:-:S13]  /*27f0*/  ISETP.NE.AND P0, PT, R22, R27, PT ;  /* 0x0000001b1600720c */ /* 0x000fda0003f05270 */
[----:B------:R-:W-:Y:S05]  /*2800*/  @P0 BRA `(.L_x_1618) ;  /* 0xfffffffc00ec0947 */ /* 0x000fea000383ffff */
.L_x_1617:
        /* <DEDUP_REMOVED lines=16> */
.L_x_1622:
        /* <DEDUP_REMOVED lines=115> */
.L_x_1621:
        /* <DEDUP_REMOVED lines=61> */
.L_x_1623:
[----:B------:R-:W-:-:S13]  /*3410*/  ISETP.NE.OR P0, PT, R26, RZ, P0 ;  /* 0x000000ff1a00720c */ /* 0x000fda0000705670 */
[----:B------:R-:W-:Y:S05]  /*3420*/  @!P0 BRA `(.L_x_1619) ;  /* 0x00000000007c8947 */ /* 0x000fea0003800000 */
.L_x_1620:
        /* <DEDUP_REMOVED lines=31> */
.L_x_1619:
        /* <DEDUP_REMOVED lines=11> */
.L_x_1625:
[----:B------:R-:W-:Y:S05]  /*36d0*/  BSYNC B0 ;  /* 0x0000000000007941 */ /* 0x000fea0003800000 */
.L_x_1624:
        /* <DEDUP_REMOVED lines=16> */
.L_x_1616:
        /* <DEDUP_REMOVED lines=45> */
.L_x_1626:
        /* <DEDUP_REMOVED lines=19> */
.L_x_1628:
[----:B------:R-:W-:Y:S05]  /*3be0*/  BSYNC B0 ;  /* 0x0000000000007941 */ /* 0x000fea0003800000 */
.L_x_1627:
        /* <DEDUP_REMOVED lines=19> */
.L_x_1629:
        /* <DEDUP_REMOVED lines=19> */
.L_x_1631:
[----:B------:R-:W-:Y:S05]  /*3e50*/  BSYNC B0 ;  /* 0x0000000000007941 */ /* 0x000fea0003800000 */
.L_x_1630:
[----:B------:R-:W-:Y:S05]  /*3e60*/  @!P4 BRA `(.L_x_1632) ;  /* 0x000000000048c947 */ /* 0x000fea0003800000 */
[----:B------:R-:W-:Y:S01]  /*3e70*/  FFMA.FTZ R2, R52, R36, R37 ;  /* 0x0000002434027223 */ /* 0x000fe20000010025 */
[----:B------:R-:W-:-:S03]  /*3e80*/  FFMA.FTZ R0, R54, R50, R39 ;  /* 0x0000003236007223 */ /* 0x000fc60000010027 */
[----:B0-----:R-:W-:Y:S01]  /*3e90*/  FMUL.FTZ R10, R2, -1.4426950216293334961 ;  /* 0xbfb8aa3b020a7820 */ /* 0x001fe20000410000 */
        /* <DEDUP_REMOVED lines=15> */
.L_x_1632:
[----:B------:R-:W-:Y:S04]  /*3f90*/  BSSY B0, `(.L_x_1633) ;  /* 0x0000013000007945 */ /* 0x000fe80003800000 */
[----:B------:R-:W-:Y:S05]  /*3fa0*/  @!P0 BRA `(.L_x_1634) ;  /* 0x0000000000448947 */ /* 0x000fea0003800000 */
[----:B------:R-:W-:Y:S01]  /*3fb0*/  ULDC.64 UR18, c[0x0][0x288] ;  /* 0x0000a20000127ab9 */ /* 0x000fe20000000a00 */
[----:B0-----:R-:W-:Y:S01]  /*3fc0*/  MOV R10, R60 ;  /* 0x0000003c000a7202 */ /* 0x001fe20000000f00 */
[----:B-1----:R-:W-:Y:S01]  /*3fd0*/  IMAD R19, R7, UR18, RZ ;  /* 0x0000001207137c24 */ /* 0x002fe2000f8e02ff */
[----:B------:R-:W-:Y:S01]  /*3fe0*/  MOV R11, R63 ;  /* 0x0000003f000b7202 */ /* 0x000fe20000000f00 */
[-C--:B------:R-:W-:Y:S02]  /*3ff0*/  FFMA.FTZ R13, R54, R23.reuse, R25 ;  /* 0x00000017360d7223 */ /* 0x080fe40000010019 */
[----:B------:R-:W-:Y:S02]  /*4000*/  IMAD R21, R44, UR19, R19 ;  /* 0x000000132c157c24 */ /* 0x000fe4000f8e0213 */
[----:B------:R-:W-:Y:S01]  /*4010*/  FFMA.FTZ R19, R52, R23, R25 ;  /* 0x0000001734137223 */ /* 0x000fe20000010019 */
        /* <DEDUP_REMOVED lines=10> */
.L_x_1634:
[----:B------:R-:W-:Y:S05]  /*40c0*/  BSYNC B0 ;  /* 0x0000000000007941 */ /* 0x000fea0003800000 */
.L_x_1633:
[----:B------:R-:W-:Y:S05]  /*40d0*/  @!P4 BRA `(.L_x_1635) ;  /* 0x000000000048c947 */ /* 0x000fea0003800000 */
[----:B------:R-:W-:Y:S01]  /*40e0*/  FFMA.FTZ R37, R56, R36, R37 ;  /* 0x0000002438257223 */ /* 0x000fe20000010025 */
[----:B------:R-:W-:-:S03]  /*40f0*/  FFMA.FTZ R39, R58, R50, R39 ;  /* 0x000000323a277223 */ /* 0x000fc60000010027 */
[----:B------:R-:W-:Y:S01]  /*4100*/  FMUL.FTZ R6, R37, -1.4426950216293334961 ;  /* 0xbfb8aa3b25067820 */ /* 0x000fe20000410000 */
[----:B------:R-:W-:-:S05]  /*4110*/  FMUL.FTZ R0, R39, -1.4426950216293334961 ;  /* 0xbfb8aa3b27007820 */ /* 0x000fca0000410000 */
[----:B------:R-:W3:Y:S08]  /*4120*/  MUFU.EX2 R6, R6 ;  /* 0x0000000600067308 */ /* 0x000ef00000000800 */
[----:B------:R-:W4:Y:S01]  /*4130*/  MUFU.EX2 R0, R0 ;  /* 0x0000000000007308 */ /* 0x000f220000000800 */
[----:B---3--:R-:W-:-:S07]  /*4140*/  FADD.FTZ R8, R6, 1 ;  /* 0x3f80000006087421 */ /* 0x008fce0000010000 */
[----:B------:R-:W1:Y:S01]  /*4150*/  MUFU.RCP R8, R8 ;  /* 0x0000000800087308 */ /* 0x000e620000001000 */
[----:B----4-:R-:W-:-:S07]  /*4160*/  FADD.FTZ R2, R0, 1 ;  /* 0x3f80000000027421 */ /* 0x010fce0000010000 */
[----:B0-----:R-:W0:Y:S01]  /*4170*/  MUFU.RCP R11, R2 ;  /* 0x00000002000b7308 */ /* 0x001e220000001000 */
[----:B-12---:R-:W-:Y:S01]  /*4180*/  FADD.FTZ R12, -R8, 1 ;  /* 0x3f800000080c7421 */ /* 0x006fe20000010100 */
[----:B------:R-:W-:-:S03]  /*4190*/  FMUL.FTZ R17, R17, R8 ;  /* 0x0000000811117220 */ /* 0x000fc60000410000 */
[----:B------:R-:W-:Y:S01]  /*41a0*/  FFMA.FTZ R12, R37, R12, 1 ;  /* 0x3f800000250c7423 */ /* 0x000fe2000001000c */
[----:B0-----:R-:W-:Y:S01]  /*41b0*/  FADD.FTZ R10, -R11, 1 ;  /* 0x3f8000000b0a7421 */ /* 0x001fe20000010100 */
[----:B------:R-:W-:Y:S02]  /*41c0*/  FMUL.FTZ R16, R16, R11 ;  /* 0x0000000b10107220 */ /* 0x000fe40000410000 */
[----:B------:R-:W-:Y:S01]  /*41d0*/  FMUL.FTZ R17, R17, R12 ;  /* 0x0000000c11117220 */ /* 0x000fe20000410000 */
[----:B------:R-:W-:-:S04]  /*41e0*/  FFMA.FTZ R39, R39, R10, 1 ;  /* 0x3f80000027277423 */ /* 0x000fc8000001000a */
[----:B------:R-:W-:-:S07]  /*41f0*/  FMUL.FTZ R16, R16, R39 ;  /* 0x0000002710107220 */ /* 0x000fce0000410000 */
.L_x_1635:
[----:B------:R-:W-:Y:S04]  /*4200*/  BSSY B0, `(.L_x_1636) ;  /* 0x0000013000007945 */ /* 0x000fe80003800000 */
[----:B------:R-:W-:Y:S05]  /*4210*/  @!P3 BRA `(.L_x_1637) ;  /* 0x000000000044b947 */ /* 0x000fea0003800000 */
[----:B------:R-:W-:Y:S01]  /*4220*/  ULDC.64 UR18, c[0x0][0x288] ;  /* 0x0000a20000127ab9 */ /* 0x000fe20000000a00 */
[----:B0-----:R-:W-:Y:S01]  /*4230*/  MOV R10, R60 ;  /* 0x0000003c000a7202 */ /* 0x001fe20000000f00 */
[----:B------:R-:W-:Y:S01]  /*4240*/  IMAD R0, R9, UR18, RZ ;  /* 0x0000001209007c24 */ /* 0x000fe2000f8e02ff */
[----:B------:R-:W-:Y:S01]  /*4250*/  MOV R11, R63 ;  /* 0x0000003f000b7202 */ /* 0x000fe20000000f00 */
[-CC-:B-12---:R-:W-:Y:S01]  /*4260*/  FFMA.FTZ R13, R58, R23.reuse, R25.reuse ;  /* 0x000000173a0d7223 */ /* 0x186fe20000010019 */
        /* <DEDUP_REMOVED lines=12> */
.L_x_1637:
[----:B------:R-:W-:Y:S05]  /*4330*/  BSYNC B0 ;  /* 0x0000000000007941 */ /* 0x000fea0003800000 */
.L_x_1636:
[----:B------:R-:W-:Y:S02]  /*4340*/  IADD3 R41, R34, R41, RZ ;  /* 0x0000002922297210 */ /* 0x000fe40007ffe0ff */
[----:B------:R-:W-:Y:S02]  /*4350*/  IADD3 R38, R38, 0x1, RZ ;  /* 0x0000000126267810 */ /* 0x000fe40007ffe0ff */
[----:B------:R-:W-:-:S13]  /*4360*/  ISETP.GE.AND P0, PT, R41, UR4, PT ;  /* 0x0000000429007c0c */ /* 0x000fda000bf06270 */
[----:B------:R-:W-:Y:S05]  /*4370*/  @!P0 BRA `(.L_x_1638) ;  /* 0xffffffc000148947 */ /* 0x000fea000383ffff */
.L_x_1603:
[----:B------:R-:W4:Y:S01]  /*4380*/  LDC R6, c[0x0][0xc] ;  /* 0x00000300ff067b82 */ /* 0x000f220000000800 */
[----:B------:R-:W-:Y:S01]  /*4390*/  ISETP.NE.AND P2, PT, R48, RZ, PT ;  /* 0x000000ff3000720c */ /* 0x000fe20003f45270 */
[----:B------:R-:W-:Y:S06]  /*43a0*/  BSSY B0, `(.L_x_1639) ;  /* 0x0000015000007945 */ /* 0x000fec0003800000 */
[----:B------:R-:W5:Y:S08]  /*43b0*/  LDC R7, c[0x0][0x10] ;  /* 0x00000400ff077b82 */ /* 0x000f700000000800 */
[----:B------:R-:W0:Y:S01]  /*43c0*/  LDC.64 R2, c[0x0][0x258] ;  /* 0x00009600ff027b82 */ /* 0x000e220000000a00 */
[----:B----4-:R-:W-:-:S02]  /*43d0*/  IADD3 R0, R6, -0x1, RZ ;  /* 0xffffffff06007810 */ /* 0x010fc40007ffe0ff */
[----:B------:R-:W-:Y:S02]  /*43e0*/  ISETP.NE.AND P1, PT, R6, 0x1, PT ;  /* 0x000000010600780c */ /* 0x000fe40003f25270 */
[----:B------:R-:W-:Y:S02]  /*43f0*/  ISETP.NE.AND P0, PT, R0, UR16, PT ;  /* 0x0000001000007c0c */ /* 0x000fe4000bf05270 */
[C---:B-----5:R-:W-:Y:S02]  /*4400*/  SHF.L.U32 R0, R7.reuse, 0x1, RZ ;  /* 0x0000000107007819 */ /* 0x060fe400000006ff */
[----:B------:R-:W-:Y:S02]  /*4410*/  IADD3 R4, R7, -0x1, RZ ;  /* 0xffffffff07047810 */ /* 0x000fe40007ffe0ff */
[----:B------:R-:W-:Y:S02]  /*4420*/  SEL R5, R0, RZ, P1 ;  /* 0x000000ff00057207 */ /* 0x000fe40000800000 */
[----:B------:R-:W-:-:S03]  /*4430*/  ISETP.NE.OR P0, PT, R35, R4, P0 ;  /* 0x000000042300720c */ /* 0x000fc60000705670 */
[----:B0-----:R-:W-:Y:S01]  /*4440*/  IMAD.WIDE.U32 R2, R5, 0x4, R2 ;  /* 0x0000000405027825 */ /* 0x001fe200078e0002 */
[----:B------:R-:W-:Y:S09]  /*4450*/  @P2 BRA `(.L_x_1640) ;  /* 0x0000000000242947 */ /* 0x000ff20003800000 */
[----:B------:R-:W0:Y:S01]  /*4460*/  S2R R0, SR_LANEID ;  /* 0x0000000000007919 */ /* 0x000e220000000000 */
[----:B------:R-:W-:Y:S02]  /*4470*/  VOTEU.ANY UR4, UPT, PT ;  /* 0x0000000000047886 */ /* 0x000fe400038e0100 */
[----:B------:R-:W-:Y:S02]  /*4480*/  UFLO.U32 UR5, UR4 ;  /* 0x00000004000572bd */ /* 0x000fe400080e0000 */
[----:B------:R-:W4:Y:S04]  /*4490*/  POPC R5, UR4 ;  /* 0x0000000400057d09 */ /* 0x000f280008000000 */
[----:B0-----:R-:W-:-:S13]  /*44a0*/  ISETP.EQ.U32.AND P1, PT, R0, UR5, PT ;  /* 0x0000000500007c0c */ /* 0x001fda000bf22070 */
[----:B------:R-:W-:Y:S06]  /*44b0*/  @P1 MEMBAR.ALL.GPU ;  /* 0x0000000000001992 */ /* 0x000fec000000a000 */
[----:B------:R-:W-:-:S00]  /*44c0*/  @P1 ERRBAR ;  /* 0x00000000000019ab */ /* 0x000fc00000000000 */
[----:B------:R-:W-:Y:S06]  /*44d0*/  @P1 CGAERRBAR ;  /* 0x00000000000015ab */ /* 0x000fec0000000000 */
[----:B----4-:R0:W-:Y:S02]  /*44e0*/  @P1 REDG.E.ADD.S32.STRONG.GPU desc[UR14][R2.64], R5 ;  /* 0x000000050200198e */ /* 0x0101e4000c10e38e */
.L_x_1640:
[----:B------:R-:W-:Y:S05]  /*44f0*/  BSYNC B0 ;  /* 0x0000000000007941 */ /* 0x000fea0003800000 */
.L_x_1639:
[----:B------:R-:W-:Y:S05]  /*4500*/  @P0 EXIT ;  /* 0x000000000000094d */ /* 0x000fea0003800000 */
[----:B------:R-:W-:Y:S05]  /*4510*/  @P2 BRA `(.L_x_1641) ;  /* 0x0000000000202947 */ /* 0x000fea0003800000 */
[----:B------:R-:W-:-:S05]  /*4520*/  IMAD R0, R6, R7, RZ ;  /* 0x0000000706007224 */ /* 0x000fca00078e02ff */
[----:B------:R-:W-:-:S13]  /*4530*/  ISETP.NE.AND P0, PT, R0, -0x1, PT ;  /* 0xffffffff0000780c */ /* 0x000fda0003f05270 */
[----:B------:R-:W-:Y:S05]  /*4540*/  @!P0 BRA `(.L_x_1641) ;  /* 0x0000000000148947 */ /* 0x000fea0003800000 */
.L_x_1642:
[----:B0-----:R-:W4:Y:S04]  /*4550*/  LDG.E.STRONG.GPU R5, desc[UR14][R2.64] ;  /* 0x0000000e02057981 */ /* 0x001f28000c1ef900 */
[----:B----4-:R-:W-:Y:S01]  /*4560*/  CCTL.IVALL ;  /* 0x00000000ff00798f */ /* 0x010fe20002000000 */
[----:B------:R-:W-:Y:S05]  /*4570*/  YIELD ;  /* 0x0000000000007946 */ /* 0x000fea0003800000 */
[----:B------:R-:W-:-:S13]  /*4580*/  ISETP.NE.AND P0, PT, R5, R0, PT ;  /* 0x000000000500720c */ /* 0x000fda0003f05270 */
[----:B------:R-:W-:Y:S05]  /*4590*/  @P0 BRA `(.L_x_1642) ;  /* 0xfffffffc00ec0947 */ /* 0x000fea000383ffff */
.L_x_1641:
[----:B------:R-:W-:Y:S05]  /*45a0*/  WARPSYNC.ALL ;  /* 0x0000000000007948 */ /* 0x000fea0003800000 */
[----:B---3--:R-:W3:Y:S08]  /*45b0*/  LDC.64 R22, c[0x0][0x288] ;  /* 0x0000a200ff167b82 */ /* 0x008ef00000000a00 */
[----:B------:R-:W-:Y:S01]  /*45c0*/  BAR.SYNC.DEFER_BLOCKING 0x0 ;  /* 0x0000000000007b1d */ /* 0x000fe20000010000 */
[----:B---3--:R-:W-:-:S04]  /*45d0*/  LEA.HI R0, P0, R23, R22, RZ, 0x1 ;  /* 0x0000001617007211 */ /* 0x008fc800078108ff */
        /* <DEDUP_REMOVED lines=9> */
[----:B--2---:R-:W0:Y:S01]  /*4670*/  LDC.64 R14, c[0x0][0x218] ;  /* 0x00008600ff0e7b82 */ /* 0x004e220000000a00 */
[----:B------:R-:W-:Y:S01]  /*4680*/  SHF.L.U64.HI R23, R22, 0x2, R23 ;  /* 0x0000000216177819 */ /* 0x000fe20000010217 */
[----:B------:R-:W-:Y:S01]  /*4690*/  ULDC.64 UR4, c[0x0][0x268] ;  /* 0x00009a0000047ab9 */ /* 0x000fe20000000a00 */
[----:B------:R-:W-:Y:S02]  /*46a0*/  IADD3 R5, R3, R5, RZ ;  /* 0x0000000503057210 */ /* 0x000fe40007ffe0ff */
[----:B------:R-:W-:Y:S02]  /*46b0*/  SHF.L.U64.HI R33, R25, 0x2, R27 ;  /* 0x0000000219217819 */ /* 0x000fe4000001021b */
[----:B------:R-:W-:Y:S01]  /*46c0*/  LEA.HI R2, P0, R5, R2, RZ, 0x1 ;  /* 0x0000000205027211 */ /* 0x000fe200078108ff */
[----:B------:R-:W2:Y:S03]  /*46d0*/  LDC.64 R16, c[0x0][0x220] ;  /* 0x00008800ff107b82 */ /* 0x000ea60000000a00 */
[----:B------:R-:W-:-:S04]  /*46e0*/  IADD3.X R5, RZ, R5, RZ, P0, !PT ;  /* 0x00000005ff057210 */ /* 0x000fc800007fe4ff */
[--C-:B------:R-:W-:Y:S02]  /*46f0*/  SHF.R.S64 R29, R2, 0x1, R5.reuse ;  /* 0x00000001021d7819 */ /* 0x100fe40000001005 */
[----:B------:R-:W-:-:S04]  /*4700*/  SHF.R.S32.HI R2, RZ, 0x1, R5 ;  /* 0x00000001ff027819 */ /* 0x000fc80000011405 */
[----:B------:R-:W-:-:S07]  /*4710*/  SHF.L.U64.HI R31, R29, 0x2, R2 ;  /* 0x000000021d1f7819 */ /* 0x000fce0000010202 */
.L_x_1643:
[----:B------:R-:W-:-:S04]  /*4720*/  LEA R6, P0, R48, UR4, 0x2 ;  /* 0x0000000430067c11 */ /* 0x000fc8000f8010ff */
[----:B------:R-:W-:Y:S02]  /*4730*/  LEA.HI.X R7, R48, UR5, R0, 0x2, P0 ;  /* 0x0000000530077c11 */ /* 0x000fe400080f1400 */
[-C--:B------:R-:W-:Y:S02]  /*4740*/  LEA R8, P0, R25, R6.reuse, 0x2 ;  /* 0x0000000619087211 */ /* 0x080fe400078010ff */
[-C--:B-1----:R-:W-:Y:S01]  /*4750*/  LEA R12, P2, R29, R6.reuse, 0x2 ;  /* 0x000000061d0c7211 */ /* 0x082fe200078410ff */
[----:B------:R-:W3:Y:S01]  /*4760*/  LDG.E R0, desc[UR14][R6.64] ;  /* 0x0000000e06007981 */ /* 0x000ee2000c1e1900 */
[----:B------:R-:W-:Y:S02]  /*4770*/  LEA R10, P1, R22, R6, 0x2 ;  /* 0x00000006160a7211 */ /* 0x000fe400078210ff */
[C---:B------:R-:W-:Y:S02]  /*4780*/  IADD3.X R9, R7.reuse, R33, RZ, P0, !PT ;  /* 0x0000002107097210 */ /* 0x040fe400007fe4ff */
[----:B------:R-:W-:-:S02]  /*4790*/  IADD3.X R13, R7, R31, RZ, P2, !PT ;  /* 0x0000001f070d7210 */ /* 0x000fc400017fe4ff */
[----:B------:R-:W-:Y:S02]  /*47a0*/  IADD3.X R11, R23, R7, RZ, P1, !PT ;  /* 0x00000007170b7210 */ /* 0x000fe40000ffe4ff */
[----:B------:R-:W3:Y:S04]  /*47b0*/  LDG.E R9, desc[UR14][R8.64] ;  /* 0x0000000e08097981 */ /* 0x000ee8000c1e1900 */
[----:B------:R-:W4:Y:S04]  /*47c0*/  LDG.E R10, desc[UR14][R10.64] ;  /* 0x0000000e0a0a7981 */ /* 0x000f28000c1e1900 */
[----:B------:R-:W4:Y:S01]  /*47d0*/  LDG.E R13, desc[UR14][R12.64] ;  /* 0x0000000e0c0d7981 */ /* 0x000f22000c1e1900 */
[----:B------:R-:W-:-:S02]  /*47e0*/  SHF.L.U32 R5, R48, 0x1, RZ ;  /* 0x0000000130057819 */ /* 0x000fc400000006ff */
[----:B------:R-:W-:-:S03]  /*47f0*/  IADD3 R48, R48, 0xe0, RZ ;  /* 0x000000e030307810 */ /* 0x000fc60007ffe0ff */
[----:B0-----:R-:W-:-:S04]  /*4800*/  IMAD.WIDE R2, R5, 0x2, R14 ;  /* 0x0000000205027825 */ /* 0x001fc800078e020e */
[----:B--2---:R-:W-:Y:S01]  /*4810*/  IMAD.WIDE R4, R5, 0x2, R16 ;  /* 0x0000000205047825 */ /* 0x004fe200078e0210 */
[----:B------:R-:W-:Y:S02]  /*4820*/  ISETP.GT.U32.AND P0, PT, R25, R48, PT ;  /* 0x000000301900720c */ /* 0x000fe40003f04070 */
[----:B---3--:R-:W-:Y:S02]  /*4830*/  F2FP.BF16.F32.PACK_AB R19, R9, R0 ;  /* 0x000000000913723e */ /* 0x008fe400000010ff */
[----:B------:R-:W-:Y:S02]  /*4840*/  SHF.R.S32.HI R0, RZ, 0x1f, R48 ;  /* 0x0000001fff007819 */ /* 0x000fe40000011430 */
[----:B----4-:R-:W-:Y:S01]  /*4850*/  F2FP.BF16.F32.PACK_AB R21, R13, R10 ;  /* 0x0000000a0d15723e */ /* 0x010fe200000010ff */
[----:B------:R3:W-:Y:S04]  /*4860*/  STG.E desc[UR14][R2.64], R19 ;  /* 0x0000001302007986 */ /* 0x0007e8000c10190e */
[----:B------:R3:W-:Y:S01]  /*4870*/  STG.E desc[UR14][R4.64], R21 ;  /* 0x0000001504007986 */ /* 0x0007e2000c10190e */
[----:B------:R-:W-:-:S13]  /*4880*/  ISETP.GT.AND.EX P0, PT, R27, R0, PT, P0 ;  /* 0x000000001b00720c */ /* 0x000fda0003f04300 */
[----:B---3--:R-:W-:Y:S05]  /*4890*/  @P0 BRA `(.L_x_1643) ;  /* 0xfffffffc00a00947 */ /* 0x008fea000383ffff */
[----:B------:R-:W-:Y:S05]  /*48a0*/  EXIT ;  /* 0x000000000000794d */ /* 0x000fea0003800000 */
.L_x_1644:
        /* <DEDUP_REMOVED lines=13> */
.L_x_3307:


//--------------------- .text._Z35group_norm_nhwc_bwd_one_pass_kernelI11Fp32IOBf16WLi256ELi14ELi224EEv26Group_norm_nhwc_bwd_params --------------------------
	.section	.text._Z35group_norm_nhwc_bwd_one_pass_kernelI11Fp32IOBf16WLi256ELi14ELi224EEv26Group_norm_nhwc_bwd_params,"ax",@progbits
	.align	128
        .global         _Z35group_norm_nhwc_bwd_one_pass_kernelI11Fp32IOBf16WLi256ELi14ELi224EEv26Group_norm_nhwc_bwd_params
        .type           _Z35group_norm_nhwc_bwd_one_pass_kernelI11Fp32IOBf16WLi256ELi14ELi224EEv26Group_norm_nhwc_bwd_params,@function
        .size           _Z35group_norm_nhwc_bwd_one_pass_kernelI11Fp32IOBf16WLi256ELi14ELi224EEv26Group_norm_nhwc_bwd_params,(.L_x_3308 - _Z35group_norm_nhwc_bwd_one_pass_kernelI11Fp32IOBf16WLi256ELi14ELi224EEv26Group_norm_nhwc_bwd_params)
        .other          _Z35group_norm_nhwc_bwd_one_pass_kernelI11Fp32IOBf16WLi256ELi14ELi224EEv26Group_norm_nhwc_bwd_params,@"STO_CUDA_ENTRY STV_DEFAULT"
_Z35group_norm_nhwc_bwd_one_pass_kernelI11Fp32IOBf16WLi256ELi14ELi224EEv26Group_norm_nhwc_bwd_params:
.text._Z35group_norm_nhwc_bwd_one_pass_kernelI11Fp32IOBf16WLi256ELi14ELi224EEv26Group_norm_nhwc_bwd_params:
        /* <DEDUP_REMOVED lines=48> */
.L_x_1696:
[----:B01-3--:R-:W0:Y:S01]  /*0300*/  LDC R6, c[0x0][0x2a0] ;  /* 0x0000a800ff067b82 */ /* 0x00be220000000800 */
[C---:B------:R-:W-:Y:S01]  /*0310*/  IADD3 R27, R58.reuse, 0x40, RZ ;  /* 0x000000403a1b7810 */ /* 0x040fe20007ffe0ff */
[----:B------:R-:W-:Y:S01]  /*0320*/  ULDC.64 UR18, c[0x0][0x290] ;  /* 0x0000a40000127ab9 */ /* 0x000fe20000000a00 */
[----:B------:R-:W-:Y:S01]  /*0330*/  ISETP.LE.AND P4, PT, RZ, UR9, PT ;  /* 0x00000009ff007c0c */ /* 0x000fe2000bf83270 */
[----:B------:R-:W-:Y:S01]  /*0340*/  ULDC.64 UR10, c[0x0][0x298] ;  /* 0x0000a600000a7ab9 */ /* 0x000fe20000000a00 */
[----:B------:R-:W-:Y:S02]  /*0350*/  ISETP.GE.U32.AND P0, PT, R27, UR18, PT ;  /* 0x000000121b007c0c */ /* 0x000fe4000bf06070 */
[----:B--2---:R-:W-:Y:S01]  /*0360*/  SHF.R.S32.HI R9, RZ, 0x1f, R27 ;  /* 0x0000001fff097819 */ /* 0x004fe2000001141b */
[----:B------:R-:W1:Y:S01]  /*0370*/  @P1 LDC.64 R10, c[0x0][0x288] ;  /* 0x0000a200ff0a1b82 */ /* 0x000e620000000a00 */
[----:B------:R-:W-:Y:S02]  /*0380*/  IADD3 R14, R58, 0x20, RZ ;  /* 0x000000203a0e7810 */ /* 0x000fe40007ffe0ff */
[----:B------:R-:W-:-:S02]  /*0390*/  ISETP.GE.AND.EX P0, PT, R9, UR19, PT, P0 ;  /* 0x0000001309007c0c */ /* 0x000fc4000bf06300 */
[----:B------:R-:W-:Y:S02]  /*03a0*/  SHF.R.S32.HI R25, RZ, 0x1f, R14 ;  /* 0x0000001fff197819 */ /* 0x000fe4000001140e */
[----:B------:R-:W-:Y:S01]  /*03b0*/  ISETP.GT.U32.OR P0, PT, R59, 0xdf, P0 ;  /* 0x000000df3b00780c */ /* 0x000fe20000704470 */
[----:B----4-:R-:W2:Y:S01]  /*03c0*/  @P1 LDC.64 R22, c[0x0][0x230] ;  /* 0x00008c00ff161b82 */ /* 0x010ea20000000a00 */
        /* <DEDUP_REMOVED lines=11> */
[----:B------:R-:W-:-:S04]  /*0480*/  LOP3.LUT R2, R6, UR9, RZ, 0x3c, !PT ;  /* 0x0000000906027c12 */ /* 0x000fc8000f8e3cff */
[----:B------:R-:W-:Y:S01]  /*0490*/  ISETP.GE.AND P2, PT, R2, RZ, PT ;  /* 0x000000ff0200720c */ /* 0x000fe20003f46270 */
[----:B------:R-:W-:-:S05]  /*04a0*/  IMAD.HI.U32 R3, R3, R4, RZ ;  /* 0x0000000403037227 */ /* 0x000fca00078e00ff */
[----:B------:R-:W-:-:S05]  /*04b0*/  IADD3 R0, -R3, RZ, RZ ;  /* 0x000000ff03007210 */ /* 0x000fca0007ffe1ff */
[----:B------:R-:W-:Y:S01]  /*04c0*/  IMAD R0, R5, R0, R4 ;  /* 0x0000000005007224 */ /* 0x000fe200078e0204 */
[----:B------:R-:W-:-:S04]  /*04d0*/  SHF.R.S32.HI R4, RZ, 0x1f, R60 ;  /* 0x0000001fff047819 */ /* 0x000fc8000001143c */
[----:B------:R-:W-:-:S13]  /*04e0*/  ISETP.GT.U32.AND P3, PT, R5, R0, PT ;  /* 0x000000000500720c */ /* 0x000fda0003f64070 */
        /* <DEDUP_REMOVED lines=8> */
[----:B------:R-:W-:Y:S01]  /*0570*/  @!P4 IADD3 R0, -R0, RZ, RZ ;  /* 0x000000ff0000c210 */ /* 0x000fe20007ffe1ff */
[----:B------:R-:W3:Y:S01]  /*0580*/  @!P0 LDC.64 R6, c[0x0][0x228] ;  /* 0x00008a00ff068b82 */ /* 0x000ee20000000a00 */
[----:B------:R-:W-:Y:S02]  /*0590*/  @P5 IADD3 R3, R3, 0x1, RZ ;  /* 0x0000000103035810 */ /* 0x000fe40007ffe0ff */
[----:B------:R-:W-:Y:S02]  /*05a0*/  SEL R62, R5, R0, !P3 ;  /* 0x00000000053e7207 */ /* 0x000fe40005800000 */
[----:B------:R-:W-:-:S02]  /*05b0*/  @!P2 IADD3 R3, -R3, RZ, RZ ;  /* 0x000000ff0303a210 */ /* 0x000fc40007ffe1ff */
[----:B------:R-:W-:Y:S01]  /*05c0*/  ISETP.GE.U32.AND P5, PT, R14, UR18, PT ;  /* 0x000000120e007c0c */ /* 0x000fe2000bfa6070 */
[----:B------:R-:W-:Y:S01]  /*05d0*/  IMAD R43, R62, 0xe, RZ ;  /* 0x0000000e3e2b7824 */ /* 0x000fe200078e02ff */
[----:B------:R-:W-:Y:S02]  /*05e0*/  SEL R5, R5, R3, !P3 ;  /* 0x0000000305057207 */ /* 0x000fe40005800000 */
[----:B------:R-:W-:Y:S01]  /*05f0*/  ISETP.GE.AND.EX P5, PT, R25, UR19, PT, P5 ;  /* 0x0000001319007c0c */ /* 0x000fe2000bfa6350 */
[----:B------:R-:W4:Y:S01]  /*0600*/  @!P0 LDC.64 R2, c[0x0][0x288] ;  /* 0x0000a200ff028b82 */ /* 0x000f220000000a00 */
[----:B------:R-:W-:Y:S02]  /*0610*/  IADD3 R64, P2, R60, R43, RZ ;  /* 0x0000002b3c407210 */ /* 0x000fe40007f5e0ff */
[----:B------:R-:W-:Y:S02]  /*0620*/  ISETP.GT.U32.OR P5, PT, R59, 0xdf, P5 ;  /* 0x000000df3b00780c */ /* 0x000fe40002fa4470 */
[----:B------:R-:W-:-:S02]  /*0630*/  SHF.R.S32.HI R0, RZ, 0x1f, R5 ;  /* 0x0000001fff007819 */ /* 0x000fc40000011405 */
[----:B------:R-:W-:-:S03]  /*0640*/  LEA.HI.X.SX32 R65, R43, R4, 0x1, P2 ;  /* 0x000000042b417211 */ /* 0x000fc600010f0eff */
[----:B------:R-:W-:Y:S01]  /*0650*/  IMAD R4, R0, UR10, RZ ;  /* 0x0000000a00047c24 */ /* 0x000fe2000f8e02ff */
[----:B------:R-:W-:Y:S01]  /*0660*/  IADD3 R0, R58, 0x60, RZ ;  /* 0x000000603a007810 */ /* 0x000fe20007ffe0ff */
[----:B------:R-:W-:-:S03]  /*0670*/  IMAD.WIDE.U32 R64, R5, UR10, R64 ;  /* 0x0000000a05407c25 */ /* 0x000fc6000f8e0040 */
[----:B------:R-:W-:Y:S01]  /*0680*/  ISETP.GE.U32.AND P4, PT, R0, UR18, PT ;  /* 0x0000001200007c0c */ /* 0x000fe2000bf86070 */
[----:B------:R-:W-:Y:S01]  /*0690*/  IMAD R67, R5, UR11, R4 ;  /* 0x0000000b05437c24 */ /* 0x000fe2000f8e0204 */
[----:B------:R-:W-:Y:S01]  /*06a0*/  SHF.R.S32.HI R15, RZ, 0x1f, R0 ;  /* 0x0000001fff0f7819 */ /* 0x000fe20000011400 */
[----:B-1----:R-:W-:Y:S01]  /*06b0*/  @P1 IMAD R4, R53, R10, RZ ;  /* 0x0000000a35041224 */ /* 0x002fe200078e02ff */
[----:B------:R-:W1:Y:S01]  /*06c0*/  @!P5 LDC.64 R12, c[0x0][0x288] ;  /* 0x0000a200ff0cdb82 */ /* 0x000e620000000a00 */
[----:B------:R-:W-:Y:S02]  /*06d0*/  @P1 MOV R66, R64 ;  /* 0x0000004000421202 */ /* 0x000fe40000000f00 */
[C---:B------:R-:W-:Y:S01]  /*06e0*/  IADD3 R26, R58.reuse, 0xa0, RZ ;  /* 0x000000a03a1a7810 */ /* 0x040fe20007ffe0ff */
[C---:B------:R-:W-:Y:S01]  /*06f0*/  @P1 IMAD R11, R58.reuse, R11, R4 ;  /* 0x0000000b3a0b1224 */ /* 0x040fe200078e0204 */
[----:B------:R-:W-:Y:S01]  /*0700*/  IADD3 R67, R65, R67, RZ ;  /* 0x0000004341437210 */ /* 0x000fe20007ffe0ff */
[----:B----4-:R-:W-:Y:S01]  /*0710*/  @!P0 IMAD R8, R9, R2, RZ ;  /* 0x0000000209088224 */ /* 0x010fe200078e02ff */
[----:B------:R-:W-:Y:S01]  /*0720*/  ISETP.GE.AND.EX P4, PT, R15, UR19, PT, P4 ;  /* 0x000000130f007c0c */ /* 0x000fe2000bf86340 */
[----:B------:R-:W4:Y:S01]  /*0730*/  @!P0 LDC.64 R4, c[0x0][0x230] ;  /* 0x00008c00ff048b82 */ /* 0x000f220000000a00 */
[----:B------:R-:W-:Y:S01]  /*0740*/  @!P0 MOV R18, R64 ;  /* 0x0000004000128202 */ /* 0x000fe20000000f00 */
[----:B------:R-:W-:Y:S01]  /*0750*/  @P1 IMAD.WIDE.U32 R16, R58, R10, R66 ;  /* 0x0000000a3a101225 */ /* 0x000fe200078e0042 */
[----:B------:R-:W-:-:S02]  /*0760*/  @!P0 MOV R19, R67 ;  /* 0x0000004300138202 */ /* 0x000fc40000000f00 */
[----:B------:R-:W-:Y:S02]  /*0770*/  CS2R R32, SRZ ;  /* 0x0000000000207805 */ /* 0x000fe4000001ff00 */
[----:B------:R-:W-:Y:S01]  /*0780*/  ISETP.GT.U32.OR P4, PT, R59, 0xdf, P4 ;  /* 0x000000df3b00780c */ /* 0x000fe20002784470 */
[----:B------:R-:W-:Y:S01]  /*0790*/  @!P0 IMAD R29, R27, R3, R8 ;  /* 0x000000031b1d8224 */ /* 0x000fe200078e0208 */
[----:B------:R-:W-:Y:S01]  /*07a0*/  @P1 IADD3 R3, R17, R11, RZ ;  /* 0x0000000b11031210 */ /* 0x000fe20007ffe0ff */
[----:B------:R-:W-:Y:S01]  /*07b0*/  @!P0 IMAD.WIDE.U32 R18, R27, R2, R18 ;  /* 0x000000021b128225 */ /* 0x000fe200078e0012 */
[----:B------:R-:W4:Y:S01]  /*07c0*/  @!P5 LDC.64 R10, c[0x0][0x230] ;  /* 0x00008c00ff0adb82 */ /* 0x000f220000000a00 */
[C---:B------:R-:W-:Y:S01]  /*07d0*/  @P1 SHF.L.U32 R27, R16.reuse, 0x2, RZ ;  /* 0x00000002101b1819 */ /* 0x040fe200000006ff */
[----:B------:R-:W-:Y:S01]  /*07e0*/  ULDC.64 UR10, c[0x0][0x248] ;  /* 0x00009200000a7ab9 */ /* 0x000fe20000000a00 */
[----:B------:R-:W-:Y:S02]  /*07f0*/  @P1 SHF.L.U64.HI R24, R16, 0x2, R3 ;  /* 0x0000000210181819 */ /* 0x000fe40000010203 */
[----:B------:R-:W-:-:S02]  /*0800*/  @!P0 IADD3 R17, R19, R29, RZ ;  /* 0x0000001d13118210 */ /* 0x000fc40007ffe0ff */
[----:B------:R-:W-:Y:S02]  /*0810*/  CS2R R28, SRZ ;  /* 0x00000000001c7805 */ /* 0x000fe4000001ff00 */
[C---:B------:R-:W-:Y:S01]  /*0820*/  @!P0 SHF.L.U32 R19, R18.reuse, 0x2, RZ ;  /* 0x0000000212138819 */ /* 0x040fe200000006ff */
[----:B------:R-:W4:Y:S01]  /*0830*/  @!P5 LDC.64 R8, c[0x0][0x228] ;  /* 0x00008a00ff08db82 */ /* 0x000f220000000a00 */
[----:B--2---:R-:W-:Y:S01]  /*0840*/  @P1 IADD3 R22, P3, R27, R22, RZ ;  /* 0x000000161b161210 */ /* 0x004fe20007f7e0ff */
[----:B-1----:R-:W-:Y:S01]  /*0850*/  @!P5 IMAD R25, R25, R12, RZ ;  /* 0x0000000c1919d224 */ /* 0x002fe200078e02ff */
[----:B------:R-:W-:Y:S02]  /*0860*/  @!P0 SHF.L.U64.HI R18, R18, 0x2, R17 ;  /* 0x0000000212128819 */ /* 0x000fe40000010211 */
[----:B------:R-:W-:Y:S01]  /*0870*/  @!P5 MOV R16, R64 ;  /* 0x000000400010d202 */ /* 0x000fe20000000f00 */
[----:B------:R-:W-:Y:S01]  /*0880*/  @!P5 IMAD R25, R14, R13, R25 ;  /* 0x0000000d0e19d224 */ /* 0x000fe200078e0219 */
[----:B------:R-:W-:Y:S01]  /*0890*/  @!P5 MOV R17, R67 ;  /* 0x000000430011d202 */ /* 0x000fe20000000f00 */
[----:B------:R-:W1:Y:S01]  /*08a0*/  @!P4 LDC.64 R2, c[0x0][0x288] ;  /* 0x0000a200ff02cb82 */ /* 0x000e620000000a00 */
[----:B------:R-:W-:-:S02]  /*08b0*/  @P1 IADD3.X R23, R24, R23, RZ, P3, !PT ;  /* 0x0000001718171210 */ /* 0x000fc40001ffe4ff */
[----:B0-----:R-:W-:Y:S01]  /*08c0*/  @P1 IADD3 R20, P6, R27, R20, RZ ;  /* 0x000000141b141210 */ /* 0x001fe20007fde0ff */
[----:B------:R-:W-:Y:S01]  /*08d0*/  @!P5 IMAD.WIDE.U32 R16, R14, R12, R16 ;  /* 0x0000000c0e10d225 */ /* 0x000fe200078e0010 */
[C---:B---3--:R-:W-:Y:S02]  /*08e0*/  @!P0 IADD3 R6, P3, R19.reuse, R6, RZ ;  /* 0x0000000613068210 */ /* 0x048fe40007f7e0ff */
[----:B------:R-:W-:Y:S02]  /*08f0*/  IADD3 R27, R58, 0x80, RZ ;  /* 0x000000803a1b7810 */ /* 0x000fe40007ffe0ff */
[----:B----4-:R-:W-:Y:S02]  /*0900*/  @!P0 IADD3 R12, P2, R19, R4, RZ ;  /* 0x00000004130c8210 */ /* 0x010fe40007f5e0ff */
[----:B------:R-:W-:Y:S02]  /*0910*/  @!P0 IADD3.X R7, R18, R7, RZ, P3, !PT ;  /* 0x0000000712078210 */ /* 0x000fe40001ffe4ff */
[----:B------:R-:W-:-:S02]  /*0920*/  ISETP.GE.U32.AND P3, PT, R27, UR18, PT ;  /* 0x000000121b007c0c */ /* 0x000fc4000bf66070 */
[----:B------:R-:W-:Y:S02]  /*0930*/  SHF.R.S32.HI R37, RZ, 0x1f, R27 ;  /* 0x0000001fff257819 */ /* 0x000fe4000001141b */
[----:B------:R-:W-:Y:S02]  /*0940*/  @!P0 IADD3.X R13, R18, R5, RZ, P2, !PT ;  /* 0x00000005120d8210 */ /* 0x000fe400017fe4ff */
[----:B------:R-:W-:Y:S01]  /*0950*/  @!P5 IADD3 R17, R17, R25, RZ ;  /* 0x000000191111d210 */ /* 0x000fe20007ffe0ff */
[----:B------:R-:W0:Y:S01]  /*0960*/  @!P4 LDC.64 R18, c[0x0][0x228] ;  /* 0x00008a00ff12cb82 */ /* 0x000e220000000a00 */
[C---:B------:R-:W-:Y:S01]  /*0970*/  @!P5 SHF.L.U32 R5, R16.reuse, 0x2, RZ ;  /* 0x000000021005d819 */ /* 0x040fe200000006ff */
[----:B------:R2:W5:Y:S01]  /*0980*/  @!P0 LDG.E.64 R28, desc[UR12][R12.64] ;  /* 0x0000000c0c1c8981 */ /* 0x000562000c1e1b00 */
[----:B------:R-:W-:Y:S01]  /*0990*/  ISETP.GE.AND.EX P3, PT, R37, UR19, PT, P3 ;  /* 0x0000001325007c0c */ /* 0x000fe2000bf66330 */
[----:B-1----:R-:W-:Y:S01]  /*09a0*/  @!P4 IMAD R15, R15, R2, RZ ;  /* 0x000000020f0fc224 */ /* 0x002fe200078e02ff */
[----:B------:R-:W-:-:S02]  /*09b0*/  @!P5 SHF.L.U64.HI R16, R16, 0x2, R17 ;  /* 0x000000021010d819 */ /* 0x000fc40000010211 */
[----:B------:R-:W-:Y:S01]  /*09c0*/  @!P5 IADD3 R10, P2, R5, R10, RZ ;  /* 0x0000000a050ad210 */ /* 0x000fe20007f5e0ff */
[----:B------:R-:W-:Y:S01]  /*09d0*/  @!P4 IMAD R17, R0, R3, R15 ;  /* 0x000000030011c224 */ /* 0x000fe200078e020f */
[----:B------:R-:W-:Y:S01]  /*09e0*/  ISETP.GT.U32.OR P3, PT, R59, 0xdf, P3 ;  /* 0x000000df3b00780c */ /* 0x000fe20001f64470 */
[----:B------:R-:W1:Y:S01]  /*09f0*/  @!P4 LDC.64 R14, c[0x0][0x230] ;  /* 0x00008c00ff0ecb82 */ /* 0x000e620000000a00 */
[----:B------:R-:W-:Y:S02]  /*0a00*/  @!P5 IADD3.X R11, R16, R11, RZ, P2, !PT ;  /* 0x0000000b100bd210 */ /* 0x000fe400017fe4ff */
[----:B------:R-:W-:Y:S02]  /*0a10*/  ISETP.GE.U32.AND P2, PT, R26, UR18, PT ;  /* 0x000000121a007c0c */ /* 0x000fe4000bf46070 */
[----:B------:R-:W-:Y:S01]  /*0a20*/  SHF.R.S32.HI R35, RZ, 0x1f, R26 ;  /* 0x0000001fff237819 */ /* 0x000fe2000001141a */
[----:B------:R-:W5:Y:S01]  /*0a30*/  @!P5 LDG.E.64 R32, desc[UR12][R10.64] ;  /* 0x0000000c0a20d981 */ /* 0x000f62000c1e1b00 */
[----:B------:R-:W-:-:S02]  /*0a40*/  @P1 IADD3.X R21, R24, R21, RZ, P6, !PT ;  /* 0x0000001518151210 */ /* 0x000fc400037fe4ff */
[----:B------:R-:W-:Y:S02]  /*0a50*/  @!P5 IADD3 R8, P6, R5, R8, RZ ;  /* 0x000000080508d210 */ /* 0x000fe40007fde0ff */
[----:B------:R-:W-:Y:S01]  /*0a60*/  @!P4 MOV R4, R64 ;  /* 0x000000400004c202 */ /* 0x000fe20000000f00 */
[----:B------:R-:W3:Y:S01]  /*0a70*/  @!P3 LDC.64 R30, c[0x0][0x288] ;  /* 0x0000a200ff1ebb82 */ /* 0x000ee20000000a00 */
[----:B------:R-:W-:Y:S02]  /*0a80*/  @!P4 MOV R5, R67 ;  /* 0x000000430005c202 */ /* 0x000fe40000000f00 */
[----:B------:R-:W-:Y:S02]  /*0a90*/  ISETP.GE.AND.EX P2, PT, R35, UR19, PT, P2 ;  /* 0x0000001323007c0c */ /* 0x000fe4000bf46320 */
[----:B------:R-:W-:Y:S01]  /*0aa0*/  @!P5 IADD3.X R9, R16, R9, RZ, P6, !PT ;  /* 0x000000091009d210 */ /* 0x000fe200037fe4ff */
[----:B------:R-:W-:Y:S01]  /*0ab0*/  @!P4 IMAD.WIDE.U32 R2, R0, R2, R4 ;  /* 0x000000020002c225 */ /* 0x000fe200078e0004 */
[----:B------:R-:W-:-:S02]  /*0ac0*/  ISETP.GT.U32.OR P2, PT, R59, 0xdf, P2 ;  /* 0x000000df3b00780c */ /* 0x000fc40001744470 */
[----:B------:R-:W-:Y:S02]  /*0ad0*/  CS2R R4, SRZ ;  /* 0x0000000000047805 */ /* 0x000fe4000001ff00 */
[----:B------:R-:W-:-:S04]  /*0ae0*/  IADD3 R0, R58, 0xe0, RZ ;  /* 0x000000e03a007810 */ /* 0x000fc80007ffe0ff */
[----:B--2---:R-:W-:Y:S01]  /*0af0*/  SHF.R.S32.HI R12, RZ, 0x1f, R0 ;  /* 0x0000001fff0c7819 */ /* 0x004fe20000011400 */
[----:B------:R2:W5:Y:S01]  /*0b00*/  @!P0 LDG.E.64 R4, desc[UR12][R6.64] ;  /* 0x0000000c06048981 */ /* 0x000562000c1e1b00 */
[----:B------:R-:W-:-:S04]  /*0b10*/  ISETP.GE.U32.AND P0, PT, R0, UR18, PT ;  /* 0x0000001200007c0c */ /* 0x000fc8000bf06070 */
[----:B------:R-:W-:Y:S01]  /*0b20*/  ISETP.GE.AND.EX P0, PT, R12, UR19, PT, P0 ;  /* 0x000000130c007c0c */ /* 0x000fe2000bf06300 */
[----:B------:R-:W-:Y:S01]  /*0b30*/  UIMAD.WIDE UR10, UR9, 0x8, UR10 ;  /* 0x00000008090a78a5 */ /* 0x000fe2000f8e020a */
[----:B------:R-:W4:Y:S01]  /*0b40*/  @!P2 LDC.64 R12, c[0x0][0x288] ;  /* 0x0000a200ff0cab82 */ /* 0x000f220000000a00 */
[----:B--2---:R-:W-:Y:S01]  /*0b50*/  CS2R R6, SRZ ;  /* 0x0000000000067805 */ /* 0x004fe2000001ff00 */
[----:B---3--:R-:W-:Y:S01]  /*0b60*/  @!P3 IMAD R36, R37, R30, RZ ;  /* 0x0000001e2524b224 */ /* 0x008fe200078e02ff */
[----:B------:R-:W-:Y:S02]  /*0b70*/  @!P4 IADD3 R3, R3, R17, RZ ;  /* 0x000000110303c210 */ /* 0x000fe40007ffe0ff */
[----:B------:R-:W-:-:S03]  /*0b80*/  @!P4 SHF.L.U32 R39, R2, 0x2, RZ ;  /* 0x000000020227c819 */ /* 0x000fc600000006ff */
[----:B------:R-:W2:Y:S01]  /*0b90*/  @!P2 LDC.64 R44, c[0x0][0x230] ;  /* 0x00008c00ff2cab82 */ /* 0x000ea20000000a00 */
[----:B------:R3:W5:Y:S01]  /*0ba0*/  @!P5 LDG.E.64 R6, desc[UR12][R8.64] ;  /* 0x0000000c0806d981 */ /* 0x000762000c1e1b00 */
[----:B------:R-:W-:Y:S01]  /*0bb0*/  @!P3 IMAD R37, R27, R31, R36 ;  /* 0x0000001f1b25b224 */ /* 0x000fe200078e0224 */
[----:B------:R-:W-:Y:S02]  /*0bc0*/  @!P4 SHF.L.U64.HI R34, R2, 0x2, R3 ;  /* 0x000000020222c819 */ /* 0x000fe40000010203 */
[----:B-1----:R-:W-:Y:S02]  /*0bd0*/  @!P4 IADD3 R14, P5, R39, R14, RZ ;  /* 0x0000000e270ec210 */ /* 0x002fe40007fbe0ff */
[----:B------:R-:W-:Y:S01]  /*0be0*/  IADD3 R24, R58, 0xc0, RZ ;  /* 0x000000c03a187810 */ /* 0x000fe20007ffe0ff */
[----:B------:R-:W1:Y:S01]  /*0bf0*/  @!P3 LDC.64 R16, c[0x0][0x230] ;  /* 0x00008c00ff10bb82 */ /* 0x000e620000000a00 */
[----:B---3--:R-:W-:Y:S02]  /*0c00*/  @!P3 MOV R8, R64 ;  /* 0x000000400008b202 */ /* 0x008fe40000000f00 */
[----:B------:R-:W-:Y:S01]  /*0c10*/  @!P3 MOV R9, R67 ;  /* 0x000000430009b202 */ /* 0x000fe20000000f00 */
[----:B----4-:R-:W-:-:S04]  /*0c20*/  @!P2 IMAD R35, R35, R12, RZ ;  /* 0x0000000c2323a224 */ /* 0x010fc800078e02ff */
[----:B------:R-:W3:Y:S01]  /*0c30*/  @!P3 LDC.64 R2, c[0x0][0x228] ;  /* 0x00008a00ff02bb82 */ /* 0x000ee20000000a00 */
[----:B------:R-:W-:Y:S01]  /*0c40*/  @!P3 IMAD.WIDE.U32 R30, R27, R30, R8 ;  /* 0x0000001e1b1eb225 */ /* 0x000fe200078e0008 */
[----:B------:R-:W-:Y:S02]  /*0c50*/  @!P4 IADD3.X R15, R34, R15, RZ, P5, !PT ;  /* 0x0000000f220fc210 */ /* 0x000fe40002ffe4ff */
[----:B0-----:R-:W-:Y:S02]  /*0c60*/  @!P4 IADD3 R18, P5, R39, R18, RZ ;  /* 0x000000122712c210 */ /* 0x001fe40007fbe0ff */
[----:B------:R-:W-:Y:S02]  /*0c70*/  @!P3 IADD3 R27, R31, R37, RZ ;  /* 0x000000251f1bb210 */ /* 0x000fe40007ffe0ff */
[----:B------:R-:W-:Y:S01]  /*0c80*/  ISETP.GE.U32.AND P6, PT, R24, UR18, PT ;  /* 0x0000001218007c0c */ /* 0x000fe2000bfc6070 */
[----:B------:R-:W0:Y:S01]  /*0c90*/  @!P2 LDC.64 R46, c[0x0][0x228] ;  /* 0x00008a00ff2eab82 */ /* 0x000e220000000a00 */
[----:B------:R-:W-:Y:S01]  /*0ca0*/  @!P3 SHF.L.U64.HI R36, R30, 0x2, R27 ;  /* 0x000000021e24b819 */ /* 0x000fe2000001021b */
[----:B------:R-:W-:Y:S01]  /*0cb0*/  @!P2 IMAD R27, R26, R13, R35 ;  /* 0x0000000d1a1ba224 */ /* 0x000fe200078e0223 */
[----:B------:R-:W-:-:S02]  /*0cc0*/  SHF.R.S32.HI R25, RZ, 0x1f, R24 ;  /* 0x0000001fff197819 */ /* 0x000fc40000011418 */
[----:B------:R-:W-:Y:S02]  /*0cd0*/  @!P4 IADD3.X R19, R34, R19, RZ, P5, !PT ;  /* 0x000000132213c210 */ /* 0x000fe40002ffe4ff */
[----:B------:R-:W-:Y:S02]  /*0ce0*/  MOV R34, UR10 ;  /* 0x0000000a00227c02 */ /* 0x000fe40008000f00 */
[----:B------:R-:W-:Y:S02]  /*0cf0*/  MOV R35, UR11 ;  /* 0x0000000b00237c02 */ /* 0x000fe40008000f00 */
[----:B------:R-:W-:-:S04]  /*0d00*/  ISETP.GE.AND.EX P6, PT, R25, UR19, PT, P6 ;  /* 0x0000001319007c0c */ /* 0x000fc8000bfc6360 */
[----:B------:R-:W4:Y:S01]  /*0d10*/  LDG.E.64 R34, desc[UR12][R34.64] ;  /* 0x0000000c22227981 */ /* 0x000f22000c1e1b00 */
[C---:B------:R-:W-:Y:S02]  /*0d20*/  ISETP.GT.U32.OR P6, PT, R59.reuse, 0xdf, P6 ;  /* 0x000000df3b00780c */ /* 0x040fe400037c4470 */
[----:B------:R-:W-:Y:S02]  /*0d30*/  ISETP.GT.U32.OR P0, PT, R59, 0xdf, P0 ;  /* 0x000000df3b00780c */ /* 0x000fe40000704470 */
[----:B------:R-:W-:-:S09]  /*0d40*/  @!P3 SHF.L.U32 R9, R30, 0x2, RZ ;  /* 0x000000021e09b819 */ /* 0x000fd200000006ff */
[----:B------:R-:W2:Y:S01]  /*0d50*/  @!P6 LDC.64 R10, c[0x0][0x288] ;  /* 0x0000a200ff0aeb82 */ /* 0x000ea20000000a00 */
[C---:B-1----:R-:W-:Y:S02]  /*0d60*/  @!P3 IADD3 R16, P5, R9.reuse, R16, RZ ;  /* 0x000000100910b210 */ /* 0x042fe40007fbe0ff */
[----:B------:R-:W-:Y:S02]  /*0d70*/  @!P2 MOV R30, R64 ;  /* 0x00000040001ea202 */ /* 0x000fe40000000f00 */
[----:B------:R-:W-:Y:S02]  /*0d80*/  @!P2 MOV R31, R67 ;  /* 0x00000043001fa202 */ /* 0x000fe40000000f00 */
[----:B------:R-:W-:Y:S01]  /*0d90*/  @!P3 IADD3.X R17, R36, R17, RZ, P5, !PT ;  /* 0x000000112411b210 */ /* 0x000fe20002ffe4ff */
[----:B------:R-:W1:Y:S01]  /*0da0*/  @!P6 LDC.64 R48, c[0x0][0x230] ;  /* 0x00008c00ff30eb82 */ /* 0x000e620000000a00 */
[----:B---3--:R-:W-:Y:S01]  /*0db0*/  @!P3 IADD3 R2, P5, R9, R2, RZ ;  /* 0x000000020902b210 */ /* 0x008fe20007fbe0ff */
[----:B------:R-:W-:-:S06]  /*0dc0*/  @!P2 IMAD.WIDE.U32 R12, R26, R12, R30 ;  /* 0x0000000c1a0ca225 */ /* 0x000fcc00078e001e */
[----:B------:R-:W3:Y:S01]  /*0dd0*/  @!P0 LDC.64 R8, c[0x0][0x288] ;  /* 0x0000a200ff088b82 */ /* 0x000ee20000000a00 */
[----:B------:R-:W-:Y:S02]  /*0de0*/  @!P2 IADD3 R13, R13, R27, RZ ;  /* 0x0000001b0d0da210 */ /* 0x000fe40007ffe0ff */
[----:B------:R-:W-:Y:S02]  /*0df0*/  @!P3 IADD3.X R3, R36, R3, RZ, P5, !PT ;  /* 0x000000032403b210 */ /* 0x000fe40002ffe4ff */
[C---:B------:R-:W-:Y:S01]  /*0e00*/  @!P2 SHF.L.U64.HI R26, R12.reuse, 0x2, R13 ;  /* 0x000000020c1aa819 */ /* 0x040fe2000001020d */
[----:B--2---:R-:W-:Y:S01]  /*0e10*/  @!P6 IMAD R27, R25, R10, RZ ;  /* 0x0000000a191be224 */ /* 0x004fe200078e02ff */
[----:B------:R-:W-:Y:S01]  /*0e20*/  @!P2 SHF.L.U32 R25, R12, 0x2, RZ ;  /* 0x000000020c19a819 */ /* 0x000fe200000006ff */
[----:B------:R-:W2:Y:S01]  /*0e30*/  @!P6 LDC.64 R36, c[0x0][0x228] ;  /* 0x00008a00ff24eb82 */ /* 0x000ea20000000a00 */
[----:B------:R-:W-:Y:S02]  /*0e40*/  @!P6 MOV R12, R64 ;  /* 0x00000040000ce202 */ /* 0x000fe40000000f00 */
[----:B------:R-:W-:Y:S01]  /*0e50*/  @!P6 MOV R13, R67 ;  /* 0x00000043000de202 */ /* 0x000fe20000000f00 */
[----:B------:R-:W-:-:S02]  /*0e60*/  @!P6 IMAD R27, R24, R11, R27 ;  /* 0x0000000b181be224 */ /* 0x000fc400078e021b */
[----:B------:R-:W-:Y:S02]  /*0e70*/  @!P6 IMAD.WIDE.U32 R10, R24, R10, R12 ;  /* 0x0000000a180ae225 */ /* 0x000fe400078e000c */
[----:B------:R-:W2:Y:S01]  /*0e80*/  @!P0 LDC.64 R38, c[0x0][0x230] ;  /* 0x00008c00ff268b82 */ /* 0x000ea20000000a00 */
[----:B------:R-:W-:Y:S02]  /*0e90*/  SHF.R.S32.HI R13, RZ, 0x1f, R0 ;  /* 0x0000001fff0d7819 */ /* 0x000fe40000011400 */
[----:B------:R-:W-:Y:S02]  /*0ea0*/  @!P2 IADD3 R44, P5, R25, R44, RZ ;  /* 0x0000002c192ca210 */ /* 0x000fe40007fbe0ff */
[----:B------:R-:W-:Y:S01]  /*0eb0*/  @!P6 IADD3 R11, R11, R27, RZ ;  /* 0x0000001b0b0be210 */ /* 0x000fe20007ffe0ff */
[----:B---3--:R-:W-:Y:S02]  /*0ec0*/  @!P0 IMAD R24, R13, R8, RZ ;  /* 0x000000080d188224 */ /* 0x008fe400078e02ff */
[----:B------:R-:W3:Y:S01]  /*0ed0*/  @!P0 LDC.64 R40, c[0x0][0x228] ;  /* 0x00008a00ff288b82 */ /* 0x000ee20000000a00 */
        /* <DEDUP_REMOVED lines=11> */
[----:B--2---:R-:W-:Y:S02]  /*0f90*/  @!P6 IADD3 R36, P5, R13, R36, RZ ;  /* 0x000000240d24e210 */ /* 0x004fe40007fbe0ff */
[----:B------:R-:W-:Y:S02]  /*0fa0*/  @!P0 IADD3 R11, R9, R25, RZ ;  /* 0x00000019090b8210 */ /* 0x000fe40007ffe0ff */
[----:B------:R-:W-:Y:S02]  /*0fb0*/  @!P0 SHF.L.U32 R9, R8, 0x2, RZ ;  /* 0x0000000208098819 */ /* 0x000fe400000006ff */
[----:B------:R-:W-:Y:S02]  /*0fc0*/  @!P6 IADD3.X R37, R12, R37, RZ, P5, !PT ;  /* 0x000000250c25e210 */ /* 0x000fe40002ffe4ff */
[----:B------:R-:W-:-:S02]  /*0fd0*/  @!P0 SHF.L.U64.HI R8, R8, 0x2, R11 ;  /* 0x0000000208088819 */ /* 0x000fc4000001020b */
[----:B------:R-:W-:-:S04]  /*0fe0*/  @!P0 IADD3 R38, P5, R9, R38, RZ ;  /* 0x0000002609268210 */ /* 0x000fc80007fbe0ff */
[C---:B------:R-:W-:Y:S02]  /*0ff0*/  @!P0 IADD3.X R39, R8.reuse, R39, RZ, P5, !PT ;  /* 0x0000002708278210 */ /* 0x040fe40002ffe4ff */
[----:B---3--:R-:W-:Y:S02]  /*1000*/  @!P0 IADD3 R40, P5, R9, R40, RZ ;  /* 0x0000002809288210 */ /* 0x008fe40007fbe0ff */
[----:B------:R-:W-:Y:S02]  /*1010*/  CS2R R30, SRZ ;  /* 0x00000000001e7805 */ /* 0x000fe4000001ff00 */
[----:B------:R-:W-:Y:S02]  /*1020*/  CS2R R26, SRZ ;  /* 0x00000000001a7805 */ /* 0x000fe4000001ff00 */
[----:B------:R-:W-:Y:S02]  /*1030*/  CS2R R24, SRZ ;  /* 0x0000000000187805 */ /* 0x000fe4000001ff00 */
[----:B------:R-:W-:-:S02]  /*1040*/  @!P0 IADD3.X R41, R8, R41, RZ, P5, !PT ;  /* 0x0000002908298210 */ /* 0x000fc40002ffe4ff */
[----:B------:R-:W-:Y:S01]  /*1050*/  CS2R R8, SRZ ;  /* 0x0000000000087805 */ /* 0x000fe2000001ff00 */
[----:B------:R0:W5:Y:S05]  /*1060*/  @P1 LDG.E.64 R30, desc[UR12][R22.64] ;  /* 0x0000000c161e1981 */ /* 0x00016a000c1e1b00 */
[----:B------:R1:W5:Y:S04]  /*1070*/  @P1 LDG.E.64 R8, desc[UR12][R20.64] ;  /* 0x0000000c14081981 */ /* 0x000368000c1e1b00 */
[----:B------:R2:W5:Y:S01]  /*1080*/  @!P4 LDG.E.64 R26, desc[UR12][R14.64] ;  /* 0x0000000c0e1ac981 */ /* 0x000562000c1e1b00 */
[----:B0-----:R-:W-:-:S03]  /*1090*/  CS2R R22, SRZ ;  /* 0x0000000000167805 */ /* 0x001fc6000001ff00 */
[----:B------:R0:W5:Y:S01]  /*10a0*/  @!P3 LDG.E.64 R24, desc[UR12][R16.64] ;  /* 0x0000000c1018b981 */ /* 0x000162000c1e1b00 */
[----:B-1----:R-:W-:-:S03]  /*10b0*/  CS2R R20, SRZ ;  /* 0x0000000000147805 */ /* 0x002fc6000001ff00 */
[----:B------:R-:W5:Y:S01]  /*10c0*/  @!P2 LDG.E.64 R22, desc[UR12][R44.64] ;  /* 0x0000000c2c16a981 */ /* 0x000f62000c1e1b00 */
[----:B--2---:R-:W-:-:S03]  /*10d0*/  CS2R R14, SRZ ;  /* 0x00000000000e7805 */ /* 0x004fc6000001ff00 */
[----:B------:R-:W5:Y:S01]  /*10e0*/  @!P6 LDG.E.64 R20, desc[UR12][R48.64] ;  /* 0x0000000c3014e981 */ /* 0x000f62000c1e1b00 */
[----:B0-----:R-:W-:-:S03]  /*10f0*/  CS2R R16, SRZ ;  /* 0x0000000000107805 */ /* 0x001fc6000001ff00 */
[----:B------:R-:W5:Y:S04]  /*1100*/  @!P2 LDG.E.64 R14, desc[UR12][R46.64] ;  /* 0x0000000c2e0ea981 */ /* 0x000f68000c1e1b00 */
[----:B------:R-:W5:Y:S01]  /*1110*/  @!P6 LDG.E.64 R16, desc[UR12][R36.64] ;  /* 0x0000000c2410e981 */ /* 0x000f62000c1e1b00 */
[----:B------:R-:W-:Y:S02]  /*1120*/  CS2R R12, SRZ ;  /* 0x00000000000c7805 */ /* 0x000fe4000001ff00 */
[----:B------:R-:W-:-:S04]  /*1130*/  CS2R R10, SRZ ;  /* 0x00000000000a7805 */ /* 0x000fc8000001ff00 */
[----:B------:R0:W5:Y:S04]  /*1140*/  @!P3 LDG.E.64 R12, desc[UR12][R2.64] ;  /* 0x0000000c020cb981 */ /* 0x000168000c1e1b00 */
[----:B------:R1:W5:Y:S01]  /*1150*/  @!P4 LDG.E.64 R10, desc[UR12][R18.64] ;  /* 0x0000000c120ac981 */ /* 0x000362000c1e1b00 */
[----:B0-----:R-:W-:Y:S01]  /*1160*/  HFMA2.MMA R3, -RZ, RZ, 0, 0 ;  /* 0x00000000ff037435 */ /* 0x001fe200000001ff */
[----:B------:R-:W-:Y:S02]  /*1170*/  MOV R2, RZ ;  /* 0x000000ff00027202 */ /* 0x000fe40000000f00 */
[----:B-1----:R-:W-:-:S07]  /*1180*/  CS2R R18, SRZ ;  /* 0x0000000000127805 */ /* 0x002fce000001ff00 */
[----:B------:R0:W5:Y:S04]  /*1190*/  @!P0 LDG.E.64 R2, desc[UR12][R38.64] ;  /* 0x0000000c26028981 */ /* 0x000168000c1e1b00 */
[----:B------:R0:W5:Y:S01]  /*11a0*/  @!P0 LDG.E.64 R18, desc[UR12][R40.64] ;  /* 0x0000000c28128981 */ /* 0x000162000c1e1b00 */
[----:B------:R-:W-:Y:S01]  /*11b0*/  UMOV UR14, 0x3f800000 ;  /* 0x3f800000000e7882 */ /* 0x000fe20000000000 */
[----:B------:R-:W-:Y:S01]  /*11c0*/  BSSY B0, `(.L_x_1646) ;  /* 0x0000020000007945 */ /* 0x000fe20003800000 */
[----:B------:R-:W-:Y:S02]  /*11d0*/  CS2R R56, SRZ ;  /* 0x0000000000387805 */ /* 0x000fe4000001ff00 */
[----:B------:R-:W-:Y:S02]  /*11e0*/  CS2R R54, SRZ ;  /* 0x0000000000367805 */ /* 0x000fe4000001ff00 */
        /* <DEDUP_REMOVED lines=8> */
[----:B------:R-:W1:Y:S02]  /*1270*/  @P0 MUFU.RSQ R0, R0 ;  /* 0x0000000000000308 */ /* 0x000e640000001400 */
        /* <DEDUP_REMOVED lines=20> */
.L_x_1647:
[----:B------:R-:W-:Y:S05]  /*13c0*/  BSYNC B0 ;  /* 0x0000000000007941 */ /* 0x000fea0003800000 */
.L_x_1646:
        /* <DEDUP_REMOVED lines=29> */
.L_x_1648:
        /* <DEDUP_REMOVED lines=26> */
.L_x_1649:
        /* <DEDUP_REMOVED lines=31> */
.L_x_1650:
        /* <DEDUP_REMOVED lines=31> */
.L_x_1651:
        /* <DEDUP_REMOVED lines=11> */
[----:B------:R-:W-:Y:S01]  /*1bd0*/  FFMA.FTZ R35, R50, R32, RZ ;  /* 0x0000002032237223 */ /* 0x000fe200000100ff */
[----:B------:R-:W-:Y:S01]  /*1be0*/  MOV R25, R13 ;  /* 0x0000000d00197202 */ /* 0x000fe20000000f00 */
[----:B------:R-:W-:Y:S01]  /*1bf0*/  FMUL.FTZ R42, R42, UR14 ;  /* 0x0000000e2a2a7c20 */ /* 0x000fe20008410000 */
        /* <DEDUP_REMOVED lines=18> */
[----:B------:R-:W-:-:S04]  /*1d20*/  FMUL.FTZ R24, R12, R37 ;  /* 0x000000250c187220 */ /* 0x000fc80000410000 */
[----:B------:R-:W-:Y:S01]  /*1d30*/  FMUL.FTZ R24, R24, R25 ;  /* 0x0000001918187220 */ /* 0x000fe20000410000 */
[----:B------:R-:W-:-:S07]  /*1d40*/  FMUL.FTZ R25, R40, R61 ;  /* 0x0000003d28197220 */ /* 0x000fce0000410000 */
.L_x_1652:
[----:B------:R-:W-:Y:S01]  /*1d50*/  FMUL.FTZ R36, R24, R57 ;  /* 0x0000003918247220 */ /* 0x000fe20000410000 */
[----:B------:R-:W-:Y:S01]  /*1d60*/  FFMA.FTZ R35, R48, R31, R35 ;  /* 0x0000001f30237223 */ /* 0x000fe20000010023 */
[----:B------:R-:W-:Y:S01]  /*1d70*/  FADD.FTZ R31, R32, R31 ;  /* 0x0000001f201f7221 */ /* 0x000fe20000010000 */
[----:B------:R-:W-:Y:S01]  /*1d80*/  FFMA.FTZ R38, R49, R30, RZ ;  /* 0x0000001e31267223 */ /* 0x000fe200000100ff */
[----:B------:R-:W-:Y:S01]  /*1d90*/  FFMA.FTZ R32, R42, R36, R29 ;  /* 0x000000242a207223 */ /* 0x000fe2000001001d */
[----:B------:R-:W-:Y:S01]  /*1da0*/  FADD.FTZ R36, R33, R36 ;  /* 0x0000002421247221 */ /* 0x000fe20000010000 */
[----:B------:R-:W-:Y:S01]  /*1db0*/  FADD.FTZ R29, RZ, R30 ;  /* 0x0000001eff1d7221 */ /* 0x000fe20000010000 */
        /* <DEDUP_REMOVED lines=30> */
.L_x_1653:
[----:B------:R-:W-:Y:S01]  /*1fa0*/  FMUL.FTZ R39, R33, R57 ;  /* 0x0000003921277220 */ /* 0x000fe20000410000 */
        /* <DEDUP_REMOVED lines=9> */
[----:B------:R-:W-:Y:S01]  /*2040*/  FMUL.FTZ R22, R0, UR14 ;  /* 0x0000000e00167c20 */ /* 0x000fe20008410000 */
        /* <DEDUP_REMOVED lines=22> */
.L_x_1654:
[----:B------:R-:W-:Y:S01]  /*21b0*/  FMUL.FTZ R39, R20, R57 ;  /* 0x0000003914277220 */ /* 0x000fe20000410000 */
[----:B------:R-:W-:Y:S01]  /*21c0*/  FADD.FTZ R2, R2, -UR11 ;  /* 0x8000000b02027e21 */ /* 0x000fe20008010000 */
[----:B------:R-:W-:Y:S01]  /*21d0*/  FADD.FTZ R3, R3, -UR11 ;  /* 0x8000000b03037e21 */ /* 0x000fe20008010000 */
[----:B------:R-:W-:Y:S01]  /*21e0*/  MOV R36, R18 ;  /* 0x0000001200247202 */ /* 0x000fe20000000f00 */
[----:B------:R-:W-:Y:S01]  /*21f0*/  FFMA.FTZ R21, R22, R39, R21 ;  /* 0x0000002716157223 */ /* 0x000fe20000010015 */
[----:B------:R-:W-:Y:S01]  /*2200*/  FADD.FTZ R39, R34, R39 ;  /* 0x0000002722277221 */ /* 0x000fe20000010000 */
[----:B------:R-:W-:Y:S01]  /*2210*/  FMUL.FTZ R34, R37, R54 ;  /* 0x0000003625227220 */ /* 0x000fe20000410000 */
[----:B------:R-:W-:Y:S01]  /*2220*/  FMUL.FTZ R2, R2, UR14 ;  /* 0x0000000e02027c20 */ /* 0x000fe20008410000 */
[----:B------:R-:W-:Y:S01]  /*2230*/  FMUL.FTZ R3, R3, UR14 ;  /* 0x0000000e03037c20 */ /* 0x000fe20008410000 */
[----:B------:R-:W-:Y:S01]  /*2240*/  MOV R38, R19 ;  /* 0x0000001300267202 */ /* 0x000fe20000000f00 */
[----:B------:R-:W-:Y:S01]  /*2250*/  FFMA.FTZ R21, R0, R34, R21 ;  /* 0x0000002200157223 */ /* 0x000fe20000010015 */
[----:B------:R-:W-:Y:S01]  /*2260*/  FADD.FTZ R34, R34, R39 ;  /* 0x0000002722227221 */ /* 0x000fe20000010000 */
        /* <DEDUP_REMOVED lines=15> */
[----:B0-----:R-:W-:-:S04]  /*2360*/  FADD.FTZ R61, -R68, 1 ;  /* 0x3f800000443d7421 */ /* 0x001fc80000010100 */
[----:B------:R-:W-:Y:S01]  /*2370*/  FFMA.FTZ R61, R38, R61, 1 ;  /* 0x3f800000263d7423 */ /* 0x000fe2000001003d */
[----:B------:R-:W-:-:S04]  /*2380*/  FMUL.FTZ R38, R19, R68 ;  /* 0x0000004413267220 */ /* 0x000fc80000410000 */
[----:B------:R-:W-:-:S07]  /*2390*/  FMUL.FTZ R38, R38, R61 ;  /* 0x0000003d26267220 */ /* 0x000fce0000410000 */
.L_x_1655:
[----:B------:R-:W-:Y:S01]  /*23a0*/  FMUL.FTZ R39, R36, R57 ;  /* 0x0000003924277220 */ /* 0x000fe20000410000 */
[----:B------:R-:W-:Y:S01]  /*23b0*/  ISETP.GT.AND P0, PT, R52, 0x1e, PT ;  /* 0x0000001e3400780c */ /* 0x000fe20003f04270 */
[----:B------:R-:W-:Y:S01]  /*23c0*/  FADD.FTZ R31, R31, R26 ;  /* 0x0000001a1f1f7221 */ /* 0x000fe20000010000 */
[----:B------:R-:W-:Y:S01]  /*23d0*/  FFMA.FTZ R35, R44, R26, R35 ;  /* 0x0000001a2c237223 */ /* 0x000fe20000010023 */
[----:B------:R-:W-:Y:S01]  /*23e0*/  FFMA.FTZ R68, R2, R39, R21 ;  /* 0x0000002702447223 */ /* 0x000fe20000010015 */
[----:B------:R-:W-:Y:S01]  /*23f0*/  FMUL.FTZ R21, R38, R54 ;  /* 0x0000003626157220 */ /* 0x000fe20000410000 */
[----:B------:R-:W-:Y:S01]  /*2400*/  FADD.FTZ R39, R34, R39 ;  /* 0x0000002722277221 */ /* 0x000fe20000010000 */
[----:B------:R-:W0:Y:S01]  /*2410*/  S2UR UR17, SR_CgaCtaId ;  /* 0x00000000001179c3 */ /* 0x000e220000008800 */
[----:B------:R-:W-:Y:S01]  /*2420*/  FFMA.FTZ R30, R45, R28, R30 ;  /* 0x0000001c2d1e7223 */ /* 0x000fe2000001001e */
[----:B------:R-:W-:Y:S01]  /*2430*/  FFMA.FTZ R34, R3, R21, R68 ;  /* 0x0000001503227223 */ /* 0x000fe20000010044 */
[----:B------:R-:W-:Y:S01]  /*2440*/  FADD.FTZ R21, R21, R39 ;  /* 0x0000002715157221 */ /* 0x000fe20000010000 */
[----:B------:R-:W-:Y:S01]  /*2450*/  FFMA.FTZ R35, R42, R24, R35 ;  /* 0x000000182a237223 */ /* 0x000fe20000010023 */
[----:B------:R-:W-:Y:S01]  /*2460*/  FFMA.FTZ R30, R43, R27, R30 ;  /* 0x0000001b2b1e7223 */ /* 0x000fe2000001001e */
[----:B------:R-:W-:Y:S01]  /*2470*/  UMOV UR11, 0x400 ;  /* 0x00000400000b7882 */ /* 0x000fe20000000000 */
[----:B------:R-:W1:Y:S01]  /*2480*/  SHFL.DOWN PT, R39, R34, 0x1, 0x1f ;  /* 0x08201f0022277f89 */ /* 0x000e6200000e0000 */
[----:B------:R-:W-:Y:S01]  /*2490*/  UIADD3 UR10, UR11, 0x50, URZ ;  /* 0x000000500b0a7890 */ /* 0x000fe2000fffe03f */
[----:B------:R-:W-:Y:S01]  /*24a0*/  FFMA.FTZ R30, R41, R25, R30 ;  /* 0x00000019291e7223 */ /* 0x000fe2000001001e */
[----:B------:R-:W-:Y:S01]  /*24b0*/  FFMA.FTZ R35, R40, R33, R35 ;  /* 0x0000002128237223 */ /* 0x000fe20000010023 */
[----:B------:R-:W2:Y:S01]  /*24c0*/  SHFL.DOWN PT, R68, R21, 0x1, 0x1f ;  /* 0x08201f0015447f89 */ /* 0x000ea200000e0000 */
[C---:B------:R-:W-:Y:S01]  /*24d0*/  ISETP.NE.AND P2, PT, R59.reuse, RZ, PT ;  /* 0x000000ff3b00720c */ /* 0x040fe20003f45270 */
[----:B------:R-:W-:Y:S01]  /*24e0*/  BSSY B0, `(.L_x_1656) ;  /* 0x000003f000007945 */ /* 0x000fe20003800000 */
[----:B------:R-:W-:Y:S01]  /*24f0*/  FFMA.FTZ R35, R22, R20, R35 ;  /* 0x0000001416237223 */ /* 0x000fe20000010023 */
[----:B------:R-:W-:Y:S01]  /*2500*/  ISETP.GT.U32.AND P3, PT, R59, 0x6, PT ;  /* 0x000000063b00780c */ /* 0x000fe20003f64070 */
        /* <DEDUP_REMOVED lines=15> */
[----:B------:R-:W-:Y:S01]  /*2600*/  FADD.FTZ R68, R29, R28 ;  /* 0x0000001c1d447221 */ /* 0x000fe20000010000 */
[----:B------:R-:W-:Y:S01]  /*2610*/  FADD.FTZ R28, R31, R24 ;  /* 0x000000181f1c7221 */ /* 0x000fe20000010000 */
[----:B------:R-:W1:Y:S02]  /*2620*/  SHFL.DOWN PT, R61, R21, 0x8, 0x1f ;  /* 0x09001f00153d7f89 */ /* 0x000e6400000e0000 */
[----:B------:R-:W-:-:S04]  /*2630*/  FADD.FTZ R68, R68, R27 ;  /* 0x0000001b44447221 */ /* 0x000fc80000010000 */
[----:B------:R-:W-:Y:S01]  /*2640*/  FADD.FTZ R27, R68, R25 ;  /* 0x00000019441b7221 */ /* 0x000fe20000010000 */
[----:B------:R-:W-:-:S03]  /*2650*/  FADD.FTZ R25, R28, R33 ;  /* 0x000000211c197221 */ /* 0x000fc60000010000 */
[----:B------:R-:W-:Y:S01]  /*2660*/  FADD.FTZ R24, R27, R32 ;  /* 0x000000201b187221 */ /* 0x000fe20000010000 */
[----:B------:R-:W-:Y:S01]  /*2670*/  FFMA.FTZ R27, R23, R32, R30 ;  /* 0x00000020171b7223 */ /* 0x000fe2000001001e */
[----:B------:R-:W-:Y:S02]  /*2680*/  FADD.FTZ R25, R25, R20 ;  /* 0x0000001419197221 */ /* 0x000fe40000010000 */
[----:B------:R-:W-:Y:S01]  /*2690*/  FADD.FTZ R31, R24, R37 ;  /* 0x00000025181f7221 */ /* 0x000fe20000010000 */
[----:B------:R-:W-:Y:S01]  /*26a0*/  FFMA.FTZ R20, R0, R37, R27 ;  /* 0x0000002500147223 */ /* 0x000fe2000001001b */
[----:B------:R-:W-:Y:S02]  /*26b0*/  FFMA.FTZ R24, R2, R36, R35 ;  /* 0x0000002402187223 */ /* 0x000fe40000010023 */
[----:B------:R-:W-:Y:S01]  /*26c0*/  FADD.FTZ R27, R31, R38 ;  /* 0x000000261f1b7221 */ /* 0x000fe20000010000 */
[----:B0-----:R-:W-:Y:S01]  /*26d0*/  @!P0 FADD.FTZ R34, R34, R39 ;  /* 0x0000002722228221 */ /* 0x001fe20000010000 */
[----:B-1----:R-:W-:-:S04]  /*26e0*/  @!P0 FADD.FTZ R21, R21, R61 ;  /* 0x0000003d15158221 */ /* 0x002fc80000010000 */
[----:B------:R-:W0:Y:S01]  /*26f0*/  SHFL.DOWN PT, R29, R34, 0x10, 0x1f ;  /* 0x0a001f00221d7f89 */ /* 0x000e2200000e0000 */
[----:B------:R-:W-:Y:S02]  /*2700*/  ISETP.GT.AND P0, PT, R52, 0xf, PT ;  /* 0x0000000f3400780c */ /* 0x000fe40003f04270 */
[----:B------:R-:W-:Y:S01]  /*2710*/  LEA R61, R59, UR10, 0x4 ;  /* 0x0000000a3b3d7c11 */ /* 0x000fe2000f8e20ff */
[----:B------:R-:W1:Y:S10]  /*2720*/  SHFL.DOWN PT, R26, R21, 0x10, 0x1f ;  /* 0x0a001f00151a7f89 */ /* 0x000e7400000e0000 */
[----:B0-----:R-:W-:Y:S01]  /*2730*/  @!P0 FADD.FTZ R34, R34, R29 ;  /* 0x0000001d22228221 */ /* 0x001fe20000010000 */
[----:B-1----:R-:W-:Y:S01]  /*2740*/  @!P0 FADD.FTZ R21, R21, R26 ;  /* 0x0000001a15158221 */ /* 0x002fe20000010000 */
[----:B------:R-:W-:Y:S01]  /*2750*/  ISETP.NE.AND P0, PT, R52, RZ, PT ;  /* 0x000000ff3400720c */ /* 0x000fe20003f05270 */
[----:B------:R-:W-:Y:S01]  /*2760*/  FADD.FTZ R26, R25, R36 ;  /* 0x00000024191a7221 */ /* 0x000fe20000010000 */
[----:B------:R-:W-:Y:S01]  /*2770*/  FFMA.FTZ R25, R3, R38, R20 ;  /* 0x0000002603197223 */ /* 0x000fe20000010014 */
[----:B------:R-:W-:-:S04]  /*2780*/  MOV R20, R34 ;  /* 0x0000002200147202 */ /* 0x000fc80000000f00 */
[----:B------:R0:W-:Y:S06]  /*2790*/  STS.128 [R61], R24 ;  /* 0x000000183d007388 */ /* 0x0001ec0000000c00 */
        /* <DEDUP_REMOVED lines=19> */
.L_x_1657:
[----:B------:R-:W-:Y:S05]  /*28d0*/  BSYNC B0 ;  /* 0x0000000000007941 */ /* 0x000fea0003800000 */
.L_x_1656:
        /* <DEDUP_REMOVED lines=158> */
.L_x_1659:
[----:B------:R-:W-:Y:S05]  /*32c0*/  BSYNC B0 ;  /* 0x0000000000007941 */ /* 0x000fea0003800000 */
.L_x_1658:
        /* <DEDUP_REMOVED lines=20> */
.L_x_1661:
[----:B------:R-:W-:Y:S05]  /*3410*/  BSYNC B0 ;  /* 0x0000000000007941 */ /* 0x000fea0003800000 */
.L_x_1660:
        /* <DEDUP_REMOVED lines=34> */
.L_x_1664:
[----:B------:R-:W2:Y:S04]  /*3640*/  LDG.E.STRONG.GPU R26, desc[UR12][R24.64] ;  /* 0x0000000c181a7981 */ /* 0x000ea8000c1ef900 */
[----:B--2---:R-:W-:Y:S01]  /*3650*/  CCTL.IVALL ;  /* 0x00000000ff00798f */ /* 0x004fe20002000000 */
[----:B------:R-:W-:Y:S05]  /*3660*/  YIELD ;  /* 0x0000000000007946 */ /* 0x000fea0003800000 */
[----:B------:R-:W-:-:S13]  /*3670*/  ISETP.NE.AND P0, PT, R26, R29, PT ;  /* 0x0000001d1a00720c */ /* 0x000fda0003f05270 */
[----:B------:R-:W-:Y:S05]  /*3680*/  @P0 BRA `(.L_x_1664) ;  /* 0xfffffffc00ec0947 */ /* 0x000fea000383ffff */
.L_x_1663:
        /* <DEDUP_REMOVED lines=17> */
.L_x_1668:
        /* <DEDUP_REMOVED lines=115> */
.L_x_1667:
        /* <DEDUP_REMOVED lines=61> */
.L_x_1669:
[----:B------:R-:W-:-:S13]  /*42a0*/  ISETP.NE.OR P0, PT, R35, RZ, P0 ;  /* 0x000000ff2300720c */ /* 0x000fda0000705670 */
[----:B------:R-:W-:Y:S05]  /*42b0*/  @!P0 BRA `(.L_x_1665) ;  /* 0x00000000007c8947 */ /* 0x000fea0003800000 */
.L_x_1666:
        /* <DEDUP_REMOVED lines=31> */
.L_x_1665:
        /* <DEDUP_REMOVED lines=11> */
.L_x_1671:
[----:B------:R-:W-:Y:S05]  /*4560*/  BSYNC B0 ;  /* 0x0000000000007941 */ /* 0x000fea0003800000 */
.L_x_1670:
        /* <DEDUP_REMOVED lines=16> */
.L_x_1662:
[----:B------:R-:W1:Y:S01]  /*4670*/  S2UR UR11, SR_CgaCtaId ;  /* 0x00000000000b79c3 */ /* 0x000e620000008800 */
        /* <DEDUP_REMOVED lines=8> */
[C---:B0-2---:R-:W-:Y:S02]  /*4700*/  IADD3 R27, R58.reuse, 0x60, RZ ;  /* 0x000000603a1b7810 */ /* 0x045fe40007ffe0ff */
[----:B------:R-:W-:Y:S02]  /*4710*/  ISETP.GT.U32.OR P0, PT, R59, 0xdf, P0 ;  /* 0x000000df3b00780c */ /* 0x000fe40000704470 */
[----:B------:R-:W-:Y:S01]  /*4720*/  IADD3 R26, R58, 0x80, RZ ;  /* 0x000000803a1a7810 */ /* 0x000fe20007ffe0ff */
[----:B-1----:R-:W-:-:S09]  /*4730*/  ULEA UR10, UR11, UR10, 0x18 ;  /* 0x0000000a0b0a7291 */ /* 0x002fd2000f8ec03f */
        /* <DEDUP_REMOVED lines=28> */
.L_x_1672:
        /* <DEDUP_REMOVED lines=19> */
.L_x_1674:
[----:B------:R-:W-:Y:S05]  /*4a30*/  BSYNC B0 ;  /* 0x0000000000007941 */ /* 0x000fea0003800000 */
.L_x_1673:
        /* <DEDUP_REMOVED lines=19> */
.L_x_1675:
        /* <DEDUP_REMOVED lines=19> */
.L_x_1677:
[----:B------:R-:W-:Y:S05]  /*4ca0*/  BSYNC B0 ;  /* 0x0000000000007941 */ /* 0x000fea0003800000 */
.L_x_1676:
        /* <DEDUP_REMOVED lines=19> */
.L_x_1678:
        /* <DEDUP_REMOVED lines=9> */
[----:B0-----:R-:W-:Y:S01]  /*4e70*/  FFMA.FTZ R8, R57, R4, -R46 ;  /* 0x0000000439087223 */ /* 0x001fe2000001082e */
        /* <DEDUP_REMOVED lines=9> */
.L_x_1680:
[----:B------:R-:W-:Y:S05]  /*4f10*/  BSYNC B0 ;  /* 0x0000000000007941 */ /* 0x000fea0003800000 */
.L_x_1679:
        /* <DEDUP_REMOVED lines=42> */
.L_x_1681:
        /* <DEDUP_REMOVED lines=19> */
.L_x_1683:
[----:B------:R-:W-:Y:S05]  /*52f0*/  BSYNC B0 ;  /* 0x0000000000007941 */ /* 0x000fea0003800000 */
.L_x_1682:
        /* <DEDUP_REMOVED lines=19> */
.L_x_1684:
        /* <DEDUP_REMOVED lines=19> */
.L_x_1686:
[----:B------:R-:W-:Y:S05]  /*5560*/  BSYNC B0 ;  /* 0x0000000000007941 */ /* 0x000fea0003800000 */
.L_x_1685:
        /* <DEDUP_REMOVED lines=19> */
.L_x_1687:
        /* <DEDUP_REMOVED lines=13> */
[----:B01----:R-:W-:Y:S02]  /*5770*/  LEA R6, P0, R4, UR10, 0x2 ;  /* 0x0000000a04067c11 */ /* 0x003fe4000f8010ff */
[----:B------:R-:W-:Y:S01]  /*5780*/  FMUL.FTZ R40, R40, UR14 ;  /* 0x0000000e28287c20 */ /* 0x000fe20008410000 */
[----:B------:R-:W-:Y:S01]  /*5790*/  IADD3 R29, R5, R29, RZ ;  /* 0x0000001d051d7210 */ /* 0x000fe20007ffe0ff */
[----:B------:R-:W-:-:S03]  /*57a0*/  FMUL.FTZ R41, R23, UR14 ;  /* 0x0000000e17297c20 */ /* 0x000fc60008410000 */
[----:B------:R-:W-:-:S05]  /*57b0*/  LEA.HI.X R7, R4, UR11, R29, 0x2, P0 ;  /* 0x0000000b04077c11 */ /* 0x000fca00080f141d */
[----:B------:R3:W-:Y:S02]  /*57c0*/  STG.E.64 desc[UR12][R6.64], R40 ;  /* 0x0000002806007986 */ /* 0x0007e4000c101b0c */
.L_x_1689:
[----:B------:R-:W-:Y:S05]  /*57d0*/  BSYNC B0 ;  /* 0x0000000000007941 */ /* 0x000fea0003800000 */
.L_x_1688:
        /* <DEDUP_REMOVED lines=19> */
.L_x_1690:
[----:B------:R-:W-:Y:S04]  /*5910*/  BSSY B0, `(.L_x_1691) ;  /* 0x0000013000007945 */ /* 0x000fe80003800000 */
[----:B------:R-:W-:Y:S05]  /*5920*/  @P3 BRA `(.L_x_1692) ;  /* 0x0000000000443947 */ /* 0x000fea0003800000 */
[----:B------:R-:W-:Y:S01]  /*5930*/  ULDC.64 UR10, c[0x0][0x288] ;  /* 0x0000a200000a7ab9 */ /* 0x000fe20000000a00 */
[----:B--2---:R-:W-:Y:S01]  /*5940*/  MOV R4, R64 ;  /* 0x0000004000047202 */ /* 0x004fe20000000f00 */
[----:B------:R-:W-:Y:S01]  /*5950*/  IMAD R25, R25, UR10, RZ ;  /* 0x0000000a19197c24 */ /* 0x000fe2000f8e02ff */
[----:B------:R-:W-:Y:S01]  /*5960*/  MOV R5, R67 ;  /* 0x0000004300057202 */ /* 0x000fe20000000f00 */
[----:B------:R-:W-:Y:S02]  /*5970*/  FFMA.FTZ R22, R22, R31, R30 ;  /* 0x0000001f16167223 */ /* 0x000fe4000001001e */
[C---:B------:R-:W-:Y:S02]  /*5980*/  IMAD R25, R24.reuse, UR11, R25 ;  /* 0x0000000b18197c24 */ /* 0x040fe4000f8e0219 */
[----:B01-3--:R-:W-:-:S04]  /*5990*/  IMAD.WIDE.U32 R6, R24, UR10, R4 ;  /* 0x0000000a18067c25 */ /* 0x00bfc8000f8e0004 */
[----:B------:R-:W-:Y:S01]  /*59a0*/  FFMA.FTZ R5, R0, R31, R30 ;  /* 0x0000001f00057223 */ /* 0x000fe2000001001e */
[----:B------:R-:W-:Y:S01]  /*59b0*/  ULDC.64 UR10, c[0x0][0x210] ;  /* 0x00008400000a7ab9 */ /* 0x000fe20000000a00 */
[----:B------:R-:W-:Y:S01]  /*59c0*/  FFMA.FTZ R22, R57, R16, -R22 ;  /* 0x0000001039167223 */ /* 0x000fe20000010816 */
[----:B------:R-:W-:Y:S01]  /*59d0*/  LEA R4, P0, R6, UR10, 0x2 ;  /* 0x0000000a06047c11 */ /* 0x000fe2000f8010ff */
[----:B------:R-:W-:Y:S01]  /*59e0*/  FFMA.FTZ R23, R54, R17, -R5 ;  /* 0x0000001136177223 */ /* 0x000fe20000010805 */
[----:B------:R-:W-:Y:S01]  /*59f0*/  IADD3 R25, R7, R25, RZ ;  /* 0x0000001907197210 */ /* 0x000fe20007ffe0ff */
[----:B------:R-:W-:Y:S02]  /*5a00*/  FMUL.FTZ R22, R22, UR14 ;  /* 0x0000000e16167c20 */ /* 0x000fe40008410000 */
[----:B------:R-:W-:Y:S01]  /*5a10*/  FMUL.FTZ R23, R23, UR14 ;  /* 0x0000000e17177c20 */ /* 0x000fe20008410000 */
[----:B------:R-:W-:-:S05]  /*5a20*/  LEA.HI.X R5, R6, UR11, R25, 0x2, P0 ;  /* 0x0000000b06057c11 */ /* 0x000fca00080f1419 */
[----:B------:R4:W-:Y:S02]  /*5a30*/  STG.E.64 desc[UR12][R4.64], R22 ;  /* 0x0000001604007986 */ /* 0x0009e4000c101b0c */
.L_x_1692:
[----:B------:R-:W-:Y:S05]  /*5a40*/  BSYNC B0 ;  /* 0x0000000000007941 */ /* 0x000fea0003800000 */
.L_x_1691:
[----:B------:R-:W-:Y:S05]  /*5a50*/  @!P5 BRA `(.L_x_1693) ;  /* 0x000000000048d947 */ /* 0x000fea0003800000 */
[----:B------:R-:W-:Y:S01]  /*5a60*/  FFMA.FTZ R55, R2, R57, R55 ;  /* 0x0000003902377223 */ /* 0x000fe20000010037 */
[----:B------:R-:W-:-:S03]  /*5a70*/  FFMA.FTZ R56, R3, R54, R56 ;  /* 0x0000003603387223 */ /* 0x000fc60000010038 */
[----:B------:R-:W-:Y:S01]  /*5a80*/  FMUL.FTZ R0, R55, -1.4426950216293334961 ;  /* 0xbfb8aa3b37007820 */ /* 0x000fe20000410000 */
[----:B01-3--:R-:W-:-:S05]  /*5a90*/  FMUL.FTZ R6, R56, -1.4426950216293334961 ;  /* 0xbfb8aa3b38067820 */ /* 0x00bfca0000410000 */
[----:B------:R-:W2:Y:S08]  /*5aa0*/  MUFU.EX2 R0, R0 ;  /* 0x0000000000007308 */ /* 0x000eb00000000800 */
[----:B------:R-:W0:Y:S01]  /*5ab0*/  MUFU.EX2 R6, R6 ;  /* 0x0000000600067308 */ /* 0x000e220000000800 */
[----:B--2-4-:R-:W-:-:S07]  /*5ac0*/  FADD.FTZ R4, R0, 1 ;  /* 0x3f80000000047421 */ /* 0x014fce0000010000 */
        /* <DEDUP_REMOVED lines=11> */
.L_x_1693:
        /* <DEDUP_REMOVED lines=18> */
.L_x_1695:
[----:B------:R-:W-:Y:S05]  /*5ca0*/  BSYNC B0 ;  /* 0x0000000000007941 */ /* 0x000fea0003800000 */
.L_x_1694:
        /* <DEDUP_REMOVED lines=9> */
.L_x_1645:
[----:B--2-4-:R-:W2:Y:S01]  /*5d40*/  LDC R4, c[0x0][0xc] ;  /* 0x00000300ff047b82 */ /* 0x014ea20000000800 */
[----:B------:R-:W-:Y:S01]  /*5d50*/  ISETP.NE.AND P1, PT, R59, RZ, PT ;  /* 0x000000ff3b00720c */ /* 0x000fe20003f25270 */
[----:B------:R-:W-:Y:S06]  /*5d60*/  BSSY B0, `(.L_x_1697) ;  /* 0x0000011000007945 */ /* 0x000fec0003800000 */
[----:B01-3--:R-:W0:Y:S08]  /*5d70*/  LDC R7, c[0x0][0x10] ;  /* 0x00000400ff077b82 */ /* 0x00be300000000800 */
        /* <DEDUP_REMOVED lines=15> */
.L_x_1698:
[----:B------:R-:W-:Y:S05]  /*5e70*/  BSYNC B0 ;  /* 0x0000000000007941 */ /* 0x000fea0003800000 */
.L_x_1697:
        /* <DEDUP_REMOVED lines=11> */
.L_x_1700:
[----:B------:R-:W2:Y:S04]  /*5f30*/  LDG.E.STRONG.GPU R5, desc[UR12][R2.64] ;  /* 0x0000000c02057981 */ /* 0x000ea8000c1ef900 */
[----:B--2---:R-:W-:Y:S01]  /*5f40*/  CCTL.IVALL ;  /* 0x00000000ff00798f */ /* 0x004fe20002000000 */
[----:B------:R-:W-:Y:S05]  /*5f50*/  YIELD ;  /* 0x0000000000007946 */ /* 0x000fea0003800000 */
[----:B------:R-:W-:-:S13]  /*5f60*/  ISETP.NE.AND P0, PT, R5, R0, PT ;  /* 0x000000000500720c */ /* 0x000fda0003f05270 */
[----:B------:R-:W-:Y:S05]  /*5f70*/  @P0 BRA `(.L_x_1700) ;  /* 0xfffffffc00ec0947 */ /* 0x000fea000383ffff */
.L_x_1699:
        /* <DEDUP_REMOVED lines=24> */
.L_x_1701:
        /* <DEDUP_REMOVED lines=25> */
.L_x_1702:
        /* <DEDUP_REMOVED lines=15> */
.L_x_3308:


//--------------------- .text._Z35group_norm_nhwc_bwd_one_pass_kernelI11Fp32IOBf16WLi512ELi14ELi224EEv26Group_norm_nhwc_bwd_params --------------------------
	.section	.text._Z35group_norm_nhwc_bwd_one_pass_kernelI11Fp32IOBf16WLi512ELi14ELi224EEv26Group_norm_nhwc_bwd_params,"ax",@progbits
	.align	128
        .global         _Z35group_norm_nhwc_bwd_one_pass_kernelI11Fp32IOBf16WLi512ELi14ELi224EEv26Group_norm_nhwc_bwd_params
        .type           _Z35group_norm_nhwc_bwd_one_pass_kernelI11Fp32IOBf16WLi512ELi14ELi224EEv26Group_norm_nhwc_bwd_params,@function
        .size           _Z35group_norm_nhwc_bwd_one_pass_kernelI11Fp32IOBf16WLi512ELi14ELi224EEv26Group_norm_nhwc_bwd_params,(.L_x_3309 - _Z35group_norm_nhwc_bwd_one_pass_kernelI11Fp32IOBf16WLi512ELi14ELi224EEv26Group_norm_nhwc_bwd_params)
        .other          _Z35group_norm_nhwc_bwd_one_pass_kernelI11Fp32IOBf16WLi512ELi14ELi224EEv26Group_norm_nhwc_bwd_params,@"STO_CUDA_ENTRY STV_DEFAULT"
_Z35group_norm_nhwc_bwd_one_pass_kernelI11Fp32IOBf16WLi512ELi14ELi224EEv26Group_norm_nhwc_bwd_params:
.text._Z35group_norm_nhwc_bwd_one_pass_kernelI11Fp32IOBf16WLi512ELi14ELi224EEv26Group_norm_nhwc_bwd_params:
        /* <DEDUP_REMOVED lines=106> */
.L_x_1786:
[----:B0-----:R-:W0:Y:S01]  /*06a0*/  LDC R10, c[0x0][0x2a0] ;  /* 0x0000a800ff0a7b82 */ /* 0x001e220000000800 */
[----:B------:R-:W-:Y:S01]  /*06b0*/  ISETP.NE.AND P6, PT, R112, RZ, PT ;  /* 0x000000ff7000720c */ /* 0x000fe20003fc5270 */
[----:B------:R-:W-:Y:S01]  /*06c0*/  ULDC.64 UR12, c[0x0][0x298] ;  /* 0x0000a600000c7ab9 */ /* 0x000fe20000000a00 */
[----:B--2---:R-:W-:Y:S02]  /*06d0*/  SHF.R.S32.HI R14, RZ, 0x1f, R2 ;  /* 0x0000001fff0e7819 */ /* 0x004fe40000011402 */
[C---:B------:R-:W-:Y:S02]  /*06e0*/  IADD3 R15, R2.reuse, 0x60, RZ ;  /* 0x00000060020f7810 */ /* 0x040fe40007ffe0ff */
[----:B------:R-:W-:Y:S01]  /*06f0*/  IADD3 R19, R2, 0x160, RZ ;  /* 0x0000016002137810 */ /* 0x000fe20007ffe0ff */
[----:B-1----:R-:W1:Y:S01]  /*0700*/  @P3 LDC.64 R22, c[0x0][0x230] ;  /* 0x00008c00ff163b82 */ /* 0x002e620000000a00 */
[----:B------:R-:W-:-:S07]  /*0710*/  SHF.R.S32.HI R70, RZ, 0x1f, R115 ;  /* 0x0000001fff467819 */ /* 0x000fce0000011473 */
[----:B------:R-:W2:Y:S01]  /*0720*/  @P6 LDC.64 R76, c[0x0][0x230] ;  /* 0x00008c00ff4c6b82 */ /* 0x000ea20000000a00 */
[----:B0-----:R-:W-:-:S07]  /*0730*/  IABS R9, R10 ;  /* 0x0000000a00097213 */ /* 0x001fce0000000000 */
[----:B------:R-:W0:Y:S01]  /*0740*/  @P4 LDC.64 R72, c[0x0][0x230] ;  /* 0x00008c00ff484b82 */ /* 0x000e220000000a00 */
[----:B---3--:R-:W3:Y:S07]  /*0750*/  I2F.RP R6, R9 ;  /* 0x0000000900067306 */ /* 0x008eee0000209400 */
[----:B------:R-:W4:Y:S08]  /*0760*/  @P1 LDC.64 R38, c[0x0][0x230] ;  /* 0x00008c00ff261b82 */ /* 0x000f300000000a00 */
[----:B------:R-:W4:Y:S01]  /*0770*/  @P2 LDC.64 R62, c[0x0][0x230] ;  /* 0x00008c00ff3e2b82 */ /* 0x000f220000000a00 */
[----:B---3--:R-:W3:Y:S07]  /*0780*/  MUFU.RCP R6, R6 ;  /* 0x0000000600067308 */ /* 0x008eee0000001000 */
[----:B------:R-:W4:Y:S08]  /*0790*/  @P0 LDC.64 R84, c[0x0][0x230] ;  /* 0x00008c00ff540b82 */ /* 0x000f300000000a00 */
[----:B------:R-:W4:Y:S01]  /*07a0*/  @P0 LDC.64 R86, c[0x0][0x228] ;  /* 0x00008a00ff560b82 */ /* 0x000f220000000a00 */
[----:B---3--:R-:W-:-:S04]  /*07b0*/  IADD3 R4, R6, 0xffffffe, RZ ;  /* 0x0ffffffe06047810 */ /* 0x008fc80007ffe0ff */
[----:B------:R3:W1:Y:S02]  /*07c0*/  F2I.FTZ.U32.TRUNC.NTZ R5, R4 ;  /* 0x0000000400057305 */ /* 0x000664000021f000 */
[----:B---3--:R-:W-:Y:S02]  /*07d0*/  MOV R4, RZ ;  /* 0x000000ff00047202 */ /* 0x008fe40000000f00 */
[----:B-1----:R-:W-:-:S05]  /*07e0*/  IADD3 R8, RZ, -R5, RZ ;  /* 0x80000005ff087210 */ /* 0x002fca0007ffe0ff */
[----:B------:R-:W-:Y:S01]  /*07f0*/  IMAD R7, R8, R9, RZ ;  /* 0x0000000908077224 */ /* 0x000fe200078e02ff */
[----:B------:R-:W-:-:S03]  /*0800*/  IABS R8, R69 ;  /* 0x0000004500087213 */ /* 0x000fc60000000000 */
[----:B------:R-:W-:Y:S01]  /*0810*/  IMAD.HI.U32 R5, R5, R7, R4 ;  /* 0x0000000705057227 */ /* 0x000fe200078e0004 */
[----:B------:R-:W-:-:S05]  /*0820*/  LOP3.LUT R4, R69, R10, RZ, 0x3c, !PT ;  /* 0x0000000a45047212 */ /* 0x000fca00078e3cff */
[----:B------:R-:W-:-:S05]  /*0830*/  IMAD.HI.U32 R5, R5, R8, RZ ;  /* 0x0000000805057227 */ /* 0x000fca00078e00ff */
[----:B------:R-:W-:-:S05]  /*0840*/  IADD3 R6, -R5, RZ, RZ ;  /* 0x000000ff05067210 */ /* 0x000fca0007ffe1ff */
[----:B------:R-:W-:Y:S01]  /*0850*/  IMAD R6, R9, R6, R8 ;  /* 0x0000000609067224 */ /* 0x000fe200078e0208 */
[----:B------:R-:W-:-:S04]  /*0860*/  P2R R8, PR, RZ, 0x8 ;  /* 0x00000008ff087803 */ /* 0x000fc80000000000 */
        /* <DEDUP_REMOVED lines=15> */
[----:B------:R-:W1:Y:S01]  /*0960*/  @P6 LDC.64 R6, c[0x0][0x288] ;  /* 0x0000a200ff066b82 */ /* 0x000e620000000a00 */
[----:B------:R-:W-:Y:S02]  /*0970*/  SEL R5, R4, R5, !P5 ;  /* 0x0000000504057207 */ /* 0x000fe40006800000 */
        /* <DEDUP_REMOVED lines=10> */
[-C--:B-1----:R-:W-:Y:S01]  /*0a20*/  @P6 IMAD R4, R14, R6.reuse, RZ ;  /* 0x000000060e046224 */ /* 0x082fe200078e02ff */
        /* <DEDUP_REMOVED lines=8> */
[----:B--2---:R-:W-:Y:S02]  /*0ab0*/  @P6 IADD3 R76, P5, R65, R76, RZ ;  /* 0x0000004c414c6210 */ /* 0x004fe40007fbe0ff */
[----:B------:R-:W-:Y:S02]  /*0ac0*/  @P3 MOV R5, R13 ;  /* 0x0000000d00053202 */ /* 0x000fe40000000f00 */
[----:B------:R-:W-:-:S02]  /*0ad0*/  @P6 IADD3.X R77, R4, R77, RZ, P5, !PT ;  /* 0x0000004d044d6210 */ /* 0x000fc40002ffe4ff */
[----:B-1----:R-:W-:-:S04]  /*0ae0*/  @P6 IADD3 R64, P5, R65, R6, RZ ;  /* 0x0000000641406210 */ /* 0x002fc80007fbe0ff */
[----:B------:R-:W-:Y:S02]  /*0af0*/  @P6 IADD3.X R65, R4, R7, RZ, P5, !PT ;  /* 0x0000000704416210 */ /* 0x000fe40002ffe4ff */
[----:B------:R-:W1:Y:S01]  /*0b00*/  @P3 LDC.64 R6, c[0x0][0x288] ;  /* 0x0000a200ff063b82 */ /* 0x000e620000000a00 */
[----:B------:R-:W-:-:S13]  /*0b10*/  ISETP.NE.AND P6, PT, R111, RZ, PT ;  /* 0x000000ff6f00720c */ /* 0x000fda0003fc5270 */
[----:B------:R-:W2:Y:S01]  /*0b20*/  @P6 LDC.64 R26, c[0x0][0x230] ;  /* 0x00008c00ff1a6b82 */ /* 0x000ea20000000a00 */
[----:B-1----:R-:W-:Y:S01]  /*0b30*/  @P3 IMAD R4, R14, R6, RZ ;  /* 0x000000060e043224 */ /* 0x002fe200078e02ff */
[----:B------:R-:W-:-:S03]  /*0b40*/  SHF.R.S32.HI R14, RZ, 0x1f, R116 ;  /* 0x0000001fff0e7819 */ /* 0x000fc60000011474 */
[----:B------:R-:W-:Y:S01]  /*0b50*/  @P3 IMAD R7, R117, R7, R4 ;  /* 0x0000000775073224 */ /* 0x000fe200078e0204 */
[----:B------:R-:W-:-:S05]  /*0b60*/  @P3 MOV R4, R10 ;  /* 0x0000000a00043202 */ /* 0x000fca0000000f00 */
[----:B------:R-:W-:-:S05]  /*0b70*/  @P3 IMAD.WIDE.U32 R4, R117, R6, R4 ;  /* 0x0000000675043225 */ /* 0x000fca00078e0004 */
[----:B------:R-:W-:Y:S02]  /*0b80*/  @P3 IADD3 R5, R5, R7, RZ ;  /* 0x0000000705053210 */ /* 0x000fe40007ffe0ff */
[----:B------:R-:W1:Y:S01]  /*0b90*/  @P3 LDC.64 R6, c[0x0][0x228] ;  /* 0x00008a00ff063b82 */ /* 0x000e620000000a00 */
[C---:B------:R-:W-:Y:S02]  /*0ba0*/  @P3 SHF.L.U32 R25, R4.reuse, 0x2, RZ ;  /* 0x0000000204193819 */ /* 0x040fe400000006ff */
[----:B------:R-:W-:Y:S02]  /*0bb0*/  @P3 SHF.L.U64.HI R4, R4, 0x2, R5 ;  /* 0x0000000204043819 */ /* 0x000fe40000010205 */
[----:B------:R-:W-:Y:S02]  /*0bc0*/  @P3 IADD3 R22, P5, R25, R22, RZ ;  /* 0x0000001619163210 */ /* 0x000fe40007fbe0ff */
[----:B------:R-:W-:Y:S02]  /*0bd0*/  @P4 MOV R5, R13 ;  /* 0x0000000d00054202 */ /* 0x000fe40000000f00 */
[----:B------:R-:W-:-:S02]  /*0be0*/  @P3 IADD3.X R23, R4, R23, RZ, P5, !PT ;  /* 0x0000001704173210 */ /* 0x000fc40002ffe4ff */
[----:B-1----:R-:W-:-:S04]  /*0bf0*/  @P3 IADD3 R24, P5, R25, R6, RZ ;  /* 0x0000000619183210 */ /* 0x002fc80007fbe0ff */
[----:B------:R-:W-:Y:S02]  /*0c00*/  @P3 IADD3.X R25, R4, R7, RZ, P5, !PT ;  /* 0x0000000704193210 */ /* 0x000fe40002ffe4ff */
[----:B------:R-:W1:Y:S01]  /*0c10*/  @P4 LDC.64 R6, c[0x0][0x288] ;  /* 0x0000a200ff064b82 */ /* 0x000e620000000a00 */
[----:B------:R-:W-:-:S13]  /*0c20*/  ISETP.NE.AND P3, PT, R110, RZ, PT ;  /* 0x000000ff6e00720c */ /* 0x000fda0003f65270 */
[----:B------:R-:W3:Y:S01]  /*0c30*/  @P3 LDC.64 R50, c[0x0][0x230] ;  /* 0x00008c00ff323b82 */ /* 0x000ee20000000a00 */
[----:B-1----:R-:W-:Y:S01]  /*0c40*/  @P4 IMAD R4, R14, R6, RZ ;  /* 0x000000060e044224 */ /* 0x002fe200078e02ff */
[----:B------:R-:W-:-:S03]  /*0c50*/  @P2 MOV R14, R10 ;  /* 0x0000000a000e2202 */ /* 0x000fc60000000f00 */
[----:B------:R-:W-:Y:S01]  /*0c60*/  @P4 IMAD R7, R116, R7, R4 ;  /* 0x0000000774074224 */ /* 0x000fe200078e0204 */
[----:B------:R-:W-:-:S05]  /*0c70*/  @P4 MOV R4, R10 ;  /* 0x0000000a00044202 */ /* 0x000fca0000000f00 */
[----:B------:R-:W-:-:S05]  /*0c80*/  @P4 IMAD.WIDE.U32 R4, R116, R6, R4 ;  /* 0x0000000674044225 */ /* 0x000fca00078e0004 */
[----:B------:R-:W-:Y:S02]  /*0c90*/  @P4 IADD3 R5, R5, R7, RZ ;  /* 0x0000000705054210 */ /* 0x000fe40007ffe0ff */
[----:B------:R-:W1:Y:S01]  /*0ca0*/  @P4 LDC.64 R6, c[0x0][0x228] ;  /* 0x00008a00ff064b82 */ /* 0x000e620000000a00 */
[C---:B------:R-:W-:Y:S02]  /*0cb0*/  @P4 SHF.L.U32 R75, R4.reuse, 0x2, RZ ;  /* 0x00000002044b4819 */ /* 0x040fe400000006ff */
[----:B------:R-:W-:Y:S02]  /*0cc0*/  @P4 SHF.L.U64.HI R4, R4, 0x2, R5 ;  /* 0x0000000204044819 */ /* 0x000fe40000010205 */
[----:B0-----:R-:W-:Y:S02]  /*0cd0*/  @P4 IADD3 R72, P5, R75, R72, RZ ;  /* 0x000000484b484210 */ /* 0x001fe40007fbe0ff */
[----:B------:R-:W-:Y:S02]  /*0ce0*/  SHF.R.S32.HI R5, RZ, 0x1f, R15 ;  /* 0x0000001fff057819 */ /* 0x000fe4000001140f */
[----:B------:R-:W-:-:S02]  /*0cf0*/  @P4 IADD3.X R73, R4, R73, RZ, P5, !PT ;  /* 0x0000004904494210 */ /* 0x000fc40002ffe4ff */
[----:B-1----:R-:W-:-:S04]  /*0d00*/  @P4 IADD3 R74, P5, R75, R6, RZ ;  /* 0x000000064b4a4210 */ /* 0x002fc80007fbe0ff */
        /* <DEDUP_REMOVED lines=30> */
[----:B---3--:R-:W-:Y:S02]  /*0ef0*/  @P3 IADD3 R50, P5, R31, R50, RZ ;  /* 0x000000321f323210 */ /* 0x008fe40007fbe0ff */
        /* <DEDUP_REMOVED lines=80> */
[----:B------:R-:W-:-:S04]  /*1400*/  SHF.R.S32.HI R15, RZ, 0x1f, R19 ;  /* 0x0000001fff0f7819 */ /* 0x000fc80000011413 */
[----:B------:R-:W-:Y:S02]  /*1410*/  @P1 IADD3 R5, R5, R7, RZ ;  /* 0x0000000705051210 */ /* 0x000fe40007ffe0ff */
[----:B------:R-:W0:Y:S01]  /*1420*/  @P1 LDC.64 R6, c[0x0][0x228] ;  /* 0x00008a00ff061b82 */ /* 0x000e220000000a00 */
[C---:B------:R-:W-:Y:S02]  /*1430*/  @P1 SHF.L.U32 R41, R4.reuse, 0x2, RZ ;  /* 0x0000000204291819 */ /* 0x040fe400000006ff */
[----:B------:R-:W-:Y:S02]  /*1440*/  @P1 SHF.L.U64.HI R4, R4, 0x2, R5 ;  /* 0x0000000204041819 */ /* 0x000fe40000010205 */
[----:B----4-:R-:W-:Y:S02]  /*1450*/  @P1 IADD3 R38, P5, R41, R38, RZ ;  /* 0x0000002629261210 */ /* 0x010fe40007fbe0ff */
[----:B------:R-:W-:Y:S02]  /*1460*/  P2R R5, PR, RZ, 0x2 ;  /* 0x00000002ff057803 */ /* 0x000fe40000000000 */
[----:B------:R-:W-:-:S02]  /*1470*/  @P1 IADD3.X R39, R4, R39, RZ, P5, !PT ;  /* 0x0000002704271210 */ /* 0x000fc40002ffe4ff */
[----:B0-----:R-:W-:-:S04]  /*1480*/  @P1 IADD3 R40, P5, R41, R6, RZ ;  /* 0x0000000629281210 */ /* 0x001fc80007fbe0ff */
[----:B------:R-:W-:Y:S02]  /*1490*/  @P1 IADD3.X R41, R4, R7, RZ, P5, !PT ;  /* 0x0000000704291210 */ /* 0x000fe40002ffe4ff */
[----:B------:R-:W0:Y:S02]  /*14a0*/  @P2 LDC.64 R6, c[0x0][0x288] ;  /* 0x0000a200ff062b82 */ /* 0x000e240000000a00 */
[----:B0-----:R-:W-:Y:S01]  /*14b0*/  @P2 IMAD R4, R15, R6, RZ ;  /* 0x000000060f042224 */ /* 0x001fe200078e02ff */
[----:B------:R-:W-:-:S03]  /*14c0*/  @P2 MOV R15, R13 ;  /* 0x0000000d000f2202 */ /* 0x000fc60000000f00 */
[C---:B------:R-:W-:Y:S02]  /*14d0*/  @P2 IMAD R17, R19.reuse, R7, R4 ;  /* 0x0000000713112224 */ /* 0x040fe400078e0204 */
[----:B------:R-:W-:Y:S02]  /*14e0*/  @P2 IMAD.WIDE.U32 R6, R19, R6, R14 ;  /* 0x0000000613062225 */ /* 0x000fe400078e000e */
[----:B------:R-:W0:Y:S03]  /*14f0*/  @P2 LDC.64 R14, c[0x0][0x228] ;  /* 0x00008a00ff0e2b82 */ /* 0x000e260000000a00 */
[----:B------:R-:W-:Y:S02]  /*1500*/  @P2 IADD3 R7, R7, R17, RZ ;  /* 0x0000001107072210 */ /* 0x000fe40007ffe0ff */
[C---:B------:R-:W-:Y:S02]  /*1510*/  @P2 SHF.L.U32 R83, R6.reuse, 0x2, RZ ;  /* 0x0000000206532819 */ /* 0x040fe400000006ff */
[----:B------:R-:W-:Y:S01]  /*1520*/  @P2 SHF.L.U64.HI R6, R6, 0x2, R7 ;  /* 0x0000000206062819 */ /* 0x000fe20000010207 */
[----:B------:R-:W1:Y:S01]  /*1530*/  LDC R17, c[0x0][0x2ac] ;  /* 0x0000ab00ff117b82 */ /* 0x000e620000000800 */
[----:B------:R-:W-:-:S04]  /*1540*/  @P2 IADD3 R62, P5, R83, R62, RZ ;  /* 0x0000003e533e2210 */ /* 0x000fc80007fbe0ff */
[----:B------:R-:W-:Y:S02]  /*1550*/  @P2 IADD3.X R63, R6, R63, RZ, P5, !PT ;  /* 0x0000003f063f2210 */ /* 0x000fe40002ffe4ff */
[----:B0-----:R-:W-:-:S04]  /*1560*/  @P2 IADD3 R82, P5, R83, R14, RZ ;  /* 0x0000000e53522210 */ /* 0x001fc80007fbe0ff */
[----:B------:R-:W-:Y:S01]  /*1570*/  @P2 IADD3.X R83, R6, R15, RZ, P5, !PT ;  /* 0x0000000f06532210 */ /* 0x000fe20002ffe4ff */
[----:B------:R-:W-:Y:S01]  /*1580*/  IMAD.WIDE.U32 R14, R0, 0x24924925, RZ ;  /* 0x24924925000e7825 */ /* 0x000fe200078e00ff */
[----:B------:R-:W-:-:S04]  /*1590*/  P2R R6, PR, RZ, 0x4 ;  /* 0x00000004ff067803 */ /* 0x000fc80000000000 */
[----:B------:R-:W-:-:S04]  /*15a0*/  IADD3 R7, R0, -R15, RZ ;  /* 0x8000000f00077210 */ /* 0x000fc80007ffe0ff */
[----:B------:R-:W-:-:S04]  /*15b0*/  LEA.HI R7, R7, R15, RZ, 0x1f ;  /* 0x0000000f07077211 */ /* 0x000fc800078ff8ff */
[----:B------:R-:W-:-:S05]  /*15c0*/  SHF.R.U32.HI R4, RZ, 0x2, R7 ;  /* 0x00000002ff047819 */ /* 0x000fca0000011607 */
[----:B-1----:R-:W-:-:S05]  /*15d0*/  IMAD R4, R17, UR7, R4 ;  /* 0x0000000711047c24 */ /* 0x002fca000f8e0204 */
[----:B------:R-:W-:-:S04]  /*15e0*/  IADD3 R7, R4, 0x180, RZ ;  /* 0x0000018004077810 */ /* 0x000fc80007ffe0ff */
[----:B------:R-:W-:Y:S02]  /*15f0*/  SHF.R.S32.HI R14, RZ, 0x1f, R7 ;  /* 0x0000001fff0e7819 */ /* 0x000fe40000011407 */
[----:B------:R-:W-:Y:S02]  /*1600*/  ISETP.GE.U32.AND P5, PT, R7, UR12, PT ;  /* 0x0000000c07007c0c */ /* 0x000fe4000bfa6070 */
[----:B------:R-:W-:Y:S02]  /*1610*/  IADD3 R7, R2, 0x180, RZ ;  /* 0x0000018002077810 */ /* 0x000fe40007ffe0ff */
[----:B------:R-:W-:Y:S02]  /*1620*/  ISETP.GE.AND.EX P5, PT, R14, UR13, PT, P5 ;  /* 0x0000000d0e007c0c */ /* 0x000fe4000bfa6350 */
[----:B------:R-:W-:Y:S02]  /*1630*/  SHF.R.S32.HI R19, RZ, 0x1f, R7 ;  /* 0x0000001fff137819 */ /* 0x000fe40000011407 */
[----:B------:R-:W-:-:S13]  /*1640*/  ISETP.LT.U32.AND P3, PT, R0, 0xe0, !P5 ;  /* 0x000000e00000780c */ /* 0x000fda0006f61070 */
[----:B------:R-:W0:Y:S08]  /*1650*/  @P3 LDC.64 R14, c[0x0][0x288] ;  /* 0x0000a200ff0e3b82 */ /* 0x000e300000000a00 */
[----:B------:R-:W1:Y:S08]  /*1660*/  @P3 LDC.64 R16, c[0x0][0x230] ;  /* 0x00008c00ff103b82 */ /* 0x000e700000000a00 */
        /* <DEDUP_REMOVED lines=11> */
[----:B--2---:R-:W-:Y:S02]  /*1720*/  @P3 IADD3 R44, P5, R7, R44, RZ ;  /* 0x0000002c072c3210 */ /* 0x004fe40007fbe0ff */
[----:B------:R-:W-:Y:S02]  /*1730*/  IADD3 R7, R4, 0x1a0, RZ ;  /* 0x000001a004077810 */ /* 0x000fe40007ffe0ff */
[----:B------:R-:W-:Y:S02]  /*1740*/  @P3 IADD3.X R45, R18, R45, RZ, P5, !PT ;  /* 0x0000002d122d3210 */ /* 0x000fe40002ffe4ff */
[----:B------:R-:W-:Y:S02]  /*1750*/  SHF.R.S32.HI R14, RZ, 0x1f, R7 ;  /* 0x0000001fff0e7819 */ /* 0x000fe40000011407 */
[----:B------:R-:W-:-:S02]  /*1760*/  ISETP.GE.U32.AND P5, PT, R7, UR12, PT ;  /* 0x0000000c07007c0c */ /* 0x000fc4000bfa6070 */
        /* <DEDUP_REMOVED lines=25> */
[----:B------:R-:W-:Y:S02]  /*1900*/  ISETP.LT.U32.AND P5, PT, R0, 0xe0, !P5 ;  /* 0x000000e00000780c */ /* 0x000fe40006fa1070 */
[----:B------:R-:W-:-:S11]  /*1910*/  IADD3 R4, R4, 0x1e0, RZ ;  /* 0x000001e004047810 */ /* 0x000fd60007ffe0ff */
        /* <DEDUP_REMOVED lines=12> */
[C---:B------:R-:W-:Y:S02]  /*19e0*/  @P5 IADD3.X R21, R42.reuse, R21, RZ, P6, !PT ;  /* 0x000000152a155210 */ /* 0x040fe400037fe4ff */
[----:B--2---:R-:W-:Y:S02]  /*19f0*/  @P5 IADD3 R48, P6, R7, R48, RZ ;  /* 0x0000003007305210 */ /* 0x004fe40007fde0ff */
[----:B------:R-:W-:Y:S02]  /*1a00*/  SHF.R.S32.HI R7, RZ, 0x1f, R4 ;  /* 0x0000001fff077819 */ /* 0x000fe40000011404 */
[----:B------:R-:W-:Y:S02]  /*1a10*/  @P5 IADD3.X R49, R42, R49, RZ, P6, !PT ;  /* 0x000000312a315210 */ /* 0x000fe400037fe4ff */
[----:B------:R-:W-:-:S04]  /*1a20*/  ISETP.GE.U32.AND P6, PT, R4, UR12, PT ;  /* 0x0000000c04007c0c */ /* 0x000fc8000bfc6070 */
[----:B------:R-:W-:-:S04]  /*1a30*/  ISETP.GE.AND.EX P6, PT, R7, UR13, PT, P6 ;  /* 0x0000000d07007c0c */ /* 0x000fc8000bfc6360 */
[----:B------:R-:W-:-:S13]  /*1a40*/  ISETP.LT.U32.AND P6, PT, R0, 0xe0, !P6 ;  /* 0x000000e00000780c */ /* 0x000fda00077c1070 */
[----:B------:R-:W0:Y:S01]  /*1a50*/  @P6 LDC.64 R14, c[0x0][0x288] ;  /* 0x0000a200ff0e6b82 */ /* 0x000e220000000a00 */
[----:B------:R-:W-:Y:S02]  /*1a60*/  @P6 MOV R42, R10 ;  /* 0x0000000a002a6202 */ /* 0x000fe40000000f00 */
[----:B------:R-:W-:-:S05]  /*1a70*/  @P6 MOV R43, R13 ;  /* 0x0000000d002b6202 */ /* 0x000fca0000000f00 */
[----:B------:R-:W1:Y:S08]  /*1a80*/  @P6 LDC.64 R66, c[0x0][0x230] ;  /* 0x00008c00ff426b82 */ /* 0x000e700000000a00 */
[----:B------:R-:W2:Y:S01]  /*1a90*/  @P6 LDC.64 R78, c[0x0][0x228] ;  /* 0x00008a00ff4e6b82 */ /* 0x000ea20000000a00 */
[----:B0-----:R-:W-:-:S07]  /*1aa0*/  @P6 IMAD R4, R70, R14, RZ ;  /* 0x0000000e46046224 */ /* 0x001fce00078e02ff */
[----:B------:R-:W0:Y:S01]  /*1ab0*/  LDC.64 R70, c[0x0][0x248] ;  /* 0x00009200ff467b82 */ /* 0x000e220000000a00 */
[----:B------:R-:W-:-:S04]  /*1ac0*/  @P6 IMAD.WIDE.U32 R42, R115, R14, R42 ;  /* 0x0000000e732a6225 */ /* 0x000fc800078e002a */
[----:B------:R-:W-:Y:S01]  /*1ad0*/  @P6 IMAD R15, R115, R15, R4 ;  /* 0x0000000f730f6224 */ /* 0x000fe200078e0204 */
[----:B------:R-:W-:-:S04]  /*1ae0*/  @P6 SHF.L.U32 R7, R42, 0x2, RZ ;  /* 0x000000022a076819 */ /* 0x000fc800000006ff */
[----:B------:R-:W-:Y:S02]  /*1af0*/  @P6 IADD3 R15, R43, R15, RZ ;  /* 0x0000000f2b0f6210 */ /* 0x000fe40007ffe0ff */
[C---:B-1----:R-:W-:Y:S02]  /*1b00*/  @P6 IADD3 R66, P1, R7.reuse, R66, RZ ;  /* 0x0000004207426210 */ /* 0x042fe40007f3e0ff */
[----:B------:R-:W-:Y:S02]  /*1b10*/  @P6 SHF.L.U64.HI R42, R42, 0x2, R15 ;  /* 0x000000022a2a6819 */ /* 0x000fe4000001020f */
[----:B------:R-:W1:Y:S02]  /*1b20*/  @P0 LDC.64 R14, c[0x0][0x288] ;  /* 0x0000a200ff0e0b82 */ /* 0x000e640000000a00 */
[----:B------:R-:W-:Y:S02]  /*1b30*/  @P6 IADD3.X R67, R42, R67, RZ, P1, !PT ;  /* 0x000000432a436210 */ /* 0x000fe40000ffe4ff */
[----:B--2---:R-:W-:-:S02]  /*1b40*/  @P6 IADD3 R78, P1, R7, R78, RZ ;  /* 0x0000004e074e6210 */ /* 0x004fc40007f3e0ff */
[----:B------:R-:W-:Y:S01]  /*1b50*/  IADD3 R7, R2, 0x120, RZ ;  /* 0x0000012002077810 */ /* 0x000fe20007ffe0ff */
[----:B0-----:R-:W-:Y:S01]  /*1b60*/  IMAD.WIDE R70, R69, 0x8, R70 ;  /* 0x0000000845467825 */ /* 0x001fe200078e0246 */
[----:B------:R-:W-:Y:S02]  /*1b70*/  @P6 IADD3.X R79, R42, R79, RZ, P1, !PT ;  /* 0x0000004f2a4f6210 */ /* 0x000fe40000ffe4ff */
[----:B------:R-:W-:Y:S02]  /*1b80*/  SHF.R.S32.HI R43, RZ, 0x1f, R7 ;  /* 0x0000001fff2b7819 */ /* 0x000fe40000011407 */
[----:B------:R-:W-:Y:S01]  /*1b90*/  @P0 MOV R42, R10 ;  /* 0x0000000a002a0202 */ /* 0x000fe20000000f00 */
[----:B------:R-:W2:Y:S02]  /*1ba0*/  LDG.E.64 R70, desc[UR8][R70.64] ;  /* 0x0000000846467981 */ /* 0x000ea4000c1e1b00 */
[----:B-1----:R-:W-:Y:S01]  /*1bb0*/  @P0 IMAD R4, R43, R14, RZ ;  /* 0x0000000e2b040224 */ /* 0x002fe200078e02ff */
[----:B------:R-:W-:-:S03]  /*1bc0*/  @P0 MOV R43, R13 ;  /* 0x0000000d002b0202 */ /* 0x000fc60000000f00 */
[C---:B------:R-:W-:Y:S02]  /*1bd0*/  @P0 IMAD R15, R7.reuse, R15, R4 ;  /* 0x0000000f070f0224 */ /* 0x040fe400078e0204 */
[----:B------:R-:W-:-:S05]  /*1be0*/  @P0 IMAD.WIDE.U32 R42, R7, R14, R42 ;  /* 0x0000000e072a0225 */ /* 0x000fca00078e002a */
[----:B------:R-:W-:Y:S02]  /*1bf0*/  @P0 IADD3 R15, R43, R15, RZ ;  /* 0x0000000f2b0f0210 */ /* 0x000fe40007ffe0ff */
[C---:B------:R-:W-:Y:S02]  /*1c00*/  @P0 SHF.L.U32 R7, R42.reuse, 0x2, RZ ;  /* 0x000000022a070819 */ /* 0x040fe400000006ff */
[----:B------:R-:W-:Y:S02]  /*1c10*/  @P0 SHF.L.U64.HI R42, R42, 0x2, R15 ;  /* 0x000000022a2a0819 */ /* 0x000fe4000001020f */
[----:B------:R-:W-:-:S04]  /*1c20*/  @P0 IADD3 R84, P1, R7, R84, RZ ;  /* 0x0000005407540210 */ /* 0x000fc80007f3e0ff */
[C---:B------:R-:W-:Y:S02]  /*1c30*/  @P0 IADD3.X R85, R42.reuse, R85, RZ, P1, !PT ;  /* 0x000000552a550210 */ /* 0x040fe40000ffe4ff */
[----:B------:R-:W-:Y:S02]  /*1c40*/  @P0 IADD3 R86, P1, R7, R86, RZ ;  /* 0x0000005607560210 */ /* 0x000fe40007f3e0ff */
[----:B------:R-:W-:Y:S02]  /*1c50*/  MOV R4, 0x3f800000 ;  /* 0x3f80000000047802 */ /* 0x000fe40000000f00 */
[----:B------:R-:W-:Y:S02]  /*1c60*/  @P0 IADD3.X R87, R42, R87, RZ, P1, !PT ;  /* 0x000000572a570210 */ /* 0x000fe40000ffe4ff */
[----:B------:R-:W-:Y:S02]  /*1c70*/  CS2R R42, SRZ ;  /* 0x00000000002a7805 */ /* 0x000fe4000001ff00 */
[----:B------:R-:W-:-:S04]  /*1c80*/  P2R R7, PR, RZ, 0x1 ;  /* 0x00000001ff077803 */ /* 0x000fc80000000000 */
[----:B------:R0:W5:Y:S02]  /*1c90*/  @P3 LDG.E.64 R42, desc[UR8][R16.64] ;  /* 0x00000008102a3981 */ /* 0x000164000c1e1b00 */
[----:B0-----:R-:W-:-:S06]  /*1ca0*/  CS2R R16, SRZ ;  /* 0x0000000000107805 */ /* 0x001fcc000001ff00 */
[----:B------:R0:W5:Y:S02]  /*1cb0*/  @P2 LDG.E.64 R16, desc[UR8][R46.64] ;  /* 0x000000082e102981 */ /* 0x000164000c1e1b00 */
[----:B0-----:R-:W-:-:S06]  /*1cc0*/  CS2R R46, SRZ ;  /* 0x00000000002e7805 */ /* 0x001fcc000001ff00 */
[----:B------:R0:W5:Y:S01]  /*1cd0*/  @P5 LDG.E.64 R46, desc[UR8][R20.64] ;  /* 0x00000008142e5981 */ /* 0x000162000c1e1b00 */
[----:B------:R-:W-:Y:S02]  /*1ce0*/  ISETP.NE.AND P0, PT, R110, RZ, PT ;  /* 0x000000ff6e00720c */ /* 0x000fe40003f05270 */
[----:B0-----:R-:W-:-:S06]  /*1cf0*/  CS2R R20, SRZ ;  /* 0x0000000000147805 */ /* 0x001fcc000001ff00 */
[----:B------:R0:W5:Y:S02]  /*1d00*/  @P6 LDG.E.64 R20, desc[UR8][R78.64] ;  /* 0x000000084e146981 */ /* 0x000164000c1e1b00 */
[----:B0-----:R-:W-:Y:S01]  /*1d10*/  CS2R R78, SRZ ;  /* 0x00000000004e7805 */ /* 0x001fe2000001ff00 */
[----:B--2---:R-:W-:-:S05]  /*1d20*/  FFMA.FTZ R15, -R70, R70, R71 ;  /* 0x00000046460f7223 */ /* 0x004fca0000010147 */
[----:B------:R-:W-:-:S13]  /*1d30*/  FSETP.GTU.FTZ.AND P1, PT, R15, RZ, PT ;  /* 0x000000ff0f00720b */ /* 0x000fda0003f3c000 */
[----:B------:R-:W0:Y:S02]  /*1d40*/  @P1 LDC R80, c[0x0][0x250] ;  /* 0x00009400ff501b82 */ /* 0x000e240000000800 */
[----:B0-----:R-:W-:Y:S01]  /*1d50*/  @P1 FADD.FTZ R80, R15, R80 ;  /* 0x000000500f501221 */ /* 0x001fe20000010000 */
[----:B------:R-:W-:-:S06]  /*1d60*/  CS2R R14, SRZ ;  /* 0x00000000000e7805 */ /* 0x000fcc000001ff00 */
[----:B------:R0:W5:Y:S02]  /*1d70*/  @P3 LDG.E.64 R14, desc[UR8][R44.64] ;  /* 0x000000082c0e3981 */ /* 0x000164000c1e1b00 */
[----:B0-----:R-:W-:-:S06]  /*1d80*/  CS2R R44, SRZ ;  /* 0x00000000002c7805 */ /* 0x001fcc000001ff00 */
[----:B------:R0:W5:Y:S01]  /*1d90*/  @P2 LDG.E.64 R44, desc[UR8][R18.64] ;  /* 0x00000008122c2981 */ /* 0x000162000c1e1b00 */
[----:B------:R1:W2:Y:S01]  /*1da0*/  @P1 MUFU.RSQ R4, R80 ;  /* 0x0000005000041308 */ /* 0x0002a20000001400 */
[----:B------:R-:W-:Y:S02]  /*1db0*/  ISETP.NE.AND P1, PT, R112, RZ, PT ;  /* 0x000000ff7000720c */ /* 0x000fe40003f25270 */
[----:B0-----:R-:W-:Y:S02]  /*1dc0*/  CS2R R18, SRZ ;  /* 0x0000000000127805 */ /* 0x001fe4000001ff00 */
[----:B------:R-:W-:-:S04]  /*1dd0*/  ISETP.NE.AND P3, PT, R8, RZ, PT ;  /* 0x000000ff0800720c */ /* 0x000fc80003f65270 */
[----:B------:R0:W5:Y:S01]  /*1de0*/  @P5 LDG.E.64 R18, desc[UR8][R48.64] ;  /* 0x0000000830125981 */ /* 0x000162000c1e1b00 */
[----:B------:R-:W-:-:S08]  /*1df0*/  P2R R8, PR, RZ, 0x1 ;  /* 0x00000001ff087803 */ /* 0x000fd00000000000 */
[----:B------:R3:W5:Y:S01]  /*1e00*/  @P3 LDG.E.64 R78, desc[UR8][R22.64] ;  /* 0x00000008164e3981 */ /* 0x000762000c1e1b00 */
[----:B0-----:R-:W-:-:S06]  /*1e10*/  CS2R R48, SRZ ;  /* 0x0000000000307805 */ /* 0x001fcc000001ff00 */
[----:B------:R0:W5:Y:S01]  /*1e20*/  @P6 LDG.E.64 R48, desc[UR8][R66.64] ;  /* 0x0000000842306981 */ /* 0x000162000c1e1b00 */
[----:B------:R-:W-:Y:S02]  /*1e30*/  ISETP.NE.AND P0, PT, R111, RZ, PT ;  /* 0x000000ff6f00720c */ /* 0x000fe40003f05270 */
[----:B---3--:R-:W-:Y:S02]  /*1e40*/  CS2R R22, SRZ ;  /* 0x0000000000167805 */ /* 0x008fe4000001ff00 */
[----:B-1----:R-:W-:-:S04]  /*1e50*/  CS2R R80, SRZ ;  /* 0x0000000000507805 */ /* 0x002fc8000001ff00 */
[----:B------:R1:W5:Y:S01]  /*1e60*/  @P4 LDG.E.64 R22, desc[UR8][R74.64] ;  /* 0x000000084a164981 */ /* 0x000362000c1e1b00 */
[----:B0-----:R-:W-:-:S03]  /*1e70*/  CS2R R66, SRZ ;  /* 0x0000000000427805 */ /* 0x001fc6000001ff00 */
[----:B------:R0:W5:Y:S04]  /*1e80*/  @P1 LDG.E.64 R80, desc[UR8][R76.64] ;  /* 0x000000084c501981 */ /* 0x000168000c1e1b00 */
[----:B------:R3:W5:Y:S01]  /*1e90*/  @P1 LDG.E.64 R66, desc[UR8][R64.64] ;  /* 0x0000000840421981 */ /* 0x000762000c1e1b00 */
[----:B-1----:R-:W-:Y:S02]  /*1ea0*/  CS2R R74, SRZ ;  /* 0x00000000004a7805 */ /* 0x002fe4000001ff00 */
[----:B0-----:R-:W-:-:S04]  /*1eb0*/  CS2R R76, SRZ ;  /* 0x00000000004c7805 */ /* 0x001fc8000001ff00 */
[----:B------:R-:W5:Y:S01]  /*1ec0*/  @P0 LDG.E.64 R74, desc[UR8][R26.64] ;  /* 0x000000081a4a0981 */ /* 0x000f62000c1e1b00 */
[----:B---3--:R-:W-:Y:S02]  /*1ed0*/  CS2R R64, SRZ ;  /* 0x0000000000407805 */ /* 0x008fe4000001ff00 */
[----:B------:R-:W-:Y:S01]  /*1ee0*/  ISETP.NE.AND P2, PT, R109, RZ, PT ;  /* 0x000000ff6d00720c */ /* 0x000fe20003f45270 */
[----:B------:R-:W5:Y:S04]  /*1ef0*/  @P4 LDG.E.64 R76, desc[UR8][R72.64] ;  /* 0x00000008484c4981 */ /* 0x000f68000c1e1b00 */
[----:B------:R0:W5:Y:S02]  /*1f00*/  @P3 LDG.E.64 R64, desc[UR8][R24.64] ;  /* 0x0000000818403981 */ /* 0x000164000c1e1b00 */
[----:B0-----:R-:W-:-:S06]  /*1f10*/  CS2R R24, SRZ ;  /* 0x0000000000187805 */ /* 0x001fcc000001ff00 */
[----:B------:R0:W5:Y:S01]  /*1f20*/  @P0 LDG.E.64 R24, desc[UR8][R28.64] ;  /* 0x000000081c180981 */ /* 0x000162000c1e1b00 */
[----:B------:R-:W-:Y:S02]  /*1f30*/  ISETP.NE.AND P0, PT, R8, RZ, PT ;  /* 0x000000ff0800720c */ /* 0x000fe40003f05270 */
[----:B------:R-:W-:Y:S02]  /*1f40*/  CS2R R72, SRZ ;  /* 0x0000000000487805 */ /* 0x000fe4000001ff00 */
[----:B------:R-:W-:Y:S02]  /*1f50*/  ISETP.NE.AND P1, PT, R108, RZ, PT ;  /* 0x000000ff6c00720c */ /* 0x000fe40003f25270 */
[----:B------:R-:W-:Y:S02]  /*1f60*/  CS2R R26, SRZ ;  /* 0x00000000001a7805 */ /* 0x000fe4000001ff00 */
[----:B------:R-:W-:Y:S02]  /*1f70*/  ISETP.NE.AND P6, PT, R107, RZ, PT ;  /* 0x000000ff6b00720c */ /* 0x000fe40003fc5270 */
[----:B0-----:R-:W-:-:S03]  /*1f80*/  CS2R R28, SRZ ;  /* 0x00000000001c7805 */ /* 0x001fc6000001ff00 */
[----:B------:R0:W5:Y:S01]  /*1f90*/  @P0 LDG.E.64 R72, desc[UR8][R50.64] ;  /* 0x0000000832480981 */ /* 0x000162000c1e1b00 */
[----:B------:R-:W-:-:S03]  /*1fa0*/  ISETP.NE.AND P5, PT, R106, RZ, PT ;  /* 0x000000ff6a00720c */ /* 0x000fc60003fa5270 */
[----:B------:R1:W5:Y:S04]  /*1fb0*/  @P0 LDG.E.64 R26, desc[UR8][R30.64] ;  /* 0x000000081e1a0981 */ /* 0x000368000c1e1b00 */
[----:B------:R3:W5:Y:S01]  /*1fc0*/  @P2 LDG.E.64 R28, desc[UR8][R54.64] ;  /* 0x00000008361c2981 */ /* 0x000762000c1e1b00 */
[----:B0-----:R-:W-:Y:S02]  /*1fd0*/  CS2R R50, SRZ ;  /* 0x0000000000327805 */ /* 0x001fe4000001ff00 */
[----:B-1----:R-:W-:-:S04]  /*1fe0*/  CS2R R30, SRZ ;  /* 0x00000000001e7805 */ /* 0x002fc8000001ff00 */
[----:B------:R0:W5:Y:S01]  /*1ff0*/  @P2 LDG.E.64 R50, desc[UR8][R52.64] ;  /* 0x0000000834322981 */ /* 0x000162000c1e1b00 */
[----:B---3--:R-:W-:Y:S02]  /*2000*/  CS2R R54, SRZ ;  /* 0x0000000000367805 */ /* 0x008fe4000001ff00 */
[----:B------:R-:W-:Y:S01]  /*2010*/  ISETP.NE.AND P2, PT, R6, RZ, PT ;  /* 0x000000ff0600720c */ /* 0x000fe20003f45270 */
[----:B------:R1:W5:Y:S04]  /*2020*/  @P1 LDG.E.64 R30, desc[UR8][R34.64] ;  /* 0x00000008221e1981 */ /* 0x000368000c1e1b00 */
[----:B------:R3:W5:Y:S01]  /*2030*/  @P6 LDG.E.64 R54, desc[UR8][R56.64] ;  /* 0x0000000838366981 */ /* 0x000762000c1e1b00 */
[----:B0-----:R-:W-:Y:S02]  /*2040*/  CS2R R52, SRZ ;  /* 0x0000000000347805 */ /* 0x001fe4000001ff00 */
[----:B-1----:R-:W-:-:S04]  /*2050*/  CS2R R34, SRZ ;  /* 0x0000000000227805 */ /* 0x002fc8000001ff00 */
[----:B------:R0:W5:Y:S01]  /*2060*/  @P1 LDG.E.64 R52, desc[UR8][R32.64] ;  /* 0x0000000820341981 */ /* 0x000162000c1e1b00 */
[----:B------:R-:W-:Y:S02]  /*2070*/  ISETP.NE.AND P1, PT, R5, RZ, PT ;  /* 0x000000ff0500720c */ /* 0x000fe40003f25270 */
[----:B---3--:R-:W-:Y:S02]  /*2080*/  CS2R R56, SRZ ;  /* 0x0000000000387805 */ /* 0x008fe4000001ff00 */
[----:B------:R-:W-:Y:S01]  /*2090*/  ISETP.NE.AND P0, PT, R7, RZ, PT ;  /* 0x000000ff0700720c */ /* 0x000fe20003f05270 */
[----:B------:R1:W5:Y:S04]  /*20a0*/  @P5 LDG.E.64 R34, desc[UR8][R60.64] ;  /* 0x000000083c225981 */ /* 0x000368000c1e1b00 */
[----:B------:R3:W5:Y:S01]  /*20b0*/  @P5 LDG.E.64 R56, desc[UR8][R58.64] ;  /* 0x000000083a385981 */ /* 0x000762000c1e1b00 */
[----:B0-----:R-:W-:-:S02]  /*20c0*/  CS2R R32, SRZ ;  /* 0x0000000000207805 */ /* 0x001fc4000001ff00 */
[----:B-1----:R-:W-:-:S04]  /*20d0*/  CS2R R60, SRZ ;  /* 0x00000000003c7805 */ /* 0x002fc8000001ff00 */
[----:B------:R0:W5:Y:S01]  /*20e0*/  @P6 LDG.E.64 R32, desc[UR8][R36.64] ;  /* 0x0000000824206981 */ /* 0x000162000c1e1b00 */
[----:B---3--:R-:W-:-:S03]  /*20f0*/  CS2R R58, SRZ ;  /* 0x00000000003a7805 */ /* 0x008fc6000001ff00 */
[----:B------:R1:W5:Y:S04]  /*2100*/  @P2 LDG.E.64 R60, desc[UR8][R62.64] ;  /* 0x000000083e3c2981 */ /* 0x000368000c1e1b00 */
[----:B------:R3:W5:Y:S01]  /*2110*/  @P1 LDG.E.64 R58, desc[UR8][R38.64] ;  /* 0x00000008263a1981 */ /* 0x000762000c1e1b00 */
[----:B0-----:R-:W-:Y:S02]  /*2120*/  CS2R R36, SRZ ;  /* 0x0000000000247805 */ /* 0x001fe4000001ff00 */
[----:B-1----:R-:W-:-:S04]  /*2130*/  CS2R R62, SRZ ;  /* 0x00000000003e7805 */ /* 0x002fc8000001ff00 */
[----:B------:R0:W5:Y:S01]  /*2140*/  @P1 LDG.E.64 R36, desc[UR8][R40.64] ;  /* 0x0000000828241981 */ /* 0x000162000c1e1b00 */
[----:B---3--:R-:W-:-:S03]  /*2150*/  CS2R R38, SRZ ;  /* 0x0000000000267805 */ /* 0x008fc6000001ff00 */
[----:B------:R1:W5:Y:S04]  /*2160*/  @P0 LDG.E.64 R62, desc[UR8][R84.64] ;  /* 0x00000008543e0981 */ /* 0x000368000c1e1b00 */
[----:B------:R1:W5:Y:S01]  /*2170*/  @P2 LDG.E.64 R38, desc[UR8][R82.64] ;  /* 0x0000000852262981 */ /* 0x000362000c1e1b00 */
[----:B0-----:R-:W-:-:S06]  /*2180*/  CS2R R40, SRZ ;  /* 0x0000000000287805 */ /* 0x001fcc000001ff00 */
[----:B------:R1:W5:Y:S01]  /*2190*/  @P0 LDG.E.64 R40, desc[UR8][R86.64] ;  /* 0x0000000856280981 */ /* 0x000362000c1e1b00 */
[----:B------:R-:W-:Y:S01]  /*21a0*/  ISETP.GT.U32.AND P5, PT, R0, 0xdf, PT ;  /* 0x000000df0000780c */ /* 0x000fe20003fa4070 */
[----:B------:R-:W-:Y:S01]  /*21b0*/  BSSY B0, `(.L_x_1704) ;  /* 0x0000015000007945 */ /* 0x000fe20003800000 */
[----:B------:R-:W-:Y:S02]  /*21c0*/  MOV R5, RZ ;  /* 0x000000ff00057202 */ /* 0x000fe40000000f00 */
[----:B------:R-:W-:Y:S02]  /*21d0*/  CS2R R6, SRZ ;  /* 0x0000000000067805 */ /* 0x000fe4000001ff00 */
[----:B------:R-:W-:-:S07]  /*21e0*/  MOV R8, RZ ;  /* 0x000000ff00087202 */ /* 0x000fce0000000f00 */
        /* <DEDUP_REMOVED lines=8> */
[----:B------:R-:W3:Y:S01]  /*2270*/  @P5 LDG.E.U16 R5, desc[UR8][R82.64+0x2] ;  /* 0x0000020852055981 */ /* 0x000ee2000c1e1500 */
[----:B--2---:R-:W-:Y:S02]  /*2280*/  @P5 SHF.L.U32 R6, R8, 0x10, RZ ;  /* 0x0000001008065819 */ /* 0x004fe400000006ff */
[----:B------:R-:W0:Y:S01]  /*2290*/  LDC.64 R8, c[0x0][0x238] ;  /* 0x00008e00ff087b82 */ /* 0x000e220000000a00 */
[----:B---3--:R-:W-:Y:S01]  /*22a0*/  @P5 SHF.L.U32 R7, R5, 0x10, RZ ;  /* 0x0000001005075819 */ /* 0x008fe200000006ff */
[----:B0-----:R-:W-:-:S05]  /*22b0*/  IMAD.WIDE R8, R71, 0x2, R8 ;  /* 0x0000000247087825 */ /* 0x001fca00078e0208 */
[----:B------:R-:W2:Y:S04]  /*22c0*/  LDG.E.U16 R5, desc[UR8][R8.64] ;  /* 0x0000000808057981 */ /* 0x000ea8000c1e1500 */
[----:B------:R-:W3:Y:S01]  /*22d0*/  LDG.E.U16 R71, desc[UR8][R8.64+0x2] ;  /* 0x0000020808477981 */ /* 0x000ee2000c1e1500 */
[----:B--2---:R-:W-:Y:S02]  /*22e0*/  SHF.L.U32 R5, R5, 0x10, RZ ;  /* 0x0000001005057819 */ /* 0x004fe400000006ff */
[----:B---3--:R-:W-:-:S07]  /*22f0*/  SHF.L.U32 R8, R71, 0x10, RZ ;  /* 0x0000001047087819 */ /* 0x008fce00000006ff */
.L_x_1705:
[----:B------:R-:W-:Y:S05]  /*2300*/  BSYNC B0 ;  /* 0x0000000000007941 */ /* 0x000fea0003800000 */
.L_x_1704:
        /* <DEDUP_REMOVED lines=29> */
.L_x_1706:
        /* <DEDUP_REMOVED lines=26> */
.L_x_1707:
        /* <DEDUP_REMOVED lines=8> */
[----:B------:R-:W-:Y:S01]  /*2700*/  FMUL.FTZ R95, R95, R4 ;  /* 0x000000045f5f7220 */ /* 0x000fe20000410000 */
        /* <DEDUP_REMOVED lines=22> */
.L_x_1708:
        /* <DEDUP_REMOVED lines=31> */
.L_x_1709:
        /* <DEDUP_REMOVED lines=31> */
.L_x_1710:
[----:B------:R-:W-:Y:S01]  /*2c50*/  FFMA.FTZ R72, R92, R73, R83 ;  /* 0x000000495c487223 */ /* 0x000fe20000010053 */
[----:B------:R-:W-:Y:S01]  /*2c60*/  FMUL.FTZ R84, R71, R5 ;  /* 0x0000000547547220 */ /* 0x000fe20000410000 */
[----:B------:R-:W-:Y:S01]  /*2c70*/  FADD.FTZ R73, R73, R82 ;  /* 0x0000005249497221 */ /* 0x000fe20000010000 */
[C---:B------:R-:W-:Y:S01]  /*2c80*/  FADD.FTZ R50, -R70.reuse, R50 ;  /* 0x0000003246327221 */ /* 0x040fe20000010100 */
[----:B------:R-:W-:Y:S01]  /*2c90*/  FMUL.FTZ R83, R9, R8 ;  /* 0x0000000809537220 */ /* 0x000fe20000410000 */
        /* <DEDUP_REMOVED lines=24> */
[----:B------:R-:W-:Y:S01]  /*2e20*/  FMUL.FTZ R89, R50, R4 ;  /* 0x0000000432597220 */ /* 0x000fe20000410000 */
[----:B------:R-:W-:Y:S01]  /*2e30*/  FADD.FTZ R73, R83, R73 ;  /* 0x0000004953497221 */ /* 0x000fe20000010000 */
[----:B------:R-:W-:Y:S01]  /*2e40*/  MOV R72, R28 ;  /* 0x0000001c00487202 */ /* 0x000fe20000000f00 */
[----:B------:R-:W-:Y:S01]  /*2e50*/  FFMA.FTZ R50, R99, R81, RZ ;  /* 0x0000005163327223 */ /* 0x000fe200000100ff */
[----:B------:R-:W-:Y:S01]  /*2e60*/  MOV R70, R29 ;  /* 0x0000001d00467202 */ /* 0x000fe20000000f00 */
        /* <DEDUP_REMOVED lines=21> */
.L_x_1711:
[----:B------:R-:W-:Y:S01]  /*2fc0*/  FMUL.FTZ R86, R72, R5 ;  /* 0x0000000548567220 */ /* 0x000fe20000410000 */
[----:B------:R-:W-:Y:S01]  /*2fd0*/  FFMA.FTZ R50, R97, R79, R50 ;  /* 0x0000004f61327223 */ /* 0x000fe20000010032 */
[----:B------:R-:W-:Y:S01]  /*2fe0*/  FADD.FTZ R84, R84, R79 ;  /* 0x0000004f54547221 */ /* 0x000fe20000010000 */
[----:B------:R-:W-:Y:S01]  /*2ff0*/  FFMA.FTZ R51, R98, R80, RZ ;  /* 0x0000005062337223 */ /* 0x000fe200000100ff */
[----:B------:R-:W-:Y:S01]  /*3000*/  FADD.FTZ R79, RZ, R80 ;  /* 0x00000050ff4f7221 */ /* 0x000fe20000010000 */
[----:B------:R-:W-:Y:S01]  /*3010*/  FFMA.FTZ R81, R89, R86, R82 ;  /* 0x0000005659517223 */ /* 0x000fe20000010052 */
[----:B------:R-:W-:Y:S01]  /*3020*/  FMUL.FTZ R80, R70, R8 ;  /* 0x0000000846507220 */ /* 0x000fe20000410000 */
[----:B------:R-:W-:Y:S01]  /*3030*/  FADD.FTZ R73, R73, R86 ;  /* 0x0000005649497221 */ /* 0x000fe20000010000 */
        /* <DEDUP_REMOVED lines=27> */
.L_x_1712:
[----:B------:R-:W-:Y:S01]  /*31f0*/  FMUL.FTZ R53, R100, R5 ;  /* 0x0000000564357220 */ /* 0x000fe20000410000 */
[----:B------:R-:W-:Y:S01]  /*3200*/  FADD.FTZ R52, R84, R77 ;  /* 0x0000004d54347221 */ /* 0x000fe20000010000 */
[----:B------:R-:W-:Y:S01]  /*3210*/  FFMA.FTZ R50, R95, R77, R50 ;  /* 0x0000004d5f327223 */ /* 0x000fe20000010032 */
[----:B------:R-:W-:Y:S01]  /*3220*/  FADD.FTZ R77, R79, R76 ;  /* 0x0000004c4f4d7221 */ /* 0x000fe20000010000 */
[----:B------:R-:W-:Y:S01]  /*3230*/  FFMA.FTZ R81, R87, R53, R78 ;  /* 0x0000003557517223 */ /* 0x000fe2000001004e */
[----:B------:R-:W-:Y:S01]  /*3240*/  FMUL.FTZ R78, R73, R8 ;  /* 0x00000008494e7220 */ /* 0x000fe20000410000 */
[----:B------:R-:W-:Y:S01]  /*3250*/  FADD.FTZ R53, R80, R53 ;  /* 0x0000003550357221 */ /* 0x000fe20000010000 */
[----:B------:R-:W-:Y:S01]  /*3260*/  FFMA.FTZ R51, R94, R76, R51 ;  /* 0x0000004c5e337223 */ /* 0x000fe20000010033 */
[----:B------:R-:W-:Y:S01]  /*3270*/  MOV R101, R32 ;  /* 0x0000002000657202 */ /* 0x000fe20000000f00 */
[----:B------:R-:W-:Y:S01]  /*3280*/  FFMA.FTZ R76, R86, R78, R81 ;  /* 0x0000004e564c7223 */ /* 0x000fe20000010051 */
[----:B------:R-:W-:Y:S01]  /*3290*/  FADD.FTZ R78, R78, R53 ;  /* 0x000000354e4e7221 */ /* 0x000fe20000010000 */
[----:B------:R-:W-:Y:S01]  /*32a0*/  MOV R53, R33 ;  /* 0x0000002100357202 */ /* 0x000fe20000000f00 */
        /* <DEDUP_REMOVED lines=21> */
.L_x_1713:
[----:B------:R-:W-:Y:S01]  /*3400*/  FMUL.FTZ R55, R101, R5 ;  /* 0x0000000565377220 */ /* 0x000fe20000410000 */
[----:B------:R-:W-:Y:S01]  /*3410*/  FFMA.FTZ R54, R93, R75, R50 ;  /* 0x0000004b5d367223 */ /* 0x000fe20000010032 */
[----:B------:R-:W-:Y:S01]  /*3420*/  FMUL.FTZ R50, R53, R8 ;  /* 0x0000000835327220 */ /* 0x000fe20000410000 */
[----:B------:R-:W-:Y:S01]  /*3430*/  FADD.FTZ R52, R52, R75 ;  /* 0x0000004b34347221 */ /* 0x000fe20000010000 */
        /* <DEDUP_REMOVED lines=29> */
.L_x_1714:
[----:B------:R-:W-:Y:S01]  /*3610*/  FMUL.FTZ R56, R51, R5 ;  /* 0x0000000533387220 */ /* 0x000fe20000410000 */
[----:B------:R-:W-:Y:S01]  /*3620*/  FADD.FTZ R55, R52, R71 ;  /* 0x0000004734377221 */ /* 0x000fe20000010000 */
[----:B------:R-:W-:Y:S01]  /*3630*/  FMUL.FTZ R52, R50, R8 ;  /* 0x0000000832347220 */ /* 0x000fe20000410000 */
[----:B------:R-:W-:Y:S01]  /*3640*/  FFMA.FTZ R54, R91, R71, R54 ;  /* 0x000000475b367223 */ /* 0x000fe20000010036 */
        /* <DEDUP_REMOVED lines=29> */
.L_x_1715:
        /* <DEDUP_REMOVED lines=33> */
.L_x_1716:
        /* <DEDUP_REMOVED lines=33> */
.L_x_1717:
[----:B------:R-:W-:Y:S01]  /*3c40*/  FMUL.FTZ R74, R57, R5 ;  /* 0x00000005394a7220 */ /* 0x000fe20000410000 */
[----:B------:R-:W-:Y:S01]  /*3c50*/  FMUL.FTZ R63, R56, R8 ;  /* 0x00000008383f7220 */ /* 0x000fe20000410000 */
[----:B------:R-:W-:Y:S01]  /*3c60*/  FFMA.FTZ R60, R85, R101, R70 ;  /* 0x00000065553c7223 */ /* 0x000fe20000010046 */
        /* <DEDUP_REMOVED lines=30> */
.L_x_1718:
[----:B------:R-:W-:Y:S01]  /*3e50*/  FMUL.FTZ R42, R61, R5 ;  /* 0x000000053d2a7220 */ /* 0x000fe20000410000 */
[-C--:B------:R-:W-:Y:S01]  /*3e60*/  FMUL.FTZ R73, R44, R4.reuse ;  /* 0x000000042c497220 */ /* 0x080fe20000410000 */
[----:B------:R-:W-:Y:S01]  /*3e70*/  FMUL.FTZ R72, R45, R4 ;  /* 0x000000042d487220 */ /* 0x000fe20000410000 */
[----:B------:R-:W-:Y:S01]  /*3e80*/  MOV R45, R16 ;  /* 0x00000010002d7202 */ /* 0x000fe20000000f00 */
[----:B------:R-:W-:Y:S01]  /*3e90*/  FFMA.FTZ R43, R75, R42, R70 ;  /* 0x0000002a4b2b7223 */ /* 0x000fe20000010046 */
[----:B------:R-:W-:Y:S01]  /*3ea0*/  FADD.FTZ R42, R63, R42 ;  /* 0x0000002a3f2a7221 */ /* 0x000fe20000010000 */
[----:B------:R-:W-:Y:S01]  /*3eb0*/  FMUL.FTZ R63, R53, R8 ;  /* 0x00000008353f7220 */ /* 0x000fe20000410000 */
[----:B------:R-:W-:-:S03]  /*3ec0*/  MOV R44, R17 ;  /* 0x00000011002c7202 */ /* 0x000fc60000000f00 */
[----:B------:R-:W-:Y:S01]  /*3ed0*/  FFMA.FTZ R43, R74, R63, R43 ;  /* 0x0000003f4a2b7223 */ /* 0x000fe2000001002b */
[----:B------:R-:W-:Y:S01]  /*3ee0*/  FADD.FTZ R63, R63, R42 ;  /* 0x0000002a3f3f7221 */ /* 0x000fe20000010000 */
        /* <DEDUP_REMOVED lines=19> */
.L_x_1719:
[----:B------:R-:W-:Y:S01]  /*4020*/  FMUL.FTZ R42, R45, R5 ;  /* 0x000000052d2a7220 */ /* 0x000fe20000410000 */
[----:B------:R-:W-:-:S03]  /*4030*/  FMUL.FTZ R71, R46, R4 ;  /* 0x000000042e477220 */ /* 0x000fc60000410000 */
[----:B------:R-:W-:Y:S01]  /*4040*/  FADD.FTZ R70, R63, R42 ;  /* 0x0000002a3f467221 */ /* 0x000fe20000010000 */
[----:B------:R-:W-:Y:S01]  /*4050*/  FFMA.FTZ R43, R73, R42, R43 ;  /* 0x0000002a492b7223 */ /* 0x000fe2000001002b */
        /* <DEDUP_REMOVED lines=25> */
.L_x_1720:
        /* <DEDUP_REMOVED lines=29> */
.L_x_1721:
        /* <DEDUP_REMOVED lines=13> */
[----:B------:R-:W-:Y:S01]  /*4490*/  FADD.FTZ R59, R59, R9 ;  /* 0x000000093b3b7221 */ /* 0x000fe20000010000 */
[----:B------:R-:W-:Y:S01]  /*44a0*/  FADD.FTZ R58, R58, R55 ;  /* 0x000000373a3a7221 */ /* 0x000fe20000010000 */
[----:B------:R-:W1:Y:S01]  /*44b0*/  SHFL.DOWN PT, R49, R42, 0x1, 0x1f ;  /* 0x08201f002a317f89 */ /* 0x000e6200000e0000 */
[----:B------:R-:W-:Y:S01]  /*44c0*/  FFMA.FTZ R60, R79, R55, R60 ;  /* 0x000000374f3c7223 */ /* 0x000fe2000001003c */
[----:B------:R-:W-:Y:S01]  /*44d0*/  FADD.FTZ R59, R59, R54 ;  /* 0x000000363b3b7221 */ /* 0x000fe20000010000 */
[----:B------:R-:W-:Y:S01]  /*44e0*/  FADD.FTZ R58, R58, R57 ;  /* 0x000000393a3a7221 */ /* 0x000fe20000010000 */
[----:B------:R-:W2:Y:S01]  /*44f0*/  SHFL.DOWN PT, R124, R43, 0x1, 0x1f ;  /* 0x08201f002b7c7f89 */ /* 0x000ea200000e0000 */
[----:B------:R-:W-:Y:S01]  /*4500*/  FFMA.FTZ R60, R77, R57, R60 ;  /* 0x000000394d3c7223 */ /* 0x000fe2000001003c */
[----:B------:R-:W-:Y:S01]  /*4510*/  UMOV UR6, 0x400 ;  /* 0x0000040000067882 */ /* 0x000fe20000000000 */
[----:B------:R-:W-:Y:S01]  /*4520*/  FADD.FTZ R58, R58, R61 ;  /* 0x0000003d3a3a7221 */ /* 0x000fe20000010000 */
[----:B------:R-:W-:Y:S01]  /*4530*/  UIADD3 UR5, UR6, 0x50, URZ ;  /* 0x0000005006057890 */ /* 0x000fe2000fffe03f */
[----:B------:R-:W-:Y:S01]  /*4540*/  FFMA.FTZ R60, R75, R61, R60 ;  /* 0x0000003d4b3c7223 */ /* 0x000fe2000001003c */
[----:B------:R-:W-:Y:S01]  /*4550*/  BSSY B0, `(.L_x_1722) ;  /* 0x0000042000007945 */ /* 0x000fe20003800000 */
[----:B------:R-:W-:Y:S01]  /*4560*/  FADD.FTZ R58, R58, R45 ;  /* 0x0000002d3a3a7221 */ /* 0x000fe20000010000 */
[----:B0-----:R-:W-:Y:S01]  /*4570*/  ULEA UR5, UR11, UR5, 0x18 ;  /* 0x000000050b057291 */ /* 0x001fe2000f8ec03f */
[----:B------:R-:W-:-:S04]  /*4580*/  FFMA.FTZ R60, R73, R45, R60 ;  /* 0x0000002d493c7223 */ /* 0x000fc8000001003c */
[----:B------:R-:W-:-:S04]  /*4590*/  FFMA.FTZ R60, R71, R63, R60 ;  /* 0x0000003f473c7223 */ /* 0x000fc8000001003c */
[----:B------:R-:W-:Y:S01]  /*45a0*/  FFMA.FTZ R52, R101, R48, R60 ;  /* 0x0000003065347223 */ /* 0x000fe2000001003c */
        /* <DEDUP_REMOVED lines=23> */
[----:B-1----:R-:W-:-:S02]  /*4720*/  @!P5 FADD.FTZ R43, R43, R124 ;  /* 0x0000007c2b2bd221 */ /* 0x002fc40000010000 */
[----:B------:R-:W-:Y:S01]  /*4730*/  FFMA.FTZ R49, R80, R9, R49 ;  /* 0x0000000950317223 */ /* 0x000fe20000010031 */
[----:B------:R-:W-:Y:S01]  /*4740*/  FADD.FTZ R9, R50, R53 ;  /* 0x0000003532097221 */ /* 0x000fe20000010000 */
[----:B------:R-:W-:Y:S02]  /*4750*/  ISETP.NE.AND P5, PT, R123, RZ, PT ;  /* 0x000000ff7b00720c */ /* 0x000fe40003fa5270 */
[----:B------:R-:W-:Y:S01]  /*4760*/  FFMA.FTZ R49, R78, R54, R49 ;  /* 0x000000364e317223 */ /* 0x000fe20000010031 */
[----:B------:R-:W-:Y:S01]  /*4770*/  FADD.FTZ R50, R9, R44 ;  /* 0x0000002c09327221 */ /* 0x000fe20000010000 */
[----:B------:R-:W-:Y:S02]  /*4780*/  FADD.FTZ R9, R58, R63 ;  /* 0x0000003f3a097221 */ /* 0x000fe40000010000 */
[----:B------:R-:W-:Y:S01]  /*4790*/  FFMA.FTZ R49, R76, R56, R49 ;  /* 0x000000384c317223 */ /* 0x000fe20000010031 */
[----:B------:R-:W-:Y:S01]  /*47a0*/  FADD.FTZ R55, R50, R47 ;  /* 0x0000002f32377221 */ /* 0x000fe20000010000 */
[----:B------:R-:W-:Y:S01]  /*47b0*/  FADD.FTZ R54, R9, R48 ;  /* 0x0000003009367221 */ /* 0x000fe20000010000 */
[----:B------:R-:W-:Y:S01]  /*47c0*/  LEA R9, R0, UR5, 0x4 ;  /* 0x0000000500097c11 */ /* 0x000fe2000f8e20ff */
[----:B------:R-:W-:Y:S01]  /*47d0*/  FFMA.FTZ R49, R74, R53, R49 ;  /* 0x000000354a317223 */ /* 0x000fe20000010031 */
[----:B------:R-:W-:-:S03]  /*47e0*/  FADD.FTZ R55, R55, R46 ;  /* 0x0000002e37377221 */ /* 0x000fc60000010000 */
[----:B------:R-:W-:-:S04]  /*47f0*/  FFMA.FTZ R49, R72, R44, R49 ;  /* 0x0000002c48317223 */ /* 0x000fc80000010031 */
[----:B------:R-:W-:-:S04]  /*4800*/  FFMA.FTZ R49, R70, R47, R49 ;  /* 0x0000002f46317223 */ /* 0x000fc80000010031 */
[----:B------:R-:W-:-:S05]  /*4810*/  FFMA.FTZ R53, R100, R46, R49 ;  /* 0x0000002e64357223 */ /* 0x000fca0000010031 */
        /* <DEDUP_REMOVED lines=21> */
.L_x_1723:
[----:B------:R-:W-:Y:S05]  /*4970*/  BSYNC B0 ;  /* 0x0000000000007941 */ /* 0x000fea0003800000 */
.L_x_1722:
        /* <DEDUP_REMOVED lines=159> */
.L_x_1725:
[----:B------:R-:W-:Y:S05]  /*5370*/  BSYNC B0 ;  /* 0x0000000000007941 */ /* 0x000fea0003800000 */
.L_x_1724:
        /* <DEDUP_REMOVED lines=16> */
.L_x_1727:
[----:B------:R-:W-:Y:S05]  /*5480*/  BSYNC B0 ;  /* 0x0000000000007941 */ /* 0x000fea0003800000 */
.L_x_1726:
        /* <DEDUP_REMOVED lines=34> */
.L_x_1730:
[----:B------:R-:W2:Y:S04]  /*56b0*/  LDG.E.STRONG.GPU R9, desc[UR8][R44.64] ;  /* 0x000000082c097981 */ /* 0x000ea8000c1ef900 */
[----:B--2---:R-:W-:Y:S01]  /*56c0*/  CCTL.IVALL ;  /* 0x00000000ff00798f */ /* 0x004fe20002000000 */
[----:B------:R-:W-:Y:S05]  /*56d0*/  YIELD ;  /* 0x0000000000007946 */ /* 0x000fea0003800000 */
[----:B------:R-:W-:-:S13]  /*56e0*/  ISETP.NE.AND P6, PT, R9, R50, PT ;  /* 0x000000320900720c */ /* 0x000fda0003fc5270 */
[----:B------:R-:W-:Y:S05]  /*56f0*/  @P6 BRA `(.L_x_1730) ;  /* 0xfffffffc00ec6947 */ /* 0x000fea000383ffff */
.L_x_1729:
        /* <DEDUP_REMOVED lines=20> */
.L_x_1734:
        /* <DEDUP_REMOVED lines=115> */
.L_x_1733:
        /* <DEDUP_REMOVED lines=62> */
.L_x_1735:
[----:B------:R-:W-:-:S04]  /*6350*/  ISETP.NE.AND P6, PT, R9, RZ, PT ;  /* 0x000000ff0900720c */ /* 0x000fc80003fc5270 */
[----:B------:R-:W-:-:S13]  /*6360*/  ISETP.NE.OR P6, PT, R45, RZ, P6 ;  /* 0x000000ff2d00720c */ /* 0x000fda00037c5670 */
[----:B------:R-:W-:Y:S05]  /*6370*/  @!P6 BRA `(.L_x_1731) ;  /* 0x00000000007ce947 */ /* 0x000fea0003800000 */
.L_x_1732:
        /* <DEDUP_REMOVED lines=31> */
.L_x_1731:
        /* <DEDUP_REMOVED lines=10> */
.L_x_1737:
[----:B------:R-:W-:Y:S05]  /*6610*/  BSYNC B0 ;  /* 0x0000000000007941 */ /* 0x000fea0003800000 */
.L_x_1736:
        /* <DEDUP_REMOVED lines=17> */
.L_x_1728:
        /* <DEDUP_REMOVED lines=38> */
.L_x_1738:
[----:B------:R-:W-:Y:S01]  /*6990*/  ISETP.NE.AND P5, PT, R112, RZ, PT ;  /* 0x000000ff7000720c */ /* 0x000fe20003fa5270 */
[----:B------:R-:W-:-:S12]  /*69a0*/  BSSY B0, `(.L_x_1739) ;  /* 0x0000014000007945 */ /* 0x000fd80003800000 */
[----:B------:R-:W-:Y:S05]  /*69b0*/  @!P5 BRA `(.L_x_1740) ;  /* 0x000000000048d947 */ /* 0x000fea0003800000 */
[----:B------:R-:W-:Y:S01]  /*69c0*/  SHF.R.S32.HI R42, RZ, 0x1f, R2 ;  /* 0x0000001fff2a7819 */ /* 0x000fe20000011402 */
[----:B------:R-:W-:Y:S01]  /*69d0*/  ULDC.64 UR14, c[0x0][0x288] ;  /* 0x0000a200000e7ab9 */ /* 0x000fe20000000a00 */
[----:B------:R-:W-:Y:S01]  /*69e0*/  MOV R43, R13 ;  /* 0x0000000d002b7202 */ /* 0x000fe20000000f00 */
[----:B------:R-:W-:Y:S02]  /*69f0*/  FFMA.FTZ R51, R98, R47, R48 ;  /* 0x0000002f62337223 */ /* 0x000fe40000010030 */
[----:B------:R-:W-:Y:S01]  /*6a00*/  IMAD R45, R42, UR14, RZ ;  /* 0x0000000e2a2d7c24 */ /* 0x000fe2000f8e02ff */
[----:B------:R-:W-:Y:S01]  /*6a10*/  MOV R42, R10 ;  /* 0x0000000a002a7202 */ /* 0x000fe20000000f00 */
[----:B------:R-:W-:Y:S02]  /*6a20*/  FFMA.FTZ R51, R8, R67, -R51 ;  /* 0x0000004308337223 */ /* 0x000fe40000010833 */
[C---:B------:R-:W-:Y:S02]  /*6a30*/  IMAD R45, R2.reuse, UR15, R45 ;  /* 0x0000000f022d7c24 */ /* 0x040fe4000f8e022d */
[----:B------:R-:W-:Y:S01]  /*6a40*/  IMAD.WIDE.U32 R42, R2, UR14, R42 ;  /* 0x0000000e022a7c25 */ /* 0x000fe2000f8e002a */
[----:B------:R-:W-:-:S04]  /*6a50*/  ULDC.64 UR14, c[0x0][0x210] ;  /* 0x00008400000e7ab9 */ /* 0x000fc80000000a00 */
[----:B------:R-:W-:Y:S02]  /*6a60*/  IADD3 R45, R43, R45, RZ ;  /* 0x0000002d2b2d7210 */ /* 0x000fe40007ffe0ff */
[----:B------:R-:W-:-:S04]  /*6a70*/  LEA R44, P5, R42, UR14, 0x2 ;  /* 0x0000000e2a2c7c11 */ /* 0x000fc8000f8a10ff */
[----:B------:R-:W-:Y:S01]  /*6a80*/  LEA.HI.X R45, R42, UR15, R45, 0x2, P5 ;  /* 0x0000000f2a2d7c11 */ /* 0x000fe2000a8f142d */
[----:B------:R-:W-:-:S04]  /*6a90*/  FFMA.FTZ R42, R99, R47, R48 ;  /* 0x0000002f632a7223 */ /* 0x000fc80000010030 */
[----:B------:R-:W-:-:S04]  /*6aa0*/  FFMA.FTZ R43, R5, R66, -R42 ;  /* 0x00000042052b7223 */ /* 0x000fc8000001082a */
[-C--:B------:R-:W-:Y:S01]  /*6ab0*/  FMUL.FTZ R42, R43, R4.reuse ;  /* 0x000000042b2a7220 */ /* 0x080fe20000410000 */
[----:B------:R-:W-:-:S05]  /*6ac0*/  FMUL.FTZ R43, R51, R4 ;  /* 0x00000004332b7220 */ /* 0x000fca0000410000 */
[----:B------:R0:W-:Y:S02]  /*6ad0*/  STG.E.64 desc[UR8][R44.64], R42 ;  /* 0x0000002a2c007986 */ /* 0x0001e4000c101b08 */
.L_x_1740:
[----:B------:R-:W-:Y:S05]  /*6ae0*/  BSYNC B0 ;  /* 0x0000000000007941 */ /* 0x000fea0003800000 */
.L_x_1739:
        /* <DEDUP_REMOVED lines=20> */
.L_x_1741:
[----:B------:R-:W-:Y:S04]  /*6c30*/  BSSY B0, `(.L_x_1742) ;  /* 0x0000014000007945 */ /* 0x000fe80003800000 */
[----:B------:R-:W-:Y:S05]  /*6c40*/  @!P3 BRA `(.L_x_1743) ;  /* 0x000000000048b947 */ /* 0x000fea0003800000 */
[----:B0-----:R-:W-:Y:S01]  /*6c50*/  SHF.R.S32.HI R42, RZ, 0x1f, R117 ;  /* 0x0000001fff2a7819 */ /* 0x001fe20000011475 */
        /* <DEDUP_REMOVED lines=17> */
.L_x_1743:
[----:B------:R-:W-:Y:S05]  /*6d70*/  BSYNC B0 ;  /* 0x0000000000007941 */ /* 0x000fea0003800000 */
.L_x_1742:
        /* <DEDUP_REMOVED lines=19> */
.L_x_1744:
[----:B------:R-:W-:Y:S04]  /*6eb0*/  BSSY B0, `(.L_x_1745) ;  /* 0x0000014000007945 */ /* 0x000fe80003800000 */
[----:B------:R-:W-:Y:S05]  /*6ec0*/  @!P4 BRA `(.L_x_1746) ;  /* 0x000000000048c947 */ /* 0x000fea0003800000 */
[----:B01----:R-:W-:Y:S01]  /*6ed0*/  SHF.R.S32.HI R42, RZ, 0x1f, R116 ;  /* 0x0000001fff2a7819 */ /* 0x003fe20000011474 */
        /* <DEDUP_REMOVED lines=8> */
[----:B------:R-:W-:-:S03]  /*6f60*/  ULDC.64 UR14, c[0x0][0x210] ;  /* 0x00008400000e7ab9 */ /* 0x000fc60000000a00 */
[----:B------:R-:W-:Y:S01]  /*6f70*/  FMUL.FTZ R23, R23, R4 ;  /* 0x0000000417177220 */ /* 0x000fe20000410000 */
[----:B------:R-:W-:Y:S02]  /*6f80*/  IADD3 R45, R43, R45, RZ ;  /* 0x0000002d2b2d7210 */ /* 0x000fe40007ffe0ff */
[----:B------:R-:W-:-:S04]  /*6f90*/  LEA R44, P5, R42, UR14, 0x2 ;  /* 0x0000000e2a2c7c11 */ /* 0x000fc8000f8a10ff */
[----:B------:R-:W-:Y:S01]  /*6fa0*/  LEA.HI.X R45, R42, UR15, R45, 0x2, P5 ;  /* 0x0000000f2a2d7c11 */ /* 0x000fe2000a8f142d */
[----:B------:R-:W-:-:S04]  /*6fb0*/  FFMA.FTZ R42, R95, R47, R48 ;  /* 0x0000002f5f2a7223 */ /* 0x000fc80000010030 */
[----:B------:R-:W-:-:S04]  /*6fc0*/  FFMA.FTZ R43, R5, R22, -R42 ;  /* 0x00000016052b7223 */ /* 0x000fc8000001082a */
[----:B------:R-:W-:-:S05]  /*6fd0*/  FMUL.FTZ R22, R43, R4 ;  /* 0x000000042b167220 */ /* 0x000fca0000410000 */
[----:B------:R2:W-:Y:S02]  /*6fe0*/  STG.E.64 desc[UR8][R44.64], R22 ;  /* 0x000000162c007986 */ /* 0x0005e4000c101b08 */
.L_x_1746:
[----:B------:R-:W-:Y:S05]  /*6ff0*/  BSYNC B0 ;  /* 0x0000000000007941 */ /* 0x000fea0003800000 */
.L_x_1745:
        /* <DEDUP_REMOVED lines=19> */
.L_x_1747:
[----:B------:R-:W-:Y:S01]  /*7130*/  ISETP.NE.AND P5, PT, R111, RZ, PT ;  /* 0x000000ff6f00720c */ /* 0x000fe20003fa5270 */
[----:B------:R-:W-:-:S12]  /*7140*/  BSSY B0, `(.L_x_1748) ;  /* 0x0000015000007945 */ /* 0x000fd80003800000 */
[----:B------:R-:W-:Y:S05]  /*7150*/  @!P5 BRA `(.L_x_1749) ;  /* 0x00000000004cd947 */ /* 0x000fea0003800000 */
[----:B01----:R-:W-:Y:S01]  /*7160*/  IADD3 R43, R2, 0x60, RZ ;  /* 0x00000060022b7810 */ /* 0x003fe20007ffe0ff */
[----:B------:R-:W-:Y:S01]  /*7170*/  ULDC.64 UR14, c[0x0][0x288] ;  /* 0x0000a200000e7ab9 */ /* 0x000fe20000000a00 */
[----:B--2---:R-:W-:Y:S01]  /*7180*/  MOV R22, R10 ;  /* 0x0000000a00167202 */ /* 0x004fe20000000f00 */
        /* <DEDUP_REMOVED lines=9> */
[----:B------:R-:W-:-:S04]  /*7220*/  IADD3 R43, R23, R43, RZ ;  /* 0x0000002b172b7210 */ /* 0x000fc80007ffe0ff */
[----:B------:R-:W-:Y:S01]  /*7230*/  LEA.HI.X R43, R22, UR15, R43, 0x2, P5 ;  /* 0x0000000f162b7c11 */ /* 0x000fe2000a8f142b */
[----:B------:R-:W-:-:S04]  /*7240*/  FFMA.FTZ R22, R93, R47, R48 ;  /* 0x0000002f5d167223 */ /* 0x000fc80000010030 */
[----:B------:R-:W-:-:S04]  /*7250*/  FFMA.FTZ R23, R5, R24, -R22 ;  /* 0x0000001805177223 */ /* 0x000fc80000010816 */
[-C--:B------:R-:W-:Y:S01]  /*7260*/  FMUL.FTZ R22, R23, R4.reuse ;  /* 0x0000000417167220 */ /* 0x080fe20000410000 */
[----:B------:R-:W-:-:S05]  /*7270*/  FMUL.FTZ R23, R45, R4 ;  /* 0x000000042d177220 */ /* 0x000fca0000410000 */
[----:B------:R3:W-:Y:S02]  /*7280*/  STG.E.64 desc[UR8][R42.64], R22 ;  /* 0x000000162a007986 */ /* 0x0007e4000c101b08 */
.L_x_1749:
[----:B------:R-:W-:Y:S05]  /*7290*/  BSYNC B0 ;  /* 0x0000000000007941 */ /* 0x000fea0003800000 */
.L_x_1748:
[----:B------:R-:W-:-:S13]  /*72a0*/  ISETP.NE.AND P5, PT, RZ, UR10, PT ;  /* 0x0000000aff007c0c */ /* 0x000fda000bfa5270 */
[----:B------:R-:W-:Y:S05]  /*72b0*/  @!P5 BRA `(.L_x_1750) ;  /* 0x000000000048d947 */ /* 0x000fea0003800000 */
[----:B--23--:R-:W-:Y:S01]  /*72c0*/  FFMA.FTZ R22, R91, R5, R6 ;  /* 0x000000055b167223 */ /* 0x00cfe20000010006 */
[----:B------:R-:W-:-:S03]  /*72d0*/  FFMA.FTZ R23, R90, R8, R7 ;  /* 0x000000085a177223 */ /* 0x000fc60000010007 */
[----:B------:R-:W-:Y:S01]  /*72e0*/  FMUL.FTZ R24, R22, -1.4426950216293334961 ;  /* 0xbfb8aa3b16187820 */ /* 0x000fe20000410000 */
[----:B01----:R-:W-:-:S05]  /*72f0*/  FMUL.FTZ R42, R23, -1.4426950216293334961 ;  /* 0xbfb8aa3b172a7820 */ /* 0x003fca0000410000 */
        /* <DEDUP_REMOVED lines=14> */
.L_x_1750:
[----:B------:R-:W-:Y:S01]  /*73e0*/  ISETP.NE.AND P5, PT, R110, RZ, PT ;  /* 0x000000ff6e00720c */ /* 0x000fe20003fa5270 */
[----:B------:R-:W-:-:S12]  /*73f0*/  BSSY B0, `(.L_x_1751) ;  /* 0x0000015000007945 */ /* 0x000fd80003800000 */
[----:B------:R-:W-:Y:S05]  /*7400*/  @!P5 BRA `(.L_x_1752) ;  /* 0x00000000004cd947 */ /* 0x000fea0003800000 */
[----:B------:R-:W-:Y:S01]  /*7410*/  IADD3 R25, R2, 0x80, RZ ;  /* 0x0000008002197810 */ /* 0x000fe20007ffe0ff */
[----:B------:R-:W-:Y:S01]  /*7420*/  ULDC.64 UR14, c[0x0][0x288] ;  /* 0x0000a200000e7ab9 */ /* 0x000fe20000000a00 */
[----:B--23--:R-:W-:Y:S01]  /*7430*/  MOV R22, R10 ;  /* 0x0000000a00167202 */ /* 0x00cfe20000000f00 */
[----:B01----:R-:W-:Y:S01]  /*7440*/  FFMA.FTZ R43, R90, R47, R48 ;  /* 0x0000002f5a2b7223 */ /* 0x003fe20000010030 */
        /* <DEDUP_REMOVED lines=15> */
.L_x_1752:
[----:B------:R-:W-:Y:S05]  /*7540*/  BSYNC B0 ;  /* 0x0000000000007941 */ /* 0x000fea0003800000 */
.L_x_1751:
[----:B------:R-:W-:-:S13]  /*7550*/  ISETP.NE.AND P5, PT, RZ, UR10, PT ;  /* 0x0000000aff007c0c */ /* 0x000fda000bfa5270 */
[----:B------:R-:W-:Y:S05]  /*7560*/  @!P5 BRA `(.L_x_1753) ;  /* 0x000000000048d947 */ /* 0x000fea0003800000 */
[----:B--234-:R-:W-:Y:S01]  /*7570*/  FFMA.FTZ R22, R89, R5, R6 ;  /* 0x0000000559167223 */ /* 0x01cfe20000010006 */
[----:B------:R-:W-:-:S03]  /*7580*/  FFMA.FTZ R23, R88, R8, R7 ;  /* 0x0000000858177223 */ /* 0x000fc60000010007 */
[----:B------:R-:W-:Y:S01]  /*7590*/  FMUL.FTZ R24, R22, -1.4426950216293334961 ;  /* 0xbfb8aa3b16187820 */ /* 0x000fe20000410000 */
[----:B------:R-:W-:-:S05]  /*75a0*/  FMUL.FTZ R26, R23, -1.4426950216293334961 ;  /* 0xbfb8aa3b171a7820 */ /* 0x000fca0000410000 */
[----:B------:R-:W2:Y:S08]  /*75b0*/  MUFU.EX2 R24, R24 ;  /* 0x0000001800187308 */ /* 0x000eb00000000800 */
[----:B------:R-:W3:Y:S01]  /*75c0*/  MUFU.EX2 R26, R26 ;  /* 0x0000001a001a7308 */ /* 0x000ee20000000800 */
[----:B--2---:R-:W-:-:S07]  /*75d0*/  FADD.FTZ R25, R24, 1 ;  /* 0x3f80000018197421 */ /* 0x004fce0000010000 */
[----:B------:R-:W2:Y:S01]  /*75e0*/  MUFU.RCP R25, R25 ;  /* 0x0000001900197308 */ /* 0x000ea20000001000 */
[----:B---3--:R-:W-:-:S07]  /*75f0*/  FADD.FTZ R27, R26, 1 ;  /* 0x3f8000001a1b7421 */ /* 0x008fce0000010000 */
[----:B01----:R-:W0:Y:S01]  /*7600*/  MUFU.RCP R42, R27 ;  /* 0x0000001b002a7308 */ /* 0x003e220000001000 */
[----:B--2---:R-:W-:Y:S01]  /*7610*/  FADD.FTZ R43, -R25, 1 ;  /* 0x3f800000192b7421 */ /* 0x004fe20000010100 */
[----:B------:R-:W-:-:S03]  /*7620*/  FMUL.FTZ R28, R28, R25 ;  /* 0x000000191c1c7220 */ /* 0x000fc60000410000 */
[----:B------:R-:W-:Y:S01]  /*7630*/  FFMA.FTZ R43, R22, R43, 1 ;  /* 0x3f800000162b7423 */ /* 0x000fe2000001002b */
[----:B0-----:R-:W-:Y:S01]  /*7640*/  FADD.FTZ R44, -R42, 1 ;  /* 0x3f8000002a2c7421 */ /* 0x001fe20000010100 */
[----:B------:R-:W-:Y:S02]  /*7650*/  FMUL.FTZ R29, R29, R42 ;  /* 0x0000002a1d1d7220 */ /* 0x000fe40000410000 */
[----:B------:R-:W-:Y:S01]  /*7660*/  FMUL.FTZ R28, R28, R43 ;  /* 0x0000002b1c1c7220 */ /* 0x000fe20000410000 */
[----:B------:R-:W-:-:S04]  /*7670*/  FFMA.FTZ R44, R23, R44, 1 ;  /* 0x3f800000172c7423 */ /* 0x000fc8000001002c */
[----:B------:R-:W-:-:S07]  /*7680*/  FMUL.FTZ R29, R29, R44 ;  /* 0x0000002c1d1d7220 */ /* 0x000fce0000410000 */
.L_x_1753:
[----:B------:R-:W-:Y:S01]  /*7690*/  ISETP.NE.AND P5, PT, R109, RZ, PT ;  /* 0x000000ff6d00720c */ /* 0x000fe20003fa5270 */
[----:B------:R-:W-:-:S12]  /*76a0*/  BSSY B0, `(.L_x_1754) ;  /* 0x0000015000007945 */ /* 0x000fd80003800000 */
[----:B------:R-:W-:Y:S05]  /*76b0*/  @!P5 BRA `(.L_x_1755) ;  /* 0x00000000004cd947 */ /* 0x000fea0003800000 */
[----:B----4-:R-:W-:Y:S01]  /*76c0*/  IADD3 R25, R2, 0xa0, RZ ;  /* 0x000000a002197810 */ /* 0x010fe20007ffe0ff */
[----:B------:R-:W-:Y:S01]  /*76d0*/  ULDC.64 UR14, c[0x0][0x288] ;  /* 0x0000a200000e7ab9 */ /* 0x000fe20000000a00 */
[----:B--23--:R-:W-:Y:S01]  /*76e0*/  MOV R22, R10 ;  /* 0x0000000a00167202 */ /* 0x00cfe20000000f00 */
        /* <DEDUP_REMOVED lines=16> */
.L_x_1755:
[----:B------:R-:W-:Y:S05]  /*77f0*/  BSYNC B0 ;  /* 0x0000000000007941 */ /* 0x000fea0003800000 */
.L_x_1754:
        /* <DEDUP_REMOVED lines=11> */
[----:B------:R-:W0:Y:S01]  /*78b0*/  MUFU.RCP R28, R27 ;  /* 0x0000001b001c7308 */ /* 0x000e220000001000 */
[----:B--2---:R-:W-:Y:S01]  /*78c0*/  FADD.FTZ R29, -R25, 1 ;  /* 0x3f800000191d7421 */ /* 0x004fe20000010100 */
[----:B------:R-:W-:-:S03]  /*78d0*/  FMUL.FTZ R30, R30, R25 ;  /* 0x000000191e1e7220 */ /* 0x000fc60000410000 */
[----:B------:R-:W-:Y:S01]  /*78e0*/  FFMA.FTZ R29, R22, R29, 1 ;  /* 0x3f800000161d7423 */ /* 0x000fe2000001001d */
[----:B01----:R-:W-:Y:S01]  /*78f0*/  FADD.FTZ R42, -R28, 1 ;  /* 0x3f8000001c2a7421 */ /* 0x003fe20000010100 */
[----:B------:R-:W-:Y:S02]  /*7900*/  FMUL.FTZ R31, R31, R28 ;  /* 0x0000001c1f1f7220 */ /* 0x000fe40000410000 */
[----:B------:R-:W-:Y:S01]  /*7910*/  FMUL.FTZ R30, R30, R29 ;  /* 0x0000001d1e1e7220 */ /* 0x000fe20000410000 */
[----:B------:R-:W-:-:S04]  /*7920*/  FFMA.FTZ R42, R23, R42, 1 ;  /* 0x3f800000172a7423 */ /* 0x000fc8000001002a */
[----:B------:R-:W-:-:S07]  /*7930*/  FMUL.FTZ R31, R31, R42 ;  /* 0x0000002a1f1f7220 */ /* 0x000fce0000410000 */
.L_x_1756:
[----:B------:R-:W-:Y:S01]  /*7940*/  ISETP.NE.AND P5, PT, R108, RZ, PT ;  /* 0x000000ff6c00720c */ /* 0x000fe20003fa5270 */
[----:B------:R-:W-:-:S12]  /*7950*/  BSSY B0, `(.L_x_1757) ;  /* 0x0000015000007945 */ /* 0x000fd80003800000 */
[----:B------:R-:W-:Y:S05]  /*7960*/  @!P5 BRA `(.L_x_1758) ;  /* 0x00000000004cd947 */ /* 0x000fea0003800000 */
[----:B--2-4-:R-:W-:Y:S01]  /*7970*/  IADD3 R25, R2, 0xc0, RZ ;  /* 0x000000c002197810 */ /* 0x014fe20007ffe0ff */
[----:B------:R-:W-:Y:S01]  /*7980*/  ULDC.64 UR14, c[0x0][0x288] ;  /* 0x0000a200000e7ab9 */ /* 0x000fe20000000a00 */
[----:B---3--:R-:W-:Y:S01]  /*7990*/  MOV R22, R10 ;  /* 0x0000000a00167202 */ /* 0x008fe20000000f00 */
        /* <DEDUP_REMOVED lines=16> */
.L_x_1758:
[----:B------:R-:W-:Y:S05]  /*7aa0*/  BSYNC B0 ;  /* 0x0000000000007941 */ /* 0x000fea0003800000 */
.L_x_1757:
        /* <DEDUP_REMOVED lines=11> */
[----:B------:R-:W3:Y:S01]  /*7b60*/  MUFU.RCP R28, R27 ;  /* 0x0000001b001c7308 */ /* 0x000ee20000001000 */
[----:B--2---:R-:W-:Y:S01]  /*7b70*/  FADD.FTZ R29, -R25, 1 ;  /* 0x3f800000191d7421 */ /* 0x004fe20000010100 */
[----:B------:R-:W-:-:S03]  /*7b80*/  FMUL.FTZ R32, R32, R25 ;  /* 0x0000001920207220 */ /* 0x000fc60000410000 */
[----:B------:R-:W-:Y:S01]  /*7b90*/  FFMA.FTZ R29, R22, R29, 1 ;  /* 0x3f800000161d7423 */ /* 0x000fe2000001001d */
[----:B---3--:R-:W-:Y:S01]  /*7ba0*/  FADD.FTZ R30, -R28, 1 ;  /* 0x3f8000001c1e7421 */ /* 0x008fe20000010100 */
[----:B------:R-:W-:Y:S02]  /*7bb0*/  FMUL.FTZ R33, R33, R28 ;  /* 0x0000001c21217220 */ /* 0x000fe40000410000 */
[----:B------:R-:W-:Y:S01]  /*7bc0*/  FMUL.FTZ R32, R32, R29 ;  /* 0x0000001d20207220 */ /* 0x000fe20000410000 */
[----:B------:R-:W-:-:S04]  /*7bd0*/  FFMA.FTZ R30, R23, R30, 1 ;  /* 0x3f800000171e7423 */ /* 0x000fc8000001001e */
[----:B------:R-:W-:-:S07]  /*7be0*/  FMUL.FTZ R33, R33, R30 ;  /* 0x0000001e21217220 */ /* 0x000fce0000410000 */
.L_x_1759:
        /* <DEDUP_REMOVED lines=22> */
.L_x_1761:
[----:B------:R-:W-:Y:S05]  /*7d50*/  BSYNC B0 ;  /* 0x0000000000007941 */ /* 0x000fea0003800000 */
.L_x_1760:
        /* <DEDUP_REMOVED lines=20> */
.L_x_1762:
        /* <DEDUP_REMOVED lines=22> */
.L_x_1764:
[----:B------:R-:W-:Y:S05]  /*8000*/  BSYNC B0 ;  /* 0x0000000000007941 */ /* 0x000fea0003800000 */
.L_x_1763:
        /* <DEDUP_REMOVED lines=20> */
.L_x_1765:
[----:B------:R-:W-:Y:S04]  /*8150*/  BSSY B0, `(.L_x_1766) ;  /* 0x0000015000007945 */ /* 0x000fe80003800000 */
        /* <DEDUP_REMOVED lines=20> */
.L_x_1767:
[----:B------:R-:W-:Y:S05]  /*82a0*/  BSYNC B0 ;  /* 0x0000000000007941 */ /* 0x000fea0003800000 */
.L_x_1766:
        /* <DEDUP_REMOVED lines=19> */
.L_x_1768:
        /* <DEDUP_REMOVED lines=21> */
.L_x_1770:
[----:B------:R-:W-:Y:S05]  /*8530*/  BSYNC B0 ;  /* 0x0000000000007941 */ /* 0x000fea0003800000 */
.L_x_1769:
        /* <DEDUP_REMOVED lines=19> */
.L_x_1771:
[----:B------:R-:W-:Y:S04]  /*8670*/  BSSY B0, `(.L_x_1772) ;  /* 0x0000015000007945 */ /* 0x000fe80003800000 */
[----:B------:R-:W-:Y:S05]  /*8680*/  @!P2 BRA `(.L_x_1773) ;  /* 0x00000000004ca947 */ /* 0x000fea0003800000 */
[----:B--234-:R-:W-:Y:S01]  /*8690*/  IADD3 R23, R2, 0x160, RZ ;  /* 0x0000016002177810 */ /* 0x01cfe20007ffe0ff */
        /* <DEDUP_REMOVED lines=18> */
.L_x_1773:
[----:B------:R-:W-:Y:S05]  /*87c0*/  BSYNC B0 ;  /* 0x0000000000007941 */ /* 0x000fea0003800000 */
.L_x_1772:
        /* <DEDUP_REMOVED lines=19> */
.L_x_1774:
        /* <DEDUP_REMOVED lines=9> */
[----:B--234-:R-:W-:Y:S02]  /*8990*/  MOV R22, R10 ;  /* 0x0000000a00167202 */ /* 0x01cfe40000000f00 */
[----:B------:R-:W-:Y:S02]  /*89a0*/  SHF.R.S32.HI R26, RZ, 0x1f, R27 ;  /* 0x0000001fff1a7819 */ /* 0x000fe4000001141b */
[----:B------:R-:W-:-:S03]  /*89b0*/  MOV R23, R13 ;  /* 0x0000000d00177202 */ /* 0x000fc60000000f00 */
[----:B------:R-:W-:Y:S02]  /*89c0*/  IMAD R26, R26, UR14, RZ ;  /* 0x0000000e1a1a7c24 */ /* 0x000fe4000f8e02ff */
[----:B------:R-:W-:-:S04]  /*89d0*/  IMAD.WIDE.U32 R24, R27, UR14, R22 ;  /* 0x0000000e1b187c25 */ /* 0x000fc8000f8e0016 */
[----:B------:R-:W-:Y:S01]  /*89e0*/  IMAD R23, R27, UR15, R26 ;  /* 0x0000000f1b177c24 */ /* 0x000fe2000f8e021a */
[----:B------:R-:W-:Y:S01]  /*89f0*/  ULDC.64 UR14, c[0x0][0x210] ;  /* 0x00008400000e7ab9 */ /* 0x000fe20000000a00 */
[----:B------:R-:W-:Y:S01]  /*8a00*/  FFMA.FTZ R27, R74, R47, R48 ;  /* 0x0000002f4a1b7223 */ /* 0x000fe20000010030 */
[----:B------:R-:W-:Y:S02]  /*8a10*/  LEA R22, P5, R24, UR14, 0x2 ;  /* 0x0000000e18167c11 */ /* 0x000fe4000f8a10ff */
[----:B------:R-:W-:Y:S01]  /*8a20*/  IADD3 R23, R25, R23, RZ ;  /* 0x0000001719177210 */ /* 0x000fe20007ffe0ff */
[----:B------:R-:W-:-:S03]  /*8a30*/  FFMA.FTZ R15, R8, R15, -R27 ;  /* 0x0000000f080f7223 */ /* 0x000fc6000001081b */
[----:B------:R-:W-:Y:S01]  /*8a40*/  LEA.HI.X R23, R24, UR15, R23, 0x2, P5 ;  /* 0x0000000f18177c11 */ /* 0x000fe2000a8f1417 */
[----:B------:R-:W-:Y:S01]  /*8a50*/  FFMA.FTZ R24, R75, R47, R48 ;  /* 0x0000002f4b187223 */ /* 0x000fe20000010030 */
[----:B------:R-:W-:-:S03]  /*8a60*/  FMUL.FTZ R15, R15, R4 ;  /* 0x000000040f0f7220 */ /* 0x000fc60000410000 */
[----:B------:R-:W-:-:S04]  /*8a70*/  FFMA.FTZ R25, R5, R14, -R24 ;  /* 0x0000000e05197223 */ /* 0x000fc80000010818 */
[----:B------:R-:W-:-:S05]  /*8a80*/  FMUL.FTZ R14, R25, R4 ;  /* 0x00000004190e7220 */ /* 0x000fca0000410000 */
[----:B------:R2:W-:Y:S02]  /*8a90*/  STG.E.64 desc[UR8][R22.64], R14 ;  /* 0x0000000e16007986 */ /* 0x0005e4000c101b08 */
.L_x_1776:
[----:B------:R-:W-:Y:S05]  /*8aa0*/  BSYNC B0 ;  /* 0x0000000000007941 */ /* 0x000fea0003800000 */
.L_x_1775:
[----:B------:R-:W-:Y:S05]  /*8ab0*/  @!P6 BRA `(.L_x_1777) ;  /* 0x000000000048e947 */ /* 0x000fea0003800000 */
[----:B--2---:R-:W-:Y:S01]  /*8ac0*/  FFMA.FTZ R14, R73, R5, R6 ;  /* 0x00000005490e7223 */ /* 0x004fe20000010006 */
[----:B------:R-:W-:-:S03]  /*8ad0*/  FFMA.FTZ R15, R72, R8, R7 ;  /* 0x00000008480f7223 */ /* 0x000fc60000010007 */
[----:B---34-:R-:W-:Y:S01]  /*8ae0*/  FMUL.FTZ R22, R14, -1.4426950216293334961 ;  /* 0xbfb8aa3b0e167820 */ /* 0x018fe20000410000 */
        /* <DEDUP_REMOVED lines=15> */
.L_x_1777:
[----:B------:R-:W-:Y:S01]  /*8be0*/  ISETP.GE.U32.AND P5, PT, R29, UR12, PT ;  /* 0x0000000c1d007c0c */ /* 0x000fe2000bfa6070 */
[----:B------:R-:W-:Y:S01]  /*8bf0*/  BSSY B0, `(.L_x_1778) ;  /* 0x0000019000007945 */ /* 0x000fe20003800000 */
[----:B------:R-:W-:Y:S02]  /*8c00*/  IADD3 R27, R9, 0x1c0, RZ ;  /* 0x000001c0091b7810 */ /* 0x000fe40007ffe0ff */
[----:B------:R-:W-:Y:S02]  /*8c10*/  ISETP.GE.AND.EX P5, PT, R30, UR13, PT, P5 ;  /* 0x0000000d1e007c0c */ /* 0x000fe4000bfa6350 */
[----:B------:R-:W-:Y:S02]  /*8c20*/  SHF.R.S32.HI R28, RZ, 0x1f, R27 ;  /* 0x0000001fff1c7819 */ /* 0x000fe4000001141b */
[----:B------:R-:W-:-:S13]  /*8c30*/  ISETP.LT.U32.AND P5, PT, R0, 0xe0, !P5 ;  /* 0x000000e00000780c */ /* 0x000fda0006fa1070 */
[----:B------:R-:W-:Y:S05]  /*8c40*/  @!P5 BRA `(.L_x_1779) ;  /* 0x00000000004cd947 */ /* 0x000fea0003800000 */
[----:B--2-4-:R-:W-:Y:S01]  /*8c50*/  IADD3 R25, R2, 0x1a0, RZ ;  /* 0x000001a002197810 */ /* 0x014fe20007ffe0ff */
[----:B------:R-:W-:Y:S01]  /*8c60*/  ULDC.64 UR14, c[0x0][0x288] ;  /* 0x0000a200000e7ab9 */ /* 0x000fe20000000a00 */
[----:B------:R-:W-:Y:S02]  /*8c70*/  MOV R14, R10 ;  /* 0x0000000a000e7202 */ /* 0x000fe40000000f00 */
[----:B------:R-:W-:Y:S02]  /*8c80*/  SHF.R.S32.HI R24, RZ, 0x1f, R25 ;  /* 0x0000001fff187819 */ /* 0x000fe40000011419 */
[----:B------:R-:W-:-:S03]  /*8c90*/  MOV R15, R13 ;  /* 0x0000000d000f7202 */ /* 0x000fc60000000f00 */
[----:B------:R-:W-:Y:S02]  /*8ca0*/  IMAD R24, R24, UR14, RZ ;  /* 0x0000000e18187c24 */ /* 0x000fe4000f8e02ff */
[----:B---3--:R-:W-:-:S04]  /*8cb0*/  IMAD.WIDE.U32 R22, R25, UR14, R14 ;  /* 0x0000000e19167c25 */ /* 0x008fc8000f8e000e */
        /* <DEDUP_REMOVED lines=12> */
.L_x_1779:
[----:B------:R-:W-:Y:S05]  /*8d80*/  BSYNC B0 ;  /* 0x0000000000007941 */ /* 0x000fea0003800000 */
.L_x_1778:
[----:B------:R-:W-:Y:S05]  /*8d90*/  @!P6 BRA `(.L_x_1780) ;  /* 0x000000000048e947 */ /* 0x000fea0003800000 */
[----:B--2---:R-:W-:Y:S01]  /*8da0*/  FFMA.FTZ R14, R71, R5, R6 ;  /* 0x00000005470e7223 */ /* 0x004fe20000010006 */
[----:B------:R-:W-:-:S03]  /*8db0*/  FFMA.FTZ R15, R70, R8, R7 ;  /* 0x00000008460f7223 */ /* 0x000fc60000010007 */
[----:B------:R-:W-:Y:S01]  /*8dc0*/  FMUL.FTZ R16, R14, -1.4426950216293334961 ;  /* 0xbfb8aa3b0e107820 */ /* 0x000fe20000410000 */
[----:B---34-:R-:W-:-:S05]  /*8dd0*/  FMUL.FTZ R22, R15, -1.4426950216293334961 ;  /* 0xbfb8aa3b0f167820 */ /* 0x018fca0000410000 */
        /* <DEDUP_REMOVED lines=14> */
.L_x_1780:
[----:B------:R-:W-:Y:S01]  /*8ec0*/  ISETP.GE.U32.AND P5, PT, R27, UR12, PT ;  /* 0x0000000c1b007c0c */ /* 0x000fe2000bfa6070 */
[----:B------:R-:W-:Y:S01]  /*8ed0*/  BSSY B0, `(.L_x_1781) ;  /* 0x0000019000007945 */ /* 0x000fe20003800000 */
[----:B--234-:R-:W-:Y:S02]  /*8ee0*/  IADD3 R23, R9, 0x1e0, RZ ;  /* 0x000001e009177810 */ /* 0x01cfe40007ffe0ff */
        /* <DEDUP_REMOVED lines=20> */
[----:B------:R-:W-:-:S03]  /*9030*/  FMUL.FTZ R17, R17, R4 ;  /* 0x0000000411117220 */ /* 0x000fc60000410000 */
[----:B------:R-:W-:-:S05]  /*9040*/  FMUL.FTZ R16, R9, R4 ;  /* 0x0000000409107220 */ /* 0x000fca0000410000 */
[----:B------:R2:W-:Y:S02]  /*9050*/  STG.E.64 desc[UR8][R14.64], R16 ;  /* 0x000000100e007986 */ /* 0x0005e4000c101b08 */
.L_x_1782:
[----:B------:R-:W-:Y:S05]  /*9060*/  BSYNC B0 ;  /* 0x0000000000007941 */ /* 0x000fea0003800000 */
.L_x_1781:
[----:B------:R-:W-:Y:S05]  /*9070*/  @!P6 BRA `(.L_x_1783) ;  /* 0x000000000048e947 */ /* 0x000fea0003800000 */
[----:B------:R-:W-:Y:S01]  /*9080*/  FFMA.FTZ R6, R101, R5, R6 ;  /* 0x0000000565067223 */ /* 0x000fe20000010006 */
[----:B------:R-:W-:-:S03]  /*9090*/  FFMA.FTZ R7, R100, R8, R7 ;  /* 0x0000000864077223 */ /* 0x000fc60000010007 */
[----:B------:R-:W-:Y:S01]  /*90a0*/  FMUL.FTZ R9, R6, -1.4426950216293334961 ;  /* 0xbfb8aa3b06097820 */ /* 0x000fe20000410000 */
[----:B--2---:R-:W-:-:S05]  /*90b0*/  FMUL.FTZ R16, R7, -1.4426950216293334961 ;  /* 0xbfb8aa3b07107820 */ /* 0x004fca0000410000 */
        /* <DEDUP_REMOVED lines=14> */
.L_x_1783:
[----:B------:R-:W-:Y:S01]  /*91a0*/  ISETP.GE.U32.AND P5, PT, R23, UR12, PT ;  /* 0x0000000c17007c0c */ /* 0x000fe2000bfa6070 */
[----:B------:R-:W-:Y:S03]  /*91b0*/  BSSY B0, `(.L_x_1784) ;  /* 0x0000015000007945 */ /* 0x000fe60003800000 */
[----:B------:R-:W-:-:S04]  /*91c0*/  ISETP.GE.AND.EX P5, PT, R24, UR13, PT, P5 ;  /* 0x0000000d18007c0c */ /* 0x000fc8000bfa6350 */
[----:B------:R-:W-:-:S13]  /*91d0*/  ISETP.LT.U32.AND P5, PT, R0, 0xe0, !P5 ;  /* 0x000000e00000780c */ /* 0x000fda0006fa1070 */
[----:B------:R-:W-:Y:S05]  /*91e0*/  @!P5 BRA `(.L_x_1785) ;  /* 0x000000000044d947 */ /* 0x000fea0003800000 */
[----:B------:R-:W-:Y:S01]  /*91f0*/  SHF.R.S32.HI R6, RZ, 0x1f, R115 ;  /* 0x0000001fff067819 */ /* 0x000fe20000011473 */
[----:B------:R-:W-:Y:S01]  /*9200*/  ULDC.64 UR12, c[0x0][0x288] ;  /* 0x0000a200000c7ab9 */ /* 0x000fe20000000a00 */
[----:B------:R-:W-:-:S03]  /*9210*/  MOV R11, R13 ;  /* 0x0000000d000b7202 */ /* 0x000fc60000000f00 */
[----:B------:R-:W-:Y:S02]  /*9220*/  IMAD R6, R6, UR12, RZ ;  /* 0x0000000c06067c24 */ /* 0x000fe4000f8e02ff */
[----:B------:R-:W-:-:S04]  /*9230*/  IMAD.WIDE.U32 R10, R115, UR12, R10 ;  /* 0x0000000c730a7c25 */ /* 0x000fc8000f8e000a */
[----:B------:R-:W-:Y:S01]  /*9240*/  IMAD R7, R115, UR13, R6 ;  /* 0x0000000d73077c24 */ /* 0x000fe2000f8e0206 */
[----:B------:R-:W-:Y:S02]  /*9250*/  ULDC.64 UR12, c[0x0][0x210] ;  /* 0x00008400000c7ab9 */ /* 0x000fe40000000a00 */
[----:B------:R-:W-:Y:S02]  /*9260*/  LEA R6, P5, R10, UR12, 0x2 ;  /* 0x0000000c0a067c11 */ /* 0x000fe4000f8a10ff */
[----:B------:R-:W-:-:S04]  /*9270*/  IADD3 R7, R11, R7, RZ ;  /* 0x000000070b077210 */ /* 0x000fc80007ffe0ff */
[----:B------:R-:W-:Y:S01]  /*9280*/  LEA.HI.X R7, R10, UR13, R7, 0x2, P5 ;  /* 0x0000000d0a077c11 */ /* 0x000fe2000a8f1407 */
[-CC-:B------:R-:W-:Y:S01]  /*9290*/  FFMA.FTZ R10, R101, R47.reuse, R48.reuse ;  /* 0x0000002f650a7223 */ /* 0x180fe20000010030 */
[----:B------:R-:W-:-:S03]  /*92a0*/  FFMA.FTZ R47, R100, R47, R48 ;  /* 0x0000002f642f7223 */ /* 0x000fc60000010030 */
[----:B------:R-:W-:Y:S01]  /*92b0*/  FFMA.FTZ R5, R5, R20, -R10 ;  /* 0x0000001405057223 */ /* 0x000fe2000001080a */
[----:B------:R-:W-:-:S03]  /*92c0*/  FFMA.FTZ R47, R8, R21, -R47 ;  /* 0x00000015082f7223 */ /* 0x000fc6000001082f */
[-C--:B------:R-:W-:Y:S01]  /*92d0*/  FMUL.FTZ R46, R5, R4.reuse ;  /* 0x00000004052e7220 */ /* 0x080fe20000410000 */
[----:B------:R-:W-:-:S05]  /*92e0*/  FMUL.FTZ R47, R47, R4 ;  /* 0x000000042f2f7220 */ /* 0x000fca0000410000 */
[----:B------:R3:W-:Y:S02]  /*92f0*/  STG.E.64 desc[UR8][R6.64], R46 ;  /* 0x0000002e06007986 */ /* 0x0007e4000c101b08 */
.L_x_1785:
[----:B------:R-:W-:Y:S05]  /*9300*/  BSYNC B0 ;  /* 0x0000000000007941 */ /* 0x000fea0003800000 */
.L_x_1784:
[----:B------:R-:W-:Y:S02]  /*9310*/  IADD3 R69, R3, R69, RZ ;  /* 0x0000004503457210 */ /* 0x000fe40007ffe0ff */
[----:B------:R-:W-:Y:S02]  /*9320*/  IADD3 R104, R104, 0x1, RZ ;  /* 0x0000000168687810 */ /* 0x000fe40007ffe0ff */
[----:B------:R-:W-:-:S13]  /*9330*/  ISETP.GE.AND P5, PT, R69, UR4, PT ;  /* 0x0000000445007c0c */ /* 0x000fda000bfa6270 */
[----:B------:R-:W-:Y:S05]  /*9340*/  @!P5 BRA `(.L_x_1786) ;  /* 0xffffff7000d4d947 */ /* 0x000fea000383ffff */
.L_x_1703:
[----:B---3--:R-:W3:Y:S01]  /*9350*/  LDC R6, c[0x0][0xc] ;  /* 0x00000300ff067b82 */ /* 0x008ee20000000800 */
[----:B------:R-:W-:Y:S01]  /*9360*/  ISETP.NE.AND P2, PT, R0, RZ, PT ;  /* 0x000000ff0000720c */ /* 0x000fe20003f45270 */
[----:B------:R-:W-:Y:S06]  /*9370*/  BSSY B0, `(.L_x_1787) ;  /* 0x0000015000007945 */ /* 0x000fec0003800000 */
[----:B------:R-:W4:Y:S08]  /*9380*/  LDC R7, c[0x0][0x10] ;  /* 0x00000400ff077b82 */ /* 0x000f300000000800 */
[----:B------:R-:W5:Y:S01]  /*9390*/  LDC.64 R2, c[0x0][0x258] ;  /* 0x00009600ff027b82 */ /* 0x000f620000000a00 */
[----:B---3--:R-:W-:-:S02]  /*93a0*/  IADD3 R4, R6, -0x1, RZ ;  /* 0xffffffff06047810 */ /* 0x008fc40007ffe0ff */
[----:B------:R-:W-:Y:S02]  /*93b0*/  ISETP.NE.AND P1, PT, R6, 0x1, PT ;  /* 0x000000010600780c */ /* 0x000fe40003f25270 */
[----:B------:R-:W-:Y:S02]  /*93c0*/  ISETP.NE.AND P0, PT, R4, UR7, PT ;  /* 0x0000000704007c0c */ /* 0x000fe4000bf05270 */
[C---:B----4-:R-:W-:Y:S02]  /*93d0*/  IADD3 R5, R7.reuse, -0x1, RZ ;  /* 0xffffffff07057810 */ /* 0x050fe40007ffe0ff */
[----:B------:R-:W-:Y:S02]  /*93e0*/  SHF.L.U32 R4, R7, 0x1, RZ ;  /* 0x0000000107047819 */ /* 0x000fe400000006ff */
[----:B------:R-:W-:Y:S02]  /*93f0*/  ISETP.NE.OR P0, PT, R68, R5, P0 ;  /* 0x000000054400720c */ /* 0x000fe40000705670 */
[----:B------:R-:W-:-:S05]  /*9400*/  SEL R5, R4, RZ, P1 ;  /* 0x000000ff04057207 */ /* 0x000fca0000800000 */
[----:B-----5:R-:W-:Y:S01]  /*9410*/  IMAD.WIDE.U32 R2, R5, 0x4, R2 ;  /* 0x0000000405027825 */ /* 0x020fe200078e0002 */
        /* <DEDUP_REMOVED lines=10> */
.L_x_1788:
[----:B------:R-:W-:Y:S05]  /*94c0*/  BSYNC B0 ;  /* 0x0000000000007941 */ /* 0x000fea0003800000 */
.L_x_1787:
[----:B------:R-:W-:Y:S05]  /*94d0*/  @P0 EXIT ;  /* 0x000000000000094d */ /* 0x000fea0003800000 */
[----:B------:R-:W-:Y:S05]  /*94e0*/  @P2 BRA `(.L_x_1789) ;  /* 0x0000000000202947 */ /* 0x000fea0003800000 */
[----:B------:R-:W-:-:S05]  /*94f0*/  IMAD R4, R6, R7, RZ ;  /* 0x0000000706047224 */ /* 0x000fca00078e02ff */
[----:B------:R-:W-:-:S13]  /*9500*/  ISETP.NE.AND P0, PT, R4, -0x1, PT ;  /* 0xffffffff0400780c */ /* 0x000fda0003f05270 */
[----:B------:R-:W-:Y:S05]  /*9510*/  @!P0 BRA `(.L_x_1789) ;  /* 0x0000000000148947 */ /* 0x000fea0003800000 */
.L_x_1790:
[----:B---3--:R-:W3:Y:S04]  /*9520*/  LDG.E.STRONG.GPU R5, desc[UR8][R2.64] ;  /* 0x0000000802057981 */ /* 0x008ee8000c1ef900 */
[----:B---3--:R-:W-:Y:S01]  /*9530*/  CCTL.IVALL ;  /* 0x00000000ff00798f */ /* 0x008fe20002000000 */
[----:B------:R-:W-:Y:S05]  /*9540*/  YIELD ;  /* 0x0000000000007946 */ /* 0x000fea0003800000 */
[----:B------:R-:W-:-:S13]  /*9550*/  ISETP.NE.AND P0, PT, R5, R4, PT ;  /* 0x000000040500720c */ /* 0x000fda0003f05270 */
[----:B------:R-:W-:Y:S05]  /*9560*/  @P0 BRA `(.L_x_1790) ;  /* 0xfffffffc00ec0947 */ /* 0x000fea000383ffff */
.L_x_1789:
[----:B------:R-:W-:Y:S05]  /*9570*/  WARPSYNC.ALL ;  /* 0x0000000000007948 */ /* 0x000fea0003800000 */
[----:B------:R-:W3:Y:S01]  /*9580*/  LDC.64 R22, c[0x0][0x288] ;  /* 0x0000a200ff167b82 */ /* 0x000ee20000000a00 */
        /* <DEDUP_REMOVED lines=11> */
[----:B--2---:R-:W2:Y:S01]  /*9640*/  LDC.64 R14, c[0x0][0x218] ;  /* 0x00008600ff0e7b82 */ /* 0x004ea20000000a00 */
[----:B------:R-:W-:Y:S01]  /*9650*/  MOV R7, R4 ;  /* 0x0000000400077202 */ /* 0x000fe20000000f00 */
[----:B------:R-:W-:Y:S01]  /*9660*/  ULDC.64 UR4, c[0x0][0x268] ;  /* 0x00009a0000047ab9 */ /* 0x000fe20000000a00 */
[----:B------:R-:W-:Y:S02]  /*9670*/  IADD3 R5, R3, R5, RZ ;  /* 0x0000000503057210 */ /* 0x000fe40007ffe0ff */
[----:B------:R-:W-:Y:S02]  /*9680*/  SHF.L.U64.HI R23, R22, 0x2, R23 ;  /* 0x0000000216177819 */ /* 0x000fe40000010217 */
[----:B------:R-:W-:Y:S01]  /*9690*/  LEA.HI R2, P0, R5, R2, RZ, 0x1 ;  /* 0x0000000205027211 */ /* 0x000fe200078108ff */
[----:B------:R-:W3:Y:S01]  /*96a0*/  LDC.64 R16, c[0x0][0x220] ;  /* 0x00008800ff107b82 */ /* 0x000ee20000000a00 */
[----:B------:R-:W-:-:S02]  /*96b0*/  SHF.L.U64.HI R31, R25, 0x2, R18 ;  /* 0x00000002191f7819 */ /* 0x000fc40000010212 */
[----:B------:R-:W-:-:S04]  /*96c0*/  IADD3.X R5, RZ, R5, RZ, P0, !PT ;  /* 0x00000005ff057210 */ /* 0x000fc800007fe4ff */
[--C-:B------:R-:W-:Y:S02]  /*96d0*/  SHF.R.S64 R27, R2, 0x1, R5.reuse ;  /* 0x00000001021b7819 */ /* 0x100fe40000001005 */
[----:B------:R-:W-:-:S04]  /*96e0*/  SHF.R.S32.HI R2, RZ, 0x1, R5 ;  /* 0x00000001ff027819 */ /* 0x000fc80000011405 */
[----:B------:R-:W-:-:S07]  /*96f0*/  SHF.L.U64.HI R29, R27, 0x2, R2 ;  /* 0x000000021b1d7819 */ /* 0x000fce0000010202 */
.L_x_1791:
[----:B------:R-:W-:-:S04]  /*9700*/  LEA R6, P0, R0, UR4, 0x2 ;  /* 0x0000000400067c11 */ /* 0x000fc8000f8010ff */
[----:B------:R-:W-:Y:S02]  /*9710*/  LEA.HI.X R7, R0, UR5, R7, 0x2, P0 ;  /* 0x0000000500077c11 */ /* 0x000fe400080f1407 */
[-C--:B------:R-:W-:Y:S02]  /*9720*/  LEA R8, P0, R25, R6.reuse, 0x2 ;  /* 0x0000000619087211 */ /* 0x080fe400078010ff */
[-C--:B------:R-:W-:Y:S01]  /*9730*/  LEA R12, P2, R27, R6.reuse, 0x2 ;  /* 0x000000061b0c7211 */ /* 0x080fe200078410ff */
[----:B----4-:R4:W5:Y:S01]  /*9740*/  LDG.E R2, desc[UR8][R6.64] ;  /* 0x0000000806027981 */ /* 0x010962000c1e1900 */
[----:B------:R-:W-:Y:S02]  /*9750*/  LEA R10, P1, R22, R6, 0x2 ;  /* 0x00000006160a7211 */ /* 0x000fe400078210ff */
[C---:B------:R-:W-:Y:S02]  /*9760*/  IADD3.X R9, R7.reuse, R31, RZ, P0, !PT ;  /* 0x0000001f07097210 */ /* 0x040fe400007fe4ff */
[----:B------:R-:W-:-:S02]  /*9770*/  IADD3.X R13, R7, R29, RZ, P2, !PT ;  /* 0x0000001d070d7210 */ /* 0x000fc400017fe4ff */
[----:B------:R-:W-:Y:S02]  /*9780*/  IADD3.X R11, R23, R7, RZ, P1, !PT ;  /* 0x00000007170b7210 */ /* 0x000fe40000ffe4ff */
[----:B------:R-:W5:Y:S04]  /*9790*/  LDG.E R9, desc[UR8][R8.64] ;  /* 0x0000000808097981 */ /* 0x000f68000c1e1900 */
[----:B------:R-:W3:Y:S04]  /*97a0*/  LDG.E R10, desc[UR8][R10.64] ;  /* 0x000000080a0a7981 */ /* 0x000ee8000c1e1900 */
[----:B------:R-:W3:Y:S01]  /*97b0*/  LDG.E R13, desc[UR8][R12.64] ;  /* 0x000000080c0d7981 */ /* 0x000ee2000c1e1900 */
[----:B------:R-:W-:-:S02]  /*97c0*/  SHF.L.U32 R5, R0, 0x1, RZ ;  /* 0x0000000100057819 */ /* 0x000fc400000006ff */
[----:B------:R-:W-:-:S04]  /*97d0*/  IADD3 R0, R0, 0xe0, RZ ;  /* 0x000000e000007810 */ /* 0x000fc80007ffe0ff */
[----:B------:R-:W-:Y:S02]  /*97e0*/  ISETP.GT.U32.AND P0, PT, R25, R0, PT ;  /* 0x000000001900720c */ /* 0x000fe40003f04070 */
[----:B----4-:R-:W-:-:S04]  /*97f0*/  SHF.R.S32.HI R7, RZ, 0x1f, R0 ;  /* 0x0000001fff077819 */ /* 0x010fc80000011400 */
[----:B------:R-:W-:Y:S02]  /*9800*/  ISETP.GT.AND.EX P0, PT, R18, R7, PT, P0 ;  /* 0x000000071200720c */ /* 0x000fe40003f04300 */
[----:B-----5:R-:W-:Y:S01]  /*9810*/  F2FP.BF16.F32.PACK_AB R19, R9, R2 ;  /* 0x000000020913723e */ /* 0x020fe200000010ff */
[----:B--2---:R-:W-:-:S04]  /*9820*/  IMAD.WIDE R2, R5, 0x2, R14 ;  /* 0x0000000205027825 */ /* 0x004fc800078e020e */
[----:B---3--:R-:W-:Y:S01]  /*9830*/  IMAD.WIDE R4, R5, 0x2, R16 ;  /* 0x0000000205047825 */ /* 0x008fe200078e0210 */
[----:B------:R-:W-:Y:S01]  /*9840*/  F2FP.BF16.F32.PACK_AB R21, R13, R10 ;  /* 0x0000000a0d15723e */ /* 0x000fe200000010ff */
[----:B------:R4:W-:Y:S04]  /*9850*/  STG.E desc[UR8][R2.64], R19 ;  /* 0x0000001302007986 */ /* 0x0009e8000c101908 */
[----:B------:R4:W-:Y:S01]  /*9860*/  STG.E desc[UR8][R4.64], R21 ;  /* 0x0000001504007986 */ /* 0x0009e2000c101908 */
[----:B------:R-:W-:Y:S05]  /*9870*/  @P0 BRA `(.L_x_1791) ;  /* 0xfffffffc00a00947 */ /* 0x000fea000383ffff */
[----:B------:R-:W-:Y:S05]  /*9880*/  EXIT ;  /* 0x000000000000794d */ /* 0x000fea0003800000 */
.L_x_1792:
        /* <DEDUP_REMOVED lines=15> */
.L_x_3309:


//--------------------- .text._Z35group_norm_nhwc_bwd_one_pass_kernelI11Fp32IOFp16WLi64ELi14ELi224EEv26Group_norm_nhwc_bwd_params --------------------------
	.section	.text._Z35group_norm_nhwc_bwd_one_pass_kernelI11Fp32IOFp16WLi64ELi14ELi224EEv26Group_norm_nhwc_bwd_params,"ax",@progbits
	.align	128
        .global         _Z35group_norm_nhwc_bwd_one_pass_kernelI11Fp32IOFp16WLi64ELi14ELi224EEv26Group_norm_nhwc_bwd_params
        .type           _Z35group_norm_nhwc_bwd_one_pass_kernelI11Fp32IOFp16WLi64ELi14ELi224EEv26Group_norm_nhwc_bwd_params,@function
        .size           _Z35group_norm_nhwc_bwd_one_pass_kernelI11Fp32IOFp16WLi64ELi14ELi224EEv26Group_norm_nhwc_bwd_params,(.L_x_3310 - _Z35group_norm_nhwc_bwd_one_pass_kernelI11Fp32IOFp16WLi64ELi14ELi224EEv26Group_norm_nhwc_bwd_params)
        .other          _Z35group_norm_nhwc_bwd_one_pass_kernelI11Fp32IOFp16WLi64ELi14ELi224EEv26Group_norm_nhwc_bwd_params,@"STO_CUDA_ENTRY STV_DEFAULT"
_Z35group_norm_nhwc_bwd_one_pass_kernelI11Fp32IOFp16WLi64ELi14ELi224EEv26Group_norm_nhwc_bwd_params:
.text._Z35group_norm_nhwc_bwd_one_pass_kernelI11Fp32IOFp16WLi64ELi14ELi224EEv26Group_norm_nhwc_bwd_params:
        /* <DEDUP_REMOVED lines=50> */
.L_x_1820:
        /* <DEDUP_REMOVED lines=120> */
.L_x_1795:
[----:B------:R-:W-:Y:S05]  /*0aa0*/  BSYNC B0 ;  /* 0x0000000000007941 */ /* 0x000fea0003800000 */
.L_x_1794:
        /* <DEDUP_REMOVED lines=29> */
.L_x_1796:
        /* <DEDUP_REMOVED lines=26> */
.L_x_1797:
        /* <DEDUP_REMOVED lines=72> */
.L_x_1799:
[----:B------:R-:W-:Y:S05]  /*12a0*/  BSYNC B0 ;  /* 0x0000000000007941 */ /* 0x000fea0003800000 */
.L_x_1798:
        /* <DEDUP_REMOVED lines=158> */
.L_x_1801:
[----:B------:R-:W-:Y:S05]  /*1c90*/  BSYNC B0 ;  /* 0x0000000000007941 */ /* 0x000fea0003800000 */
.L_x_1800:
        /* <DEDUP_REMOVED lines=20> */
.L_x_1803:
[----:B------:R-:W-:Y:S05]  /*1de0*/  BSYNC B0 ;  /* 0x0000000000007941 */ /* 0x000fea0003800000 */
.L_x_1802:
        /* <DEDUP_REMOVED lines=34> */
.L_x_1806:
[----:B------:R-:W2:Y:S04]  /*2010*/  LDG.E.STRONG.GPU R14, desc[UR14][R12.64] ;  /* 0x0000000e0c0e7981 */ /* 0x000ea8000c1ef900 */
[----:B--2---:R-:W-:Y:S01]  /*2020*/  CCTL.IVALL ;  /* 0x00000000ff00798f */ /* 0x004fe20002000000 */
[----:B------:R-:W-:Y:S05]  /*2030*/  YIELD ;  /* 0x0000000000007946 */ /* 0x000fea0003800000 */
[----:B------:R-:W-:-:S13]  /*2040*/  ISETP.NE.AND P0, PT, R14, R17, PT ;  /* 0x000000110e00720c */ /* 0x000fda0003f05270 */
[----:B------:R-:W-:Y:S05]  /*2050*/  @P0 BRA `(.L_x_1806) ;  /* 0xfffffffc00ec0947 */ /* 0x000fea000383ffff */
.L_x_1805:
        /* <DEDUP_REMOVED lines=17> */
.L_x_1810:
        /* <DEDUP_REMOVED lines=115> */
.L_x_1809:
        /* <DEDUP_REMOVED lines=61> */
.L_x_1811:
[----:B------:R-:W-:-:S13]  /*2c70*/  ISETP.NE.OR P0, PT, R17, RZ, P0 ;  /* 0x000000ff1100720c */ /* 0x000fda0000705670 */
[----:B------:R-:W-:Y:S05]  /*2c80*/  @!P0 BRA `(.L_x_1807) ;  /* 0x00000000007c8947 */ /* 0x000fea0003800000 */
.L_x_1808:
        /* <DEDUP_REMOVED lines=31> */
.L_x_1807:
        /* <DEDUP_REMOVED lines=11> */
.L_x_1813:
[----:B------:R-:W-:Y:S05]  /*2f30*/  BSYNC B0 ;  /* 0x0000000000007941 */ /* 0x000fea0003800000 */
.L_x_1812:
        /* <DEDUP_REMOVED lines=16> */
.L_x_1804:
        /* <DEDUP_REMOVED lines=28> */
.L_x_1814:
        /* <DEDUP_REMOVED lines=19> */
.L_x_1816:
[----:B------:R-:W-:Y:S05]  /*3330*/  BSYNC B0 ;  /* 0x0000000000007941 */ /* 0x000fea0003800000 */
.L_x_1815:
        /* <DEDUP_REMOVED lines=19> */
.L_x_1817:
        /* <DEDUP_REMOVED lines=22> */
.L_x_1819:
[----:B------:R-:W-:Y:S05]  /*35d0*/  BSYNC B0 ;  /* 0x0000000000007941 */ /* 0x000fea0003800000 */
.L_x_1818:
[----:B------:R-:W-:Y:S01]  /*35e0*/  ULDC UR8, c[0x0][0x10] ;  /* 0x0000040000087ab9 */ /* 0x000fe20000000800 */
[----:B------:R-:W-:Y:S02]  /*35f0*/  UIADD3 UR4, UR4, 0x1, URZ ;  /* 0x0000000104047890 */ /* 0x000fe4000fffe03f */
[----:B------:R-:W-:-:S04]  /*3600*/  UIADD3 UR7, UR8, UR7, URZ ;  /* 0x0000000708077290 */ /* 0x000fc8000fffe03f */
[----:B------:R-:W-:-:S06]  /*3610*/  UISETP.GE.AND UP0, UPT, UR7, UR5, UPT ;  /* 0x000000050700728c */ /* 0x000fcc000bf06270 */
[----:B------:R-:W-:-:S13]  /*3620*/  PLOP3.LUT P0, PT, PT, PT, UP0, 0x80, 0x0 ;  /* 0x000000000000781c */ /* 0x000fda0003f0f008 */
[----:B------:R-:W-:Y:S05]  /*3630*/  @!P0 BRA `(.L_x_1820) ;  /* 0xffffffcc00388947 */ /* 0x000fea000383ffff */
.L_x_1793:
        /* <DEDUP_REMOVED lines=19> */
.L_x_1822:
[----:B------:R-:W-:Y:S05]  /*3770*/  BSYNC B0 ;  /* 0x0000000000007941 */ /* 0x000fea0003800000 */
.L_x_1821:
        /* <DEDUP_REMOVED lines=11> */
.L_x_1824:
[----:B------:R-:W2:Y:S04]  /*3830*/  LDG.E.STRONG.GPU R5, desc[UR14][R2.64] ;  /* 0x0000000e02057981 */ /* 0x000ea8000c1ef900 */
[----:B--2---:R-:W-:Y:S01]  /*3840*/  CCTL.IVALL ;  /* 0x00000000ff00798f */ /* 0x004fe20002000000 */
[----:B------:R-:W-:Y:S05]  /*3850*/  YIELD ;  /* 0x0000000000007946 */ /* 0x000fea0003800000 */
[----:B------:R-:W-:-:S13]  /*3860*/  ISETP.NE.AND P0, PT, R5, R0, PT ;  /* 0x000000000500720c */ /* 0x000fda0003f05270 */
[----:B------:R-:W-:Y:S05]  /*3870*/  @P0 BRA `(.L_x_1824) ;  /* 0xfffffffc00ec0947 */ /* 0x000fea000383ffff */
.L_x_1823:
        /* <DEDUP_REMOVED lines=24> */
.L_x_1825:
        /* <DEDUP_REMOVED lines=25> */
.L_x_1826:
        /* <DEDUP_REMOVED lines=15> */
.L_x_3310:


//--------------------- .text._Z35group_norm_nhwc_bwd_one_pass_kernelI11Fp32IOFp16WLi128ELi14ELi224EEv26Group_norm_nhwc_bwd_params --------------------------
	.section	.text._Z35group_norm_nhwc_bwd_one_pass_kernelI11Fp32IOFp16WLi128ELi14ELi224EEv26Group_norm_nhwc_bwd_params,"ax",@progbits
	.align	128
        .global         _Z35group_norm_nhwc_bwd_one_pass_kernelI11Fp32IOFp16WLi128ELi14ELi224EEv26Group_norm_nhwc_bwd_params
        .type           _Z35group_norm_nhwc_bwd_one_pass_kernelI11Fp32IOFp16WLi128ELi14ELi224EEv26Group_norm_nhwc_bwd_params,@function
        .size           _Z35group_norm_nhwc_bwd_one_pass_kernelI11Fp32IOFp16WLi128ELi14ELi224EEv26Group_norm_nhwc_bwd_params,(.L_x_3311 - _Z35group_norm_nhwc_bwd_one_pass_kernelI11Fp32IOFp16WLi128ELi14ELi224EEv26Group_norm_nhwc_bwd_params)
        .other          _Z35group_norm_nhwc_bwd_one_pass_kernelI11Fp32IOFp16WLi128ELi14ELi224EEv26Group_norm_nhwc_bwd_params,@"STO_CUDA_ENTRY STV_DEFAULT"
_Z35group_norm_nhwc_bwd_one_pass_kernelI11Fp32IOFp16WLi128ELi14ELi224EEv26Group_norm_nhwc_bwd_params:
.text._Z35group_norm_nhwc_bwd_one_pass_kernelI11Fp32IOFp16WLi128ELi14ELi224EEv26Group_norm_nhwc_bwd_params:
        /* <DEDUP_REMOVED lines=61> */
.L_x_1862:
        /* <DEDUP_REMOVED lines=169> */
.L_x_1829:
[----:B------:R-:W-:Y:S05]  /*0e60*/  BSYNC B0 ;  /* 0x0000000000007941 */ /* 0x000fea0003800000 */
.L_x_1828:
        /* <DEDUP_REMOVED lines=29> */
.L_x_1830:
        /* <DEDUP_REMOVED lines=26> */
.L_x_1831:
        /* <DEDUP_REMOVED lines=33> */
.L_x_1832:
        /* <DEDUP_REMOVED lines=31> */
.L_x_1833:
        /* <DEDUP_REMOVED lines=76> */
.L_x_1835:
[----:B------:R-:W-:Y:S05]  /*1aa0*/  BSYNC B0 ;  /* 0x0000000000007941 */ /* 0x000fea0003800000 */
.L_x_1834:
        /* <DEDUP_REMOVED lines=158> */
.L_x_1837:
[----:B------:R-:W-:Y:S05]  /*2490*/  BSYNC B0 ;  /* 0x0000000000007941 */ /* 0x000fea0003800000 */
.L_x_1836:
        /* <DEDUP_REMOVED lines=19> */
.L_x_1839:
[----:B------:R-:W-:Y:S05]  /*25d0*/  BSYNC B0 ;  /* 0x0000000000007941 */ /* 0x000fea0003800000 */
.L_x_1838:
        /* <DEDUP_REMOVED lines=30> */
.L_x_1842:
[----:B-1----:R-:W2:Y:S04]  /*27c0*/  LDG.E.STRONG.GPU R22, desc[UR14][R20.64] ;  /* 0x0000000e14167981 */ /* 0x002ea8000c1ef900 */
[----:B--2---:R-:W-:Y:S01]  /*27d0*/  CCTL.IVALL ;  /* 0x00000000ff00798f */ /* 0x004fe20002000000 */
[----:B------:R-:W-:Y:S05]  /*27e0*/  YIELD ;  /* 0x0000000000007946 */ /* 0x000fea0003800000 */
[----:B------:R-:W-:-:S13]  /*27f0*/  ISETP.NE.AND P0, PT, R22, R27, PT ;  /* 0x0000001b1600720c */ /* 0x000fda0003f05270 */
[----:B------:R-:W-:Y:S05]  /*2800*/  @P0 BRA `(.L_x_1842) ;  /* 0xfffffffc00ec0947 */ /* 0x000fea000383ffff */
.L_x_1841:
        /* <DEDUP_REMOVED lines=16> */
.L_x_1846:
        /* <DEDUP_REMOVED lines=115> */
.L_x_1845:
        /* <DEDUP_REMOVED lines=61> */
.L_x_1847:
[----:B------:R-:W-:-:S13]  /*3410*/  ISETP.NE.OR P0, PT, R26, RZ, P0 ;  /* 0x000000ff1a00720c */ /* 0x000fda0000705670 */
[----:B------:R-:W-:Y:S05]  /*3420*/  @!P0 BRA `(.L_x_1843) ;  /* 0x00000000007c8947 */ /* 0x000fea0003800000 */
.L_x_1844:
        /* <DEDUP_REMOVED lines=31> */
.L_x_1843:
        /* <DEDUP_REMOVED lines=11> */
.L_x_1849:
[----:B------:R-:W-:Y:S05]  /*36d0*/  BSYNC B0 ;  /* 0x0000000000007941 */ /* 0x000fea0003800000 */
.L_x_1848:
        /* <DEDUP_REMOVED lines=16> */
.L_x_1840:
        /* <DEDUP_REMOVED lines=45> */
.L_x_1850:
        /* <DEDUP_REMOVED lines=19> */
.L_x_1852:
[----:B------:R-:W-:Y:S05]  /*3be0*/  BSYNC B0 ;  /* 0x0000000000007941 */ /* 0x000fea0003800000 */
.L_x_1851:
        /* <DEDUP_REMOVED lines=19> */
.L_x_1853:
        /* <DEDUP_REMOVED lines=19> */
.L_x_1855:
[----:B------:R-:W-:Y:S05]  /*3e50*/  BSYNC B0 ;  /* 0x0000000000007941 */ /* 0x000fea0003800000 */
.L_x_1854:
        /* <DEDUP_REMOVED lines=19> */
.L_x_1856:
        /* <DEDUP_REMOVED lines=19> */
.L_x_1858:
[----:B------:R-:W-:Y:S05]  /*40c0*/  BSYNC B0 ;  /* 0x0000000000007941 */ /* 0x000fea0003800000 */
.L_x_1857:
        /* <DEDUP_REMOVED lines=19> */
.L_x_1859:
        /* <DEDUP_REMOVED lines=19> */
.L_x_1861:
[----:B------:R-:W-:Y:S05]  /*4330*/  BSYNC B0 ;  /* 0x0000000000007941 */ /* 0x000fea0003800000 */
.L_x_1860:
[----:B------:R-:W-:Y:S02]  /*4340*/  IADD3 R41, R34, R41, RZ ;  /* 0x0000002922297210 */ /* 0x000fe40007ffe0ff */
[----:B------:R-:W-:Y:S02]  /*4350*/  IADD3 R38, R38, 0x1, RZ ;  /* 0x0000000126267810 */ /* 0x000fe40007ffe0ff */
[----:B------:R-:W-:-:S13]  /*4360*/  ISETP.GE.AND P0, PT, R41, UR4, PT ;  /* 0x0000000429007c0c */ /* 0x000fda000bf06270 */
[----:B------:R-:W-:Y:S05]  /*4370*/  @!P0 BRA `(.L_x_1862) ;  /* 0xffffffc000148947 */ /* 0x000fea000383ffff */
.L_x_1827:
        /* <DEDUP_REMOVED lines=23> */
.L_x_1864:
[----:B------:R-:W-:Y:S05]  /*44f0*/  BSYNC B0 ;  /* 0x0000000000007941 */ /* 0x000fea0003800000 */
.L_x_1863:
[----:B------:R-:W-:Y:S05]  /*4500*/  @P0 EXIT ;  /* 0x000000000000094d */ /* 0x000fea0003800000 */
[----:B------:R-:W-:Y:S05]  /*4510*/  @P2 BRA `(.L_x_1865) ;  /* 0x0000000000202947 */ /* 0x000fea0003800000 */
[----:B------:R-:W-:-:S05]  /*4520*/  IMAD R0, R6, R7, RZ ;  /* 0x0000000706007224 */ /* 0x000fca00078e02ff */
[----:B------:R-:W-:-:S13]  /*4530*/  ISETP.NE.AND P0, PT, R0, -0x1, PT ;  /* 0xffffffff0000780c */ /* 0x000fda0003f05270 */
[----:B------:R-:W-:Y:S05]  /*4540*/  @!P0 BRA `(.L_x_1865) ;  /* 0x0000000000148947 */ /* 0x000fea0003800000 */
.L_x_1866:
[----:B0-----:R-:W4:Y:S04]  /*4550*/  LDG.E.STRONG.GPU R5, desc[UR14][R2.64] ;  /* 0x0000000e02057981 */ /* 0x001f28000c1ef900 */
[----:B----4-:R-:W-:Y:S01]  /*4560*/  CCTL.IVALL ;  /* 0x00000000ff00798f */ /* 0x010fe20002000000 */
[----:B------:R-:W-:Y:S05]  /*4570*/  YIELD ;  /* 0x0000000000007946 */ /* 0x000fea0003800000 */
[----:B------:R-:W-:-:S13]  /*4580*/  ISETP.NE.AND P0, PT, R5, R0, PT ;  /* 0x000000000500720c */ /* 0x000fda0003f05270 */
[----:B------:R-:W-:Y:S05]  /*4590*/  @P0 BRA `(.L_x_1866) ;  /* 0xfffffffc00ec0947 */ /* 0x000fea000383ffff */
.L_x_1865:
        /* <DEDUP_REMOVED lines=24> */
.L_x_1867:
        /* <DEDUP_REMOVED lines=17> */
[----:B---3--:R-:W-:Y:S02]  /*4830*/  F2FP.F16.F32.PACK_AB R19, R9, R0 ;  /* 0x000000000913723e */ /* 0x008fe400000000ff */
[----:B------:R-:W-:Y:S02]  /*4840*/  SHF.R.S32.HI R0, RZ, 0x1f, R48 ;  /* 0x0000001fff007819 */ /* 0x000fe40000011430 */
[----:B----4-:R-:W-:Y:S01]  /*4850*/  F2FP.F16.F32.PACK_AB R21, R13, R10 ;  /* 0x0000000a0d15723e */ /* 0x010fe200000000ff */
[----:B------:R3:W-:Y:S04]  /*4860*/  STG.E desc[UR14][R2.64], R19 ;  /* 0x0000001302007986 */ /* 0x0007e8000c10190e */
[----:B------:R3:W-:Y:S01]  /*4870*/  STG.E desc[UR14][R4.64], R21 ;  /* 0x0000001504007986 */ /* 0x0007e2000c10190e */
[----:B------:R-:W-:-:S13]  /*4880*/  ISETP.GT.AND.EX P0, PT, R27, R0, PT, P0 ;  /* 0x000000001b00720c */ /* 0x000fda0003f04300 */
[----:B---3--:R-:W-:Y:S05]  /*4890*/  @P0 BRA `(.L_x_1867) ;  /* 0xfffffffc00a00947 */ /* 0x008fea000383ffff */
[----:B------:R-:W-:Y:S05]  /*48a0*/  EXIT ;  /* 0x000000000000794d */ /* 0x000fea0003800000 */
.L_x_1868:
        /* <DEDUP_REMOVED lines=13> */
.L_x_3311:


//--------------------- .text._Z35group_norm_nhwc_bwd_one_pass_kernelI11Fp32IOFp16WLi256ELi14ELi224EEv26Group_norm_nhwc_bwd_params --------------------------
	.section	.text._Z35group_norm_nhwc_bwd_one_pass_kernelI11Fp32IOFp16WLi256ELi14ELi224EEv26Group_norm_nhwc_bwd_params,"ax",@progbits
	.align	128
        .global         _Z35group_norm_nhwc_bwd_one_pass_kernelI11Fp32IOFp16WLi256ELi14ELi224EEv26Group_norm_nhwc_bwd_params
        .type           _Z35group_norm_nhwc_bwd_one_pass_kernelI11Fp32IOFp16WLi256ELi14ELi224EEv26Group_norm_nhwc_bwd_params,@function
        .size           _Z35group_norm_nhwc_bwd_one_pass_kernelI11Fp32IOFp16WLi256ELi14ELi224EEv26Group_norm_nhwc_bwd_params,(.L_x_3312 - _Z35group_norm_nhwc_bwd_one_pass_kernelI11Fp32IOFp16WLi256ELi14ELi224EEv26Group_norm_nhwc_bwd_params)
        .other          _Z35group_norm_nhwc_bwd_one_pass_kernelI11Fp32IOFp16WLi256ELi14ELi224EEv26Group_norm_nhwc_bwd_params,@"STO_CUDA_ENTRY STV_DEFAULT"
_Z35group_norm_nhwc_bwd_one_pass_kernelI11Fp32IOFp16WLi256ELi14ELi224EEv26Group_norm_nhwc_bwd_params:
.text._Z35group_norm_nhwc_bwd_one_pass_kernelI11Fp32IOFp16WLi256ELi14ELi224EEv26Group_norm_nhwc_bwd_params:
        /* <DEDUP_REMOVED lines=48> */
.L_x_1920:
        /* <DEDUP_REMOVED lines=268> */
.L_x_1871:
[----:B------:R-:W-:Y:S05]  /*13c0*/  BSYNC B0 ;  /* 0x0000000000007941 */ /* 0x000fea0003800000 */
.L_x_1870:
        /* <DEDUP_REMOVED lines=29> */
.L_x_1872:
        /* <DEDUP_REMOVED lines=26> */
.L_x_1873:
        /* <DEDUP_REMOVED lines=31> */
.L_x_1874:
        /* <DEDUP_REMOVED lines=31> */
.L_x_1875:
        /* <DEDUP_REMOVED lines=35> */
.L_x_1876:
        /* <DEDUP_REMOVED lines=37> */
.L_x_1877:
        /* <DEDUP_REMOVED lines=33> */
.L_x_1878:
        /* <DEDUP_REMOVED lines=31> */
.L_x_1879:
        /* <DEDUP_REMOVED lines=83> */
.L_x_1881:
[----:B------:R-:W-:Y:S05]  /*28d0*/  BSYNC B0 ;  /* 0x0000000000007941 */ /* 0x000fea0003800000 */
.L_x_1880:
        /* <DEDUP_REMOVED lines=158> */
.L_x_1883:
[----:B------:R-:W-:Y:S05]  /*32c0*/  BSYNC B0 ;  /* 0x0000000000007941 */ /* 0x000fea0003800000 */
.L_x_1882:
        /* <DEDUP_REMOVED lines=20> */
.L_x_1885:
[----:B------:R-:W-:Y:S05]  /*3410*/  BSYNC B0 ;  /* 0x0000000000007941 */ /* 0x000fea0003800000 */
.L_x_1884:
        /* <DEDUP_REMOVED lines=34> */
.L_x_1888:
[----:B------:R-:W2:Y:S04]  /*3640*/  LDG.E.STRONG.GPU R26, desc[UR12][R24.64] ;  /* 0x0000000c181a7981 */ /* 0x000ea8000c1ef900 */
[----:B--2---:R-:W-:Y:S01]  /*3650*/  CCTL.IVALL ;  /* 0x00000000ff00798f */ /* 0x004fe20002000000 */
[----:B------:R-:W-:Y:S05]  /*3660*/  YIELD ;  /* 0x0000000000007946 */ /* 0x000fea0003800000 */
[----:B------:R-:W-:-:S13]  /*3670*/  ISETP.NE.AND P0, PT, R26, R29, PT ;  /* 0x0000001d1a00720c */ /* 0x000fda0003f05270 */
[----:B------:R-:W-:Y:S05]  /*3680*/  @P0 BRA `(.L_x_1888) ;  /* 0xfffffffc00ec0947 */ /* 0x000fea000383ffff */
.L_x_1887:
        /* <DEDUP_REMOVED lines=17> */
.L_x_1892:
        /* <DEDUP_REMOVED lines=115> */
.L_x_1891:
        /* <DEDUP_REMOVED lines=61> */
.L_x_1893:
[----:B------:R-:W-:-:S13]  /*42a0*/  ISETP.NE.OR P0, PT, R35, RZ, P0 ;  /* 0x000000ff2300720c */ /* 0x000fda0000705670 */
[----:B------:R-:W-:Y:S05]  /*42b0*/  @!P0 BRA `(.L_x_1889) ;  /* 0x00000000007c8947 */ /* 0x000fea0003800000 */
.L_x_1890:
        /* <DEDUP_REMOVED lines=31> */
.L_x_1889:
        /* <DEDUP_REMOVED lines=11> */
.L_x_1895:
[----:B------:R-:W-:Y:S05]  /*4560*/  BSYNC B0 ;  /* 0x0000000000007941 */ /* 0x000fea0003800000 */
.L_x_1894:
        /* <DEDUP_REMOVED lines=16> */
.L_x_1886:
        /* <DEDUP_REMOVED lines=41> */
.L_x_1896:
        /* <DEDUP_REMOVED lines=19> */
.L_x_1898:
[----:B------:R-:W-:Y:S05]  /*4a30*/  BSYNC B0 ;  /* 0x0000000000007941 */ /* 0x000fea0003800000 */
.L_x_1897:
        /* <DEDUP_REMOVED lines=19> */
.L_x_1899:
        /* <DEDUP_REMOVED lines=19> */
.L_x_1901:
[----:B------:R-:W-:Y:S05]  /*4ca0*/  BSYNC B0 ;  /* 0x0000000000007941 */ /* 0x000fea0003800000 */
.L_x_1900:
        /* <DEDUP_REMOVED lines=19> */
.L_x_1902:
        /* <DEDUP_REMOVED lines=19> */
.L_x_1904:
[----:B------:R-:W-:Y:S05]  /*4f10*/  BSYNC B0 ;  /* 0x0000000000007941 */ /* 0x000fea0003800000 */
.L_x_1903:
        /* <DEDUP_REMOVED lines=42> */
.L_x_1905:
        /* <DEDUP_REMOVED lines=19> */
.L_x_1907:
[----:B------:R-:W-:Y:S05]  /*52f0*/  BSYNC B0 ;  /* 0x0000000000007941 */ /* 0x000fea0003800000 */
.L_x_1906:
        /* <DEDUP_REMOVED lines=19> */
.L_x_1908:
        /* <DEDUP_REMOVED lines=19> */
.L_x_1910:
[----:B------:R-:W-:Y:S05]  /*5560*/  BSYNC B0 ;  /* 0x0000000000007941 */ /* 0x000fea0003800000 */
.L_x_1909:
        /* <DEDUP_REMOVED lines=19> */
.L_x_1911:
        /* <DEDUP_REMOVED lines=19> */
.L_x_1913:
[----:B------:R-:W-:Y:S05]  /*57d0*/  BSYNC B0 ;  /* 0x0000000000007941 */ /* 0x000fea0003800000 */
.L_x_1912:
        /* <DEDUP_REMOVED lines=19> */
.L_x_1914:
        /* <DEDUP_REMOVED lines=19> */
.L_x_1916:
[----:B------:R-:W-:Y:S05]  /*5a40*/  BSYNC B0 ;  /* 0x0000000000007941 */ /* 0x000fea0003800000 */
.L_x_1915:
        /* <DEDUP_REMOVED lines=19> */
.L_x_1917:
        /* <DEDUP_REMOVED lines=18> */
.L_x_1919:
[----:B------:R-:W-:Y:S05]  /*5ca0*/  BSYNC B0 ;  /* 0x0000000000007941 */ /* 0x000fea0003800000 */
.L_x_1918:
        /* <DEDUP_REMOVED lines=9> */
.L_x_1869:
        /* <DEDUP_REMOVED lines=19> */
.L_x_1922:
[----:B------:R-:W-:Y:S05]  /*5e70*/  BSYNC B0 ;  /* 0x0000000000007941 */ /* 0x000fea0003800000 */
.L_x_1921:
        /* <DEDUP_REMOVED lines=11> */
.L_x_1924:
[----:B------:R-:W2:Y:S04]  /*5f30*/  LDG.E.STRONG.GPU R5, desc[UR12][R2.64] ;  /* 0x0000000c02057981 */ /* 0x000ea8000c1ef900 */
[----:B--2---:R-:W-:Y:S01]  /*5f40*/  CCTL.IVALL ;  /* 0x00000000ff00798f */ /* 0x004fe20002000000 */
[----:B------:R-:W-:Y:S05]  /*5f50*/  YIELD ;  /* 0x0000000000007946 */ /* 0x000fea0003800000 */
[----:B------:R-:W-:-:S13]  /*5f60*/  ISETP.NE.AND P0, PT, R5, R0, PT ;  /* 0x000000000500720c */ /* 0x000fda0003f05270 */
[----:B------:R-:W-:Y:S05]  /*5f70*/  @P0 BRA `(.L_x_1924) ;  /* 0xfffffffc00ec0947 */ /* 0x000fea000383ffff */
.L_x_1923:
        /* <DEDUP_REMOVED lines=24> */
.L_x_1925:
        /* <DEDUP_REMOVED lines=25> */
.L_x_1926:
        /* <DEDUP_REMOVED lines=15> */
.L_x_3312:


//--------------------- .text._Z35group_norm_nhwc_bwd_one_pass_kernelI11Fp32IOFp16WLi512ELi14ELi224EEv26Group_norm_nhwc_bwd_params --------------------------
	.section	.text._Z35group_norm_nhwc_bwd_one_pass_kernelI11Fp32IOFp16WLi512ELi14ELi224EEv26Group_norm_nhwc_bwd_params,"ax",@progbits
	.align	128
        .global         _Z35group_norm_nhwc_bwd_one_pass_kernelI11Fp32IOFp16WLi512ELi14ELi224EEv26Group_norm_nhwc_bwd_params
        .type           _Z35group_norm_nhwc_bwd_one_pass_kernelI11Fp32IOFp16WLi512ELi14ELi224EEv26Group_norm_nhwc_bwd_params,@function
        .size           _Z35group_norm_nhwc_bwd_one_pass_kernelI11Fp32IOFp16WLi512ELi14ELi224EEv26Group_norm_nhwc_bwd_params,(.L_x_3313 - _Z35group_norm_nhwc_bwd_one_pass_kernelI11Fp32IOFp16WLi512ELi14ELi224EEv26Group_norm_nhwc_bwd_params)
        .other          _Z35group_norm_nhwc_bwd_one_pass_kernelI11Fp32IOFp16WLi512ELi14ELi224EEv26Group_norm_nhwc_bwd_params,@"STO_CUDA_ENTRY STV_DEFAULT"
_Z35group_norm_nhwc_bwd_one_pass_kernelI11Fp32IOFp16WLi512ELi14ELi224EEv26Group_norm_nhwc_bwd_params:
.text._Z35group_norm_nhwc_bwd_one_pass_kernelI11Fp32IOFp16WLi512ELi14ELi224EEv26Group_norm_nhwc_bwd_params:
        /* <DEDUP_REMOVED lines=106> */
.L_x_2010:
        /* <DEDUP_REMOVED lines=446> */
[----:B--2---:R-:W-:Y:S02]  /*2280*/  @P5 HADD2.F32 R6, -RZ, R8.H0_H0 ;  /* 0x20000008ff065230 */ /* 0x004fe40000004100 */
[----:B------:R-:W0:Y:S01]  /*2290*/  LDC.64 R8, c[0x0][0x238] ;  /* 0x00008e00ff087b82 */ /* 0x000e220000000a00 */
[----:B---3--:R-:W-:Y:S02]  /*22a0*/  @P5 HADD2.F32 R7, -RZ, R5.H0_H0 ;  /* 0x20000005ff075230 */ /* 0x008fe40000004100 */
[----:B0-----:R-:W-:-:S05]  /*22b0*/  IMAD.WIDE R8, R71, 0x2, R8 ;  /* 0x0000000247087825 */ /* 0x001fca00078e0208 */
[----:B------:R-:W2:Y:S04]  /*22c0*/  LDG.E.U16 R5, desc[UR8][R8.64] ;  /* 0x0000000808057981 */ /* 0x000ea8000c1e1500 */
[----:B------:R-:W3:Y:S01]  /*22d0*/  LDG.E.U16 R71, desc[UR8][R8.64+0x2] ;  /* 0x0000020808477981 */ /* 0x000ee2000c1e1500 */
[----:B--2---:R-:W-:Y:S02]  /*22e0*/  HADD2.F32 R5, -RZ, R5.H0_H0 ;  /* 0x20000005ff057230 */ /* 0x004fe40000004100 */
[----:B---3--:R-:W-:-:S07]  /*22f0*/  HADD2.F32 R8, -RZ, R71.H0_H0 ;  /* 0x20000047ff087230 */ /* 0x008fce0000004100 */
.L_x_1929:
[----:B------:R-:W-:Y:S05]  /*2300*/  BSYNC B0 ;  /* 0x0000000000007941 */ /* 0x000fea0003800000 */
.L_x_1928:
        /* <DEDUP_REMOVED lines=29> */
.L_x_1930:
        /* <DEDUP_REMOVED lines=26> */
.L_x_1931:
        /* <DEDUP_REMOVED lines=31> */
.L_x_1932:
        /* <DEDUP_REMOVED lines=31> */
.L_x_1933:
        /* <DEDUP_REMOVED lines=31> */
.L_x_1934:
        /* <DEDUP_REMOVED lines=55> */
.L_x_1935:
        /* <DEDUP_REMOVED lines=35> */
.L_x_1936:
        /* <DEDUP_REMOVED lines=33> */
.L_x_1937:
        /* <DEDUP_REMOVED lines=33> */
.L_x_1938:
        /* <DEDUP_REMOVED lines=33> */
.L_x_1939:
        /* <DEDUP_REMOVED lines=33> */
.L_x_1940:
        /* <DEDUP_REMOVED lines=33> */
.L_x_1941:
        /* <DEDUP_REMOVED lines=33> */
.L_x_1942:
        /* <DEDUP_REMOVED lines=29> */
.L_x_1943:
        /* <DEDUP_REMOVED lines=29> */
.L_x_1944:
        /* <DEDUP_REMOVED lines=29> */
.L_x_1945:
        /* <DEDUP_REMOVED lines=91> */
.L_x_1947:
[----:B------:R-:W-:Y:S05]  /*4970*/  BSYNC B0 ;  /* 0x0000000000007941 */ /* 0x000fea0003800000 */
.L_x_1946:
        /* <DEDUP_REMOVED lines=159> */
.L_x_1949:
[----:B------:R-:W-:Y:S05]  /*5370*/  BSYNC B0 ;  /* 0x0000000000007941 */ /* 0x000fea0003800000 */
.L_x_1948:
        /* <DEDUP_REMOVED lines=16> */
.L_x_1951:
[----:B------:R-:W-:Y:S05]  /*5480*/  BSYNC B0 ;  /* 0x0000000000007941 */ /* 0x000fea0003800000 */
.L_x_1950:
        /* <DEDUP_REMOVED lines=34> */
.L_x_1954:
[----:B------:R-:W2:Y:S04]  /*56b0*/  LDG.E.STRONG.GPU R9, desc[UR8][R44.64] ;  /* 0x000000082c097981 */ /* 0x000ea8000c1ef900 */
[----:B--2---:R-:W-:Y:S01]  /*56c0*/  CCTL.IVALL ;  /* 0x00000000ff00798f */ /* 0x004fe20002000000 */
[----:B------:R-:W-:Y:S05]  /*56d0*/  YIELD ;  /* 0x0000000000007946 */ /* 0x000fea0003800000 */
[----:B------:R-:W-:-:S13]  /*56e0*/  ISETP.NE.AND P6, PT, R9, R50, PT ;  /* 0x000000320900720c */ /* 0x000fda0003fc5270 */
[----:B------:R-:W-:Y:S05]  /*56f0*/  @P6 BRA `(.L_x_1954) ;  /* 0xfffffffc00ec6947 */ /* 0x000fea000383ffff */
.L_x_1953:
        /* <DEDUP_REMOVED lines=20> */
.L_x_1958:
        /* <DEDUP_REMOVED lines=115> */
.L_x_1957:
        /* <DEDUP_REMOVED lines=62> */
.L_x_1959:
[----:B------:R-:W-:-:S04]  /*6350*/  ISETP.NE.AND P6, PT, R9, RZ, PT ;  /* 0x000000ff0900720c */ /* 0x000fc80003fc5270 */
[----:B------:R-:W-:-:S13]  /*6360*/  ISETP.NE.OR P6, PT, R45, RZ, P6 ;  /* 0x000000ff2d00720c */ /* 0x000fda00037c5670 */
[----:B------:R-:W-:Y:S05]  /*6370*/  @!P6 BRA `(.L_x_1955) ;  /* 0x00000000007ce947 */ /* 0x000fea0003800000 */
.L_x_1956:
        /* <DEDUP_REMOVED lines=31> */
.L_x_1955:
        /* <DEDUP_REMOVED lines=10> */
.L_x_1961:
[----:B------:R-:W-:Y:S05]  /*6610*/  BSYNC B0 ;  /* 0x0000000000007941 */ /* 0x000fea0003800000 */
.L_x_1960:
        /* <DEDUP_REMOVED lines=17> */
.L_x_1952:
        /* <DEDUP_REMOVED lines=38> */
.L_x_1962:
        /* <DEDUP_REMOVED lines=21> */
.L_x_1964:
[----:B------:R-:W-:Y:S05]  /*6ae0*/  BSYNC B0 ;  /* 0x0000000000007941 */ /* 0x000fea0003800000 */
.L_x_1963:
        /* <DEDUP_REMOVED lines=20> */
.L_x_1965:
        /* <DEDUP_REMOVED lines=20> */
.L_x_1967:
[----:B------:R-:W-:Y:S05]  /*6d70*/  BSYNC B0 ;  /* 0x0000000000007941 */ /* 0x000fea0003800000 */
.L_x_1966:
        /* <DEDUP_REMOVED lines=19> */
.L_x_1968:
        /* <DEDUP_REMOVED lines=20> */
.L_x_1970:
[----:B------:R-:W-:Y:S05]  /*6ff0*/  BSYNC B0 ;  /* 0x0000000000007941 */ /* 0x000fea0003800000 */
.L_x_1969:
        /* <DEDUP_REMOVED lines=19> */
.L_x_1971:
        /* <DEDUP_REMOVED lines=22> */
.L_x_1973:
[----:B------:R-:W-:Y:S05]  /*7290*/  BSYNC B0 ;  /* 0x0000000000007941 */ /* 0x000fea0003800000 */
.L_x_1972:
        /* <DEDUP_REMOVED lines=20> */
.L_x_1974:
        /* <DEDUP_REMOVED lines=22> */
.L_x_1976:
[----:B------:R-:W-:Y:S05]  /*7540*/  BSYNC B0 ;  /* 0x0000000000007941 */ /* 0x000fea0003800000 */
.L_x_1975:
        /* <DEDUP_REMOVED lines=20> */
.L_x_1977:
        /* <DEDUP_REMOVED lines=22> */
.L_x_1979:
[----:B------:R-:W-:Y:S05]  /*77f0*/  BSYNC B0 ;  /* 0x0000000000007941 */ /* 0x000fea0003800000 */
.L_x_1978:
        /* <DEDUP_REMOVED lines=20> */
.L_x_1980:
        /* <DEDUP_REMOVED lines=22> */
.L_x_1982:
[----:B------:R-:W-:Y:S05]  /*7aa0*/  BSYNC B0 ;  /* 0x0000000000007941 */ /* 0x000fea0003800000 */
.L_x_1981:
        /* <DEDUP_REMOVED lines=20> */
.L_x_1983:
        /* <DEDUP_REMOVED lines=22> */
.L_x_1985:
[----:B------:R-:W-:Y:S05]  /*7d50*/  BSYNC B0 ;  /* 0x0000000000007941 */ /* 0x000fea0003800000 */
.L_x_1984:
        /* <DEDUP_REMOVED lines=20> */
.L_x_1986:
        /* <DEDUP_REMOVED lines=22> */
.L_x_1988:
[----:B------:R-:W-:Y:S05]  /*8000*/  BSYNC B0 ;  /* 0x0000000000007941 */ /* 0x000fea0003800000 */
.L_x_1987:
        /* <DEDUP_REMOVED lines=20> */
.L_x_1989:
        /* <DEDUP_REMOVED lines=21> */
.L_x_1991:
[----:B------:R-:W-:Y:S05]  /*82a0*/  BSYNC B0 ;  /* 0x0000000000007941 */ /* 0x000fea0003800000 */
.L_x_1990:
        /* <DEDUP_REMOVED lines=19> */
.L_x_1992:
        /* <DEDUP_REMOVED lines=21> */
.L_x_1994:
[----:B------:R-:W-:Y:S05]  /*8530*/  BSYNC B0 ;  /* 0x0000000000007941 */ /* 0x000fea0003800000 */
.L_x_1993:
        /* <DEDUP_REMOVED lines=19> */
.L_x_1995:
        /* <DEDUP_REMOVED lines=21> */
.L_x_1997:
[----:B------:R-:W-:Y:S05]  /*87c0*/  BSYNC B0 ;  /* 0x0000000000007941 */ /* 0x000fea0003800000 */
.L_x_1996:
        /* <DEDUP_REMOVED lines=19> */
.L_x_1998:
        /* <DEDUP_REMOVED lines=26> */
.L_x_2000:
[----:B------:R-:W-:Y:S05]  /*8aa0*/  BSYNC B0 ;  /* 0x0000000000007941 */ /* 0x000fea0003800000 */
.L_x_1999:
        /* <DEDUP_REMOVED lines=19> */
.L_x_2001:
        /* <DEDUP_REMOVED lines=26> */
.L_x_2003:
[----:B------:R-:W-:Y:S05]  /*8d80*/  BSYNC B0 ;  /* 0x0000000000007941 */ /* 0x000fea0003800000 */
.L_x_2002:
        /* <DEDUP_REMOVED lines=19> */
.L_x_2004:
        /* <DEDUP_REMOVED lines=26> */
.L_x_2006:
[----:B------:R-:W-:Y:S05]  /*9060*/  BSYNC B0 ;  /* 0x0000000000007941 */ /* 0x000fea0003800000 */
.L_x_2005:
        /* <DEDUP_REMOVED lines=19> */
.L_x_2007:
        /* <DEDUP_REMOVED lines=22> */
.L_x_2009:
[----:B------:R-:W-:Y:S05]  /*9300*/  BSYNC B0 ;  /* 0x0000000000007941 */ /* 0x000fea0003800000 */
.L_x_2008:
[----:B------:R-:W-:Y:S02]  /*9310*/  IADD3 R69, R3, R69, RZ ;  /* 0x0000004503457210 */ /* 0x000fe40007ffe0ff */
[----:B------:R-:W-:Y:S02]  /*9320*/  IADD3 R104, R104, 0x1, RZ ;  /* 0x0000000168687810 */ /* 0x000fe40007ffe0ff */
[----:B------:R-:W-:-:S13]  /*9330*/  ISETP.GE.AND P5, PT, R69, UR4, PT ;  /* 0x0000000445007c0c */ /* 0x000fda000bfa6270 */
[----:B------:R-:W-:Y:S05]  /*9340*/  @!P5 BRA `(.L_x_2010) ;  /* 0xffffff7000d4d947 */ /* 0x000fea000383ffff */
.L_x_1927:
        /* <DEDUP_REMOVED lines=23> */
.L_x_2012:
[----:B------:R-:W-:Y:S05]  /*94c0*/  BSYNC B0 ;  /* 0x0000000000007941 */ /* 0x000fea0003800000 */
.L_x_2011:
[----:B------:R-:W-:Y:S05]  /*94d0*/  @P0 EXIT ;  /* 0x000000000000094d */ /* 0x000fea0003800000 */
[----:B------:R-:W-:Y:S05]  /*94e0*/  @P2 BRA `(.L_x_2013) ;  /* 0x0000000000202947 */ /* 0x000fea0003800000 */
[----:B------:R-:W-:-:S05]  /*94f0*/  IMAD R4, R6, R7, RZ ;  /* 0x0000000706047224 */ /* 0x000fca00078e02ff */
[----:B------:R-:W-:-:S13]  /*9500*/  ISETP.NE.AND P0, PT, R4, -0x1, PT ;  /* 0xffffffff0400780c */ /* 0x000fda0003f05270 */
[----:B------:R-:W-:Y:S05]  /*9510*/  @!P0 BRA `(.L_x_2013) ;  /* 0x0000000000148947 */ /* 0x000fea0003800000 */
.L_x_2014:
[----:B---3--:R-:W3:Y:S04]  /*9520*/  LDG.E.STRONG.GPU R5, desc[UR8][R2.64] ;  /* 0x0000000802057981 */ /* 0x008ee8000c1ef900 */
[----:B---3--:R-:W-:Y:S01]  /*9530*/  CCTL.IVALL ;  /* 0x00000000ff00798f */ /* 0x008fe20002000000 */
[----:B------:R-:W-:Y:S05]  /*9540*/  YIELD ;  /* 0x0000000000007946 */ /* 0x000fea0003800000 */
[----:B------:R-:W-:-:S13]  /*9550*/  ISETP.NE.AND P0, PT, R5, R4, PT ;  /* 0x000000040500720c */ /* 0x000fda0003f05270 */
[----:B------:R-:W-:Y:S05]  /*9560*/  @P0 BRA `(.L_x_2014) ;  /* 0xfffffffc00ec0947 */ /* 0x000fea000383ffff */
.L_x_2013:
        /* <DEDUP_REMOVED lines=25> */
.L_x_2015:
        /* <DEDUP_REMOVED lines=17> */
[----:B-----5:R-:W-:Y:S01]  /*9810*/  F2FP.F16.F32.PACK_AB R19, R9, R2 ;  /* 0x000000020913723e */ /* 0x020fe200000000ff */
[----:B--2---:R-:W-:-:S04]  /*9820*/  IMAD.WIDE R2, R5, 0x2, R14 ;  /* 0x0000000205027825 */ /* 0x004fc800078e020e */
[----:B---3--:R-:W-:Y:S01]  /*9830*/  IMAD.WIDE R4, R5, 0x2, R16 ;  /* 0x0000000205047825 */ /* 0x008fe200078e0210 */
[----:B------:R-:W-:Y:S01]  /*9840*/  F2FP.F16.F32.PACK_AB R21, R13, R10 ;  /* 0x0000000a0d15723e */ /* 0x000fe200000000ff */
[----:B------:R4:W-:Y:S04]  /*9850*/  STG.E desc[UR8][R2.64], R19 ;  /* 0x0000001302007986 */ /* 0x0009e8000c101908 */
[----:B------:R4:W-:Y:S01]  /*9860*/  STG.E desc[UR8][R4.64], R21 ;  /* 0x0000001504007986 */ /* 0x0009e2000c101908 */
[----:B------:R-:W-:Y:S05]  /*9870*/  @P0 BRA `(.L_x_2015) ;  /* 0xfffffffc00a00947 */ /* 0x000fea000383ffff */
[----:B------:R-:W-:Y:S05]  /*9880*/  EXIT ;  /* 0x000000000000794d */ /* 0x000fea0003800000 */
.L_x_2016:
        /* <DEDUP_REMOVED lines=15> */
.L_x_3313:


//--------------------- .text._Z35group_norm_nhwc_fwd_one_pass_kernelI11Bf16IOFp32WLi64ELi14ELi224EEv26Group_norm_nhwc_fwd_params --------------------------
	.section	.text._Z35group_norm_nhwc_fwd_one_pass_kernelI11Bf16IOFp32WLi64ELi14ELi224EEv26Group_norm_nhwc_fwd_params,"ax",@progbits
	.align	128
        .global         _Z35group_norm_nhwc_fwd_one_pass_kernelI11Bf16IOFp32WLi64ELi14ELi224EEv26Group_norm_nhwc_fwd_params
        .type           _Z35group_norm_nhwc_fwd_one_pass_kernelI11Bf16IOFp32WLi64ELi14ELi224EEv26Group_norm_nhwc_fwd_params,@function
        .size           _Z35group_norm_nhwc_fwd_one_pass_kernelI11Bf16IOFp32WLi64ELi14ELi224EEv26Group_norm_nhwc_fwd_params,(.L_x_3314 - _Z35group_norm_nhwc_fwd_one_pass_kernelI11Bf16IOFp32WLi64ELi14ELi224EEv26Group_norm_nhwc_fwd_params)
        .other          _Z35group_norm_nhwc_fwd_one_pass_kernelI11Bf16IOFp32WLi64ELi14ELi224EEv26Group_norm_nhwc_fwd_params,@"STO_CUDA_ENTRY STV_DEFAULT"
_Z35group_norm_nhwc_fwd_one_pass_kernelI11Bf16IOFp32WLi64ELi14ELi224EEv26Group_norm_nhwc_fwd_params:
.text._Z35group_norm_nhwc_fwd_one_pass_kernelI11Bf16IOFp32WLi64ELi14ELi224EEv26Group_norm_nhwc_fwd_params:
[----:B------:R-:W-:Y:S01]  /*0000*/  LDC R1, c[0x0][0x28] ;  /* 0x00000a00ff017b82 */ /* 0x000fe20000000800 */
[----:B------:R-:W0:Y:S01]  /*0010*/  S2R R16, SR_CTAID.Y ;  /* 0x0000000000107919 */ /* 0x000e220000002600 */
[----:B------:R-:W-:Y:S01]  /*0020*/  ULDC UR4, c[0x0][0x288] ;  /* 0x0000a20000047ab9 */ /* 0x000fe20000000800 */
[----:B------:R-:W-:Y:S02]  /*0030*/  ULDC UR5, c[0x0][0x258] ;  /* 0x0000960000057ab9 */ /* 0x000fe40000000800 */
[----:B------:R-:W-:Y:S01]  /*0040*/  UIMAD UR4, UR4, UR5, URZ ;  /* 0x00000005040472a4 */ /* 0x000fe2000f8e023f */
[----:B------:R-:W1:Y:S05]  /*0050*/  S2R R0, SR_TID.X ;  /* 0x0000000000007919 */ /* 0x000e6a0000002100 */
[----:B0-----:R-:W-:-:S13]  /*0060*/  ISETP.GE.AND P0, PT, R16, UR4, PT ;  /* 0x0000000410007c0c */ /* 0x001fda000bf06270 */
[----:B-1----:R-:W-:Y:S05]  /*0070*/  @P0 EXIT ;  /* 0x000000000000094d */ /* 0x002fea0003800000 */
[----:B------:R-:W0:Y:S01]  /*0080*/  S2UR UR7, SR_CTAID.X ;  /* 0x00000000000779c3 */ /* 0x000e220000002500 */
[----:B------:R-:W-:Y:S01]  /*0090*/  IMAD.WIDE.U32 R2, R0, 0x24924925, RZ ;  /* 0x2492492500027825 */ /* 0x000fe200078e00ff */
[----:B------:R-:W-:Y:S01]  /*00a0*/  SHF.R.S32.HI R7, RZ, 0x1f, R0 ;  /* 0x0000001fff077819 */ /* 0x000fe20000011400 */
[----:B------:R-:W-:Y:S01]  /*00b0*/  ULDC.64 UR8, c[0x0][0x278] ;  /* 0x00009e0000087ab9 */ /* 0x000fe20000000a00 */
[----:B------:R-:W-:Y:S01]  /*00c0*/  UMOV UR5, 0x400 ;  /* 0x0000040000057882 */ /* 0x000fe20000000000 */
[----:B------:R-:W-:Y:S01]  /*00d0*/  HFMA2.MMA R17, -RZ, RZ, 0, 0 ;  /* 0x00000000ff117435 */ /* 0x000fe200000001ff */
[-C--:B------:R-:W-:Y:S01]  /*00e0*/  IADD3 R2, -R3, R0.reuse, RZ ;  /* 0x0000000003027210 */ /* 0x080fe20007ffe1ff */
[----:B------:R-:W-:Y:S01]  /*00f0*/  ULDC.U8 UR10, c[0x0][0x28c] ;  /* 0x0000a300000a7ab9 */ /* 0x000fe20000000000 */
[----:B------:R-:W0:Y:S01]  /*0100*/  LDC R4, c[0x0][0x294] ;  /* 0x0000a500ff047b82 */ /* 0x000e220000000800 */
[----:B------:R-:W-:Y:S02]  /*0110*/  LEA.HI R7, R7, R0, RZ, 0x5 ;  /* 0x0000000007077211 */ /* 0x000fe400078f28ff */
[----:B------:R-:W-:-:S02]  /*0120*/  LEA.HI R2, R2, R3, RZ, 0x1f ;  /* 0x0000000302027211 */ /* 0x000fc400078ff8ff */
[----:B------:R-:W-:Y:S02]  /*0130*/  SHF.R.S32.HI R7, RZ, 0x5, R7 ;  /* 0x00000005ff077819 */ /* 0x000fe40000011407 */
[----:B------:R-:W-:Y:S01]  /*0140*/  SHF.R.U32.HI R5, RZ, 0x2, R2 ;  /* 0x00000002ff057819 */ /* 0x000fe20000011602 */
[----:B------:R-:W1:Y:S01]  /*0150*/  S2UR UR6, SR_CgaCtaId ;  /* 0x00000000000679c3 */ /* 0x000e620000008800 */
[----:B------:R-:W2:Y:S03]  /*0160*/  S2R R2, SR_LANEID ;  /* 0x0000000000027919 */ /* 0x000ea60000000000 */
[----:B------:R-:W-:-:S05]  /*0170*/  IMAD R18, R5, -0x7, R0 ;  /* 0xfffffff905127824 */ /* 0x000fca00078e0200 */
[----:B------:R-:W-:Y:S01]  /*0180*/  SHF.L.U32 R18, R18, 0x1, RZ ;  /* 0x0000000112127819 */ /* 0x000fe200000006ff */
[----:B0-----:R-:W-:-:S05]  /*0190*/  IMAD R3, R4, UR7, R5 ;  /* 0x0000000704037c24 */ /* 0x001fca000f8e0205 */
[----:B------:R-:W-:Y:S02]  /*01a0*/  ISETP.GE.U32.AND P1, PT, R3, UR8, PT ;  /* 0x0000000803007c0c */ /* 0x000fe4000bf26070 */
[----:B------:R-:W-:Y:S01]  /*01b0*/  SHF.R.S32.HI R4, RZ, 0x1f, R3 ;  /* 0x0000001fff047819 */ /* 0x000fe20000011403 */
[----:B-1----:R-:W-:-:S03]  /*01c0*/  ULEA UR5, UR6, UR5, 0x18 ;  /* 0x0000000506057291 */ /* 0x002fc6000f8ec03f */
[----:B------:R-:W-:Y:S01]  /*01d0*/  ISETP.GE.AND.EX P1, PT, R4, UR9, PT, P1 ;  /* 0x0000000904007c0c */ /* 0x000fe2000bf26310 */
[----:B------:R-:W-:Y:S02]  /*01e0*/  ULDC.64 UR8, c[0x0][0x208] ;  /* 0x0000820000087ab9 */ /* 0x000fe40000000a00 */
[----:B------:R-:W-:Y:S02]  /*01f0*/  LEA R19, R7, UR5, 0x3 ;  /* 0x0000000507137c11 */ /* 0x000fe4000f8e18ff */
[----:B--2---:R-:W-:-:S13]  /*0200*/  ISETP.LT.U32.AND P1, PT, R0, 0xe0, !P1 ;  /* 0x000000e00000780c */ /* 0x004fda0004f21070 */
.L_x_2035:
[----:B0-----:R-:W0:Y:S01]  /*0210*/  LDC R5, c[0x0][0x288] ;  /* 0x0000a200ff057b82 */ /* 0x001e220000000800 */
[----:B------:R-:W-:Y:S01]  /*0220*/  IADD3 R15, R3, 0x20, RZ ;  /* 0x00000020030f7810 */ /* 0x000fe20007ffe0ff */
[----:B------:R-:W-:Y:S01]  /*0230*/  ULDC.64 UR12, c[0x0][0x278] ;  /* 0x00009e00000c7ab9 */ /* 0x000fe20000000a00 */
[----:B------:R-:W-:Y:S02]  /*0240*/  SHF.R.S32.HI R12, RZ, 0x1f, R18 ;  /* 0x0000001fff0c7819 */ /* 0x000fe40000011412 */
[----:B------:R-:W-:Y:S02]  /*0250*/  SHF.R.S32.HI R13, RZ, 0x1f, R15 ;  /* 0x0000001fff0d7819 */ /* 0x000fe4000001140f */
[----:B------:R-:W-:Y:S02]  /*0260*/  SHF.R.S32.HI R25, RZ, 0x1f, R3 ;  /* 0x0000001fff197819 */ /* 0x000fe40000011403 */
[----:B------:R-:W-:Y:S02]  /*0270*/  MOV R22, RZ ;  /* 0x000000ff00167202 */ /* 0x000fe40000000f00 */
[----:B------:R-:W-:-:S02]  /*0280*/  MOV R24, RZ ;  /* 0x000000ff00187202 */ /* 0x000fc40000000f00 */
[----:B0-----:R-:W-:-:S04]  /*0290*/  IABS R9, R5 ;  /* 0x0000000500097213 */ /* 0x001fc80000000000 */
[----:B------:R-:W0:Y:S08]  /*02a0*/  I2F.RP R4, R9 ;  /* 0x0000000900047306 */ /* 0x000e300000209400 */
[----:B0-----:R-:W0:Y:S02]  /*02b0*/  MUFU.RCP R4, R4 ;  /* 0x0000000400047308 */ /* 0x001e240000001000 */
[----:B0-----:R-:W-:-:S06]  /*02c0*/  IADD3 R6, R4, 0xffffffe, RZ ;  /* 0x0ffffffe04067810 */ /* 0x001fcc0007ffe0ff */
[----:B------:R0:W1:Y:S02]  /*02d0*/  F2I.FTZ.U32.TRUNC.NTZ R7, R6 ;  /* 0x0000000600077305 */ /* 0x000064000021f000 */
[----:B0-----:R-:W-:Y:S02]  /*02e0*/  MOV R6, RZ ;  /* 0x000000ff00067202 */ /* 0x001fe40000000f00 */
[----:B-1----:R-:W-:-:S05]  /*02f0*/  IADD3 R8, RZ, -R7, RZ ;  /* 0x80000007ff087210 */ /* 0x002fca0007ffe0ff */
[----:B------:R-:W-:Y:S01]  /*0300*/  IMAD R11, R8, R9, RZ ;  /* 0x00000009080b7224 */ /* 0x000fe200078e02ff */
[----:B------:R-:W-:-:S03]  /*0310*/  IABS R8, R16 ;  /* 0x0000001000087213 */ /* 0x000fc60000000000 */
[----:B------:R-:W-:Y:S02]  /*0320*/  IMAD.HI.U32 R7, R7, R11, R6 ;  /* 0x0000000b07077227 */ /* 0x000fe400078e0006 */
[----:B------:R-:W0:Y:S04]  /*0330*/  @P1 LDC.64 R10, c[0x0][0x270] ;  /* 0x00009c00ff0a1b82 */ /* 0x000e280000000a00 */
[----:B------:R-:W-:-:S05]  /*0340*/  IMAD.HI.U32 R7, R7, R8, RZ ;  /* 0x0000000807077227 */ /* 0x000fca00078e00ff */
[----:B------:R-:W-:-:S05]  /*0350*/  IADD3 R4, -R7, RZ, RZ ;  /* 0x000000ff07047210 */ /* 0x000fca0007ffe1ff */
[----:B------:R-:W-:-:S05]  /*0360*/  IMAD R4, R9, R4, R8 ;  /* 0x0000000409047224 */ /* 0x000fca00078e0208 */
[----:B------:R-:W-:-:S13]  /*0370*/  ISETP.GT.U32.AND P2, PT, R9, R4, PT ;  /* 0x000000040900720c */ /* 0x000fda0003f44070 */
[-C--:B------:R-:W-:Y:S02]  /*0380*/  @!P2 IADD3 R4, R4, -R9.reuse, RZ ;  /* 0x800000090404a210 */ /* 0x080fe40007ffe0ff */
[----:B------:R-:W-:Y:S02]  /*0390*/  @!P2 IADD3 R7, R7, 0x1, RZ ;  /* 0x000000010707a810 */ /* 0x000fe40007ffe0ff */
[----:B------:R-:W-:Y:S02]  /*03a0*/  ISETP.GE.U32.AND P0, PT, R4, R9, PT ;  /* 0x000000090400720c */ /* 0x000fe40003f06070 */
[----:B------:R-:W-:Y:S02]  /*03b0*/  LOP3.LUT R4, R16, R5, RZ, 0x3c, !PT ;  /* 0x0000000510047212 */ /* 0x000fe400078e3cff */
[----:B------:R-:W-:Y:S02]  /*03c0*/  ISETP.NE.AND P2, PT, R5, RZ, PT ;  /* 0x000000ff0500720c */ /* 0x000fe40003f45270 */
[----:B------:R-:W-:-:S07]  /*03d0*/  ISETP.GE.AND P3, PT, R4, RZ, PT ;  /* 0x000000ff0400720c */ /* 0x000fce0003f66270 */
[----:B------:R-:W-:Y:S02]  /*03e0*/  @P0 IADD3 R7, R7, 0x1, RZ ;  /* 0x0000000107070810 */ /* 0x000fe40007ffe0ff */
[----:B------:R-:W-:Y:S02]  /*03f0*/  ISETP.GE.U32.AND P0, PT, R15, UR12, PT ;  /* 0x0000000c0f007c0c */ /* 0x000fe4000bf06070 */
[----:B------:R-:W-:Y:S02]  /*0400*/  MOV R21, R7 ;  /* 0x0000000700157202 */ /* 0x000fe40000000f00 */
[----:B------:R-:W-:Y:S01]  /*0410*/  ISETP.GE.AND.EX P0, PT, R13, UR13, PT, P0 ;  /* 0x0000000d0d007c0c */ /* 0x000fe2000bf06300 */
[----:B------:R-:W1:Y:S01]  /*0420*/  @P1 LDC.64 R6, c[0x0][0x220] ;  /* 0x00008800ff061b82 */ /* 0x000e620000000a00 */
[----:B------:R-:W-:Y:S01]  /*0430*/  @!P3 IADD3 R21, -R21, RZ, RZ ;  /* 0x000000ff1515b210 */ /* 0x000fe20007ffe1ff */
[----:B------:R-:W-:Y:S01]  /*0440*/  ULDC.64 UR12, c[0x0][0x280] ;  /* 0x0000a000000c7ab9 */ /* 0x000fe20000000a00 */
[----:B------:R-:W-:-:S02]  /*0450*/  ISETP.GT.U32.OR P0, PT, R0, 0xdf, P0 ;  /* 0x000000df0000780c */ /* 0x000fc40000704470 */
[----:B------:R-:W-:-:S04]  /*0460*/  @!P2 LOP3.LUT R21, RZ, R5, RZ, 0x33, !PT ;  /* 0x00000005ff15a212 */ /* 0x000fc800078e33ff */
[----:B------:R-:W-:Y:S02]  /*0470*/  IADD3 R23, -R21, RZ, RZ ;  /* 0x000000ff15177210 */ /* 0x000fe40007ffe1ff */
[----:B------:R-:W-:-:S03]  /*0480*/  SHF.R.S32.HI R4, RZ, 0x1f, R21 ;  /* 0x0000001fff047819 */ /* 0x000fc60000011415 */
[----:B------:R-:W-:Y:S02]  /*0490*/  IMAD R23, R5, R23, R16 ;  /* 0x0000001705177224 */ /* 0x000fe400078e0210 */
[----:B------:R-:W2:Y:S01]  /*04a0*/  @!P0 LDC.64 R8, c[0x0][0x270] ;  /* 0x00009c00ff088b82 */ /* 0x000ea20000000a00 */
[----:B------:R-:W-:Y:S02]  /*04b0*/  IMAD R14, R4, UR12, RZ ;  /* 0x0000000c040e7c24 */ /* 0x000fe4000f8e02ff */
[----:B------:R-:W-:Y:S02]  /*04c0*/  IMAD R23, R23, 0xe, RZ ;  /* 0x0000000e17177824 */ /* 0x000fe400078e02ff */
[----:B------:R-:W-:-:S03]  /*04d0*/  IMAD R29, R21, UR13, R14 ;  /* 0x0000000d151d7c24 */ /* 0x000fc6000f8e020e */
[----:B------:R-:W-:Y:S01]  /*04e0*/  IADD3 R26, P2, R18, R23, RZ ;  /* 0x00000017121a7210 */ /* 0x000fe20007f5e0ff */
[----:B------:R-:W3:Y:S03]  /*04f0*/  @!P0 LDC.64 R4, c[0x0][0x220] ;  /* 0x00008800ff048b82 */ /* 0x000ee60000000a00 */
[----:B------:R-:W-:Y:S01]  /*0500*/  LEA.HI.X.SX32 R27, R23, R12, 0x1, P2 ;  /* 0x0000000c171b7211 */ /* 0x000fe200010f0eff */
[----:B0-----:R-:W-:Y:S02]  /*0510*/  @P1 IMAD R12, R25, R10, RZ ;  /* 0x0000000a190c1224 */ /* 0x001fe400078e02ff */
[----:B------:R-:W-:-:S04]  /*0520*/  IMAD.WIDE.U32 R26, R21, UR12, R26 ;  /* 0x0000000c151a7c25 */ /* 0x000fc8000f8e001a */
[----:B------:R-:W-:Y:S01]  /*0530*/  @P1 IMAD R21, R3, R11, R12 ;  /* 0x0000000b03151224 */ /* 0x000fe200078e020c */
[----:B------:R-:W-:Y:S02]  /*0540*/  IADD3 R29, R27, R29, RZ ;  /* 0x0000001d1b1d7210 */ /* 0x000fe40007ffe0ff */
[----:B------:R-:W-:Y:S01]  /*0550*/  @P1 MOV R28, R26 ;  /* 0x0000001a001c1202 */ /* 0x000fe20000000f00 */
[----:B--2---:R-:W-:Y:S01]  /*0560*/  @!P0 IMAD R14, R13, R8, RZ ;  /* 0x000000080d0e8224 */ /* 0x004fe200078e02ff */
[----:B------:R-:W-:Y:S02]  /*0570*/  @!P0 MOV R12, R26 ;  /* 0x0000001a000c8202 */ /* 0x000fe40000000f00 */
[----:B------:R-:W-:Y:S01]  /*0580*/  @!P0 MOV R13, R29 ;  /* 0x0000001d000d8202 */ /* 0x000fe20000000f00 */
[----:B------:R-:W-:-:S04]  /*0590*/  @P1 IMAD.WIDE.U32 R10, R3, R10, R28 ;  /* 0x0000000a030a1225 */ /* 0x000fc800078e001c */
[----:B------:R-:W-:Y:S01]  /*05a0*/  @!P0 IMAD R25, R15, R9, R14 ;  /* 0x000000090f198224 */ /* 0x000fe200078e020e */
[----:B------:R-:W-:Y:S01]  /*05b0*/  @P1 IADD3 R11, R11, R21, RZ ;  /* 0x000000150b0b1210 */ /* 0x000fe20007ffe0ff */
[----:B------:R-:W-:Y:S01]  /*05c0*/  @!P0 IMAD.WIDE.U32 R8, R15, R8, R12 ;  /* 0x000000080f088225 */ /* 0x000fe200078e000c */
[----:B-1----:R-:W-:-:S04]  /*05d0*/  @P1 LEA R6, P2, R10, R6, 0x1 ;  /* 0x000000060a061211 */ /* 0x002fc800078408ff */
[----:B------:R-:W-:Y:S02]  /*05e0*/  @!P0 IADD3 R9, R9, R25, RZ ;  /* 0x0000001909098210 */ /* 0x000fe40007ffe0ff */
[----:B---3--:R-:W-:Y:S02]  /*05f0*/  @!P0 LEA R4, P3, R8, R4, 0x1 ;  /* 0x0000000408048211 */ /* 0x008fe400078608ff */
[----:B------:R-:W-:Y:S02]  /*0600*/  @P1 LEA.HI.X R7, R10, R7, R11, 0x1, P2 ;  /* 0x000000070a071211 */ /* 0x000fe400010f0c0b */
[----:B------:R-:W-:-:S03]  /*0610*/  @!P0 LEA.HI.X R5, R8, R5, R9, 0x1, P3 ;  /* 0x0000000508058211 */ /* 0x000fc600018f0c09 */
[----:B------:R-:W2:Y:S04]  /*0620*/  @P1 LDG.E R22, desc[UR8][R6.64] ;  /* 0x0000000806161981 */ /* 0x000ea8000c1e1900 */
[----:B------:R-:W3:Y:S01]  /*0630*/  @!P0 LDG.E R24, desc[UR8][R4.64] ;  /* 0x0000000804188981 */ /* 0x000ee2000c1e1900 */
[C---:B------:R-:W-:Y:S01]  /*0640*/  ISETP.GT.AND P0, PT, R2.reuse, 0x1e, PT ;  /* 0x0000001e0200780c */ /* 0x040fe20003f04270 */
[----:B------:R-:W-:Y:S01]  /*0650*/  BSSY B0, `(.L_x_2017) ;  /* 0x0000042000007945 */ /* 0x000fe20003800000 */
[----:B------:R-:W-:Y:S02]  /*0660*/  ISETP.NE.AND P3, PT, R2, RZ, PT ;  /* 0x000000ff0200720c */ /* 0x000fe40003f65270 */
[----:B------:R-:W-:Y:S02]  /*0670*/  ISETP.NE.AND P2, PT, R0, RZ, PT ;  /* 0x000000ff0000720c */ /* 0x000fe40003f45270 */
[----:B--2---:R-:W-:-:S02]  /*0680*/  PRMT R8, R22, 0x7632, R8 ;  /* 0x0000763216087816 */ /* 0x004fc40000000008 */
[----:B---3--:R-:W-:Y:S02]  /*0690*/  PRMT R10, R24, 0x7632, R10 ;  /* 0x00007632180a7816 */ /* 0x008fe4000000000a */
[----:B------:R-:W-:Y:S02]  /*06a0*/  SHF.L.U32 R9, R8, 0x10, RZ ;  /* 0x0000001008097819 */ /* 0x000fe400000006ff */
[----:B------:R-:W-:Y:S02]  /*06b0*/  SHF.L.U32 R13, R10, 0x10, RZ ;  /* 0x000000100a0d7819 */ /* 0x000fe400000006ff */
[----:B------:R-:W-:Y:S01]  /*06c0*/  SHF.L.U32 R8, R22, 0x10, RZ ;  /* 0x0000001016087819 */ /* 0x000fe200000006ff */
[----:B------:R-:W-:Y:S01]  /*06d0*/  FMUL.FTZ R11, R9, R9 ;  /* 0x00000009090b7220 */ /* 0x000fe20000410000 */
[----:B------:R-:W-:Y:S01]  /*06e0*/  SHF.L.U32 R10, R24, 0x10, RZ ;  /* 0x00000010180a7819 */ /* 0x000fe200000006ff */
[----:B------:R-:W-:Y:S02]  /*06f0*/  FMUL.FTZ R15, R13, R13 ;  /* 0x0000000d0d0f7220 */ /* 0x000fe40000410000 */
[C---:B------:R-:W-:Y:S01]  /*0700*/  FADD.FTZ R9, R8.reuse, R9 ;  /* 0x0000000908097221 */ /* 0x040fe20000010000 */
[----:B------:R-:W-:Y:S01]  /*0710*/  FFMA.FTZ R11, R8, R8, R11 ;  /* 0x00000008080b7223 */ /* 0x000fe2000001000b */
[C---:B------:R-:W-:Y:S01]  /*0720*/  FADD.FTZ R4, R10.reuse, R13 ;  /* 0x0000000d0a047221 */ /* 0x040fe20000010000 */
[----:B------:R-:W-:Y:S01]  /*0730*/  FFMA.FTZ R10, R10, R10, R15 ;  /* 0x0000000a0a0a7223 */ /* 0x000fe2000001000f */
[----:B------:R-:W-:Y:S01]  /*0740*/  FADD.FTZ R9, RZ, R9 ;  /* 0x00000009ff097221 */ /* 0x000fe20000010000 */
[----:B------:R-:W-:-:S03]  /*0750*/  FADD.FTZ R11, RZ, R11 ;  /* 0x0000000bff0b7221 */ /* 0x000fc60000010000 */
[----:B------:R-:W-:Y:S01]  /*0760*/  FADD.FTZ R4, R9, R4 ;  /* 0x0000000409047221 */ /* 0x000fe20000010000 */
[----:B------:R-:W-:-:S04]  /*0770*/  FADD.FTZ R10, R11, R10 ;  /* 0x0000000a0b0a7221 */ /* 0x000fc80000010000 */
[----:B------:R-:W0:Y:S04]  /*0780*/  SHFL.DOWN PT, R5, R4, 0x1, 0x1f ;  /* 0x08201f0004057f89 */ /* 0x000e2800000e0000 */
[----:B------:R-:W1:Y:S01]  /*0790*/  SHFL.DOWN PT, R7, R10, 0x1, 0x1f ;  /* 0x08201f000a077f89 */ /* 0x000e6200000e0000 */
        /* <DEDUP_REMOVED lines=22> */
[----:B------:R-:W-:Y:S02]  /*0900*/  MOV R20, R4 ;  /* 0x0000000400147202 */ /* 0x000fe40000000f00 */
[----:B------:R-:W-:-:S05]  /*0910*/  MOV R21, R10 ;  /* 0x0000000a00157202 */ /* 0x000fca0000000f00 */
[----:B------:R0:W-:Y:S01]  /*0920*/  @!P3 STS.64 [R19+0x8], R20 ;  /* 0x000008141300b388 */ /* 0x0001e20000000a00 */
[----:B------:R-:W-:Y:S06]  /*0930*/  BAR.SYNC.DEFER_BLOCKING 0x0 ;  /* 0x0000000000007b1d */ /* 0x000fec0000010000 */
[----:B------:R-:W-:Y:S05]  /*0940*/  @P2 BRA `(.L_x_2018) ;  /* 0x0000000000482947 */ /* 0x000fea0003800000 */
[----:B------:R-:W1:Y:S01]  /*0950*/  S2UR UR6, SR_CgaCtaId ;  /* 0x00000000000679c3 */ /* 0x000e620000008800 */
[----:B------:R-:W-:Y:S02]  /*0960*/  UMOV UR5, 0x400 ;  /* 0x0000040000057882 */ /* 0x000fe40000000000 */
[----:B-1----:R-:W-:-:S09]  /*0970*/  ULEA UR5, UR6, UR5, 0x18 ;  /* 0x0000000506057291 */ /* 0x002fd2000f8ec03f */
        /* <DEDUP_REMOVED lines=15> */
.L_x_2018:
[----:B------:R-:W-:Y:S05]  /*0a70*/  BSYNC B0 ;  /* 0x0000000000007941 */ /* 0x000fea0003800000 */
.L_x_2017:
[----:B------:R-:W1:Y:S02]  /*0a80*/  LDC R10, c[0x0][0xc] ;  /* 0x00000300ff0a7b82 */ /* 0x000e640000000800 */
[----:B-1----:R-:W-:-:S13]  /*0a90*/  ISETP.GE.U32.AND P0, PT, R10, 0x2, PT ;  /* 0x000000020a00780c */ /* 0x002fda0003f06070 */
[----:B------:R-:W-:Y:S05]  /*0aa0*/  @!P0 BRA `(.L_x_2019) ;  /* 0x0000001000708947 */ /* 0x000fea0003800000 */
[----:B------:R-:W1:Y:S01]  /*0ab0*/  LDC R5, c[0x0][0x10] ;  /* 0x00000400ff057b82 */ /* 0x000e620000000800 */
[----:B------:R-:W2:Y:S01]  /*0ac0*/  S2R R4, SR_CTAID.Y ;  /* 0x0000000000047919 */ /* 0x000ea20000002600 */
[----:B------:R-:W-:-:S06]  /*0ad0*/  LOP3.LUT R8, R17, 0x1, RZ, 0xc0, !PT ;  /* 0x0000000111087812 */ /* 0x000fcc00078ec0ff */
[----:B------:R-:W3:Y:S08]  /*0ae0*/  LDC.64 R6, c[0x0][0x240] ;  /* 0x00009000ff067b82 */ /* 0x000ef00000000a00 */
[----:B------:R-:W4:Y:S01]  /*0af0*/  LDC.64 R14, c[0x0][0x248] ;  /* 0x00009200ff0e7b82 */ /* 0x000f220000000a00 */
[----:B-1----:R-:W-:-:S04]  /*0b00*/  IMAD R9, R8, R5, RZ ;  /* 0x0000000508097224 */ /* 0x002fc800078e02ff */
[C---:B------:R-:W-:Y:S01]  /*0b10*/  IMAD R8, R9.reuse, R10, RZ ;  /* 0x0000000a09087224 */ /* 0x040fe200078e02ff */
[----:B--2---:R-:W-:-:S04]  /*0b20*/  IADD3 R9, R9, R4, RZ ;  /* 0x0000000409097210 */ /* 0x004fc80007ffe0ff */
[----:B------:R-:W-:Y:S01]  /*0b30*/  SHF.L.U32 R11, R8, 0x1, RZ ;  /* 0x00000001080b7819 */ /* 0x000fe200000006ff */
[----:B---3--:R-:W-:-:S04]  /*0b40*/  IMAD.WIDE.U32 R6, R9, 0x4, R6 ;  /* 0x0000000409067825 */ /* 0x008fc800078e0006 */
[----:B----4-:R-:W-:Y:S01]  /*0b50*/  IMAD.WIDE R14, R11, 0x4, R14 ;  /* 0x000000040b0e7825 */ /* 0x010fe200078e020e */
[----:B------:R-:W-:Y:S06]  /*0b60*/  @P2 BRA `(.L_x_2020) ;  /* 0x0000000000482947 */ /* 0x000fec0003800000 */
[----:B------:R-:W-:Y:S01]  /*0b70*/  LOP3.LUT P0, RZ, R17, 0x2, RZ, 0xc0, !PT ;  /* 0x0000000211ff7812 */ /* 0x000fe2000780c0ff */
[----:B------:R-:W-:Y:S01]  /*0b80*/  IMAD R9, R5, UR7, R4 ;  /* 0x0000000705097c24 */ /* 0x000fe2000f8e0204 */
[----:B------:R-:W-:Y:S02]  /*0b90*/  MOV R11, 0xffffffff ;  /* 0xffffffff000b7802 */ /* 0x000fe40000000f00 */
[----:B------:R-:W-:Y:S01]  /*0ba0*/  SEL R13, R10, RZ, !P0 ;  /* 0x000000ff0a0d7207 */ /* 0x000fe20004000000 */
[----:B------:R-:W-:Y:S01]  /*0bb0*/  IMAD.WIDE.U32 R8, R9, 0x8, R14 ;  /* 0x0000000809087825 */ /* 0x000fe200078e000e */
[----:B------:R-:W-:Y:S02]  /*0bc0*/  SEL R11, R11, 0x1, P0 ;  /* 0x000000010b0b7807 */ /* 0x000fe40000000000 */
[----:B------:R-:W-:Y:S02]  /*0bd0*/  ISETP.NE.AND P0, PT, R13, -0x1, PT ;  /* 0xffffffff0d00780c */ /* 0x000fe40003f05270 */
[----:B------:R1:W-:Y:S01]  /*0be0*/  STG.E.64 desc[UR8][R8.64], R20 ;  /* 0x0000001408007986 */ /* 0x0003e2000c101b08 */
[----:B------:R-:W-:Y:S06]  /*0bf0*/  MEMBAR.ALL.GPU ;  /* 0x0000000000007992 */ /* 0x000fec000000a000 */
[----:B------:R-:W-:-:S00]  /*0c00*/  ERRBAR ;  /* 0x00000000000079ab */ /* 0x000fc00000000000 */
[----:B------:R-:W-:Y:S06]  /*0c10*/  CGAERRBAR ;  /* 0x00000000000075ab */ /* 0x000fec0000000000 */
[----:B------:R1:W-:Y:S01]  /*0c20*/  REDG.E.ADD.S32.STRONG.GPU desc[UR8][R6.64], R11 ;  /* 0x0000000b0600798e */ /* 0x0003e2000c10e388 */
[----:B------:R-:W-:Y:S05]  /*0c30*/  @!P0 BRA `(.L_x_2020) ;  /* 0x0000000000148947 */ /* 0x000fea0003800000 */
.L_x_2021:
[----:B-1----:R-:W2:Y:S04]  /*0c40*/  LDG.E.STRONG.GPU R8, desc[UR8][R6.64] ;  /* 0x0000000806087981 */ /* 0x002ea8000c1ef900 */
[----:B--2---:R-:W-:Y:S01]  /*0c50*/  CCTL.IVALL ;  /* 0x00000000ff00798f */ /* 0x004fe20002000000 */
[----:B------:R-:W-:Y:S05]  /*0c60*/  YIELD ;  /* 0x0000000000007946 */ /* 0x000fea0003800000 */
[----:B------:R-:W-:-:S13]  /*0c70*/  ISETP.NE.AND P0, PT, R8, R13, PT ;  /* 0x0000000d0800720c */ /* 0x000fda0003f05270 */
[----:B------:R-:W-:Y:S05]  /*0c80*/  @P0 BRA `(.L_x_2021) ;  /* 0xfffffffc00ec0947 */ /* 0x000fea000383ffff */
.L_x_2020:
[----:B------:R-:W-:Y:S01]  /*0c90*/  ISETP.NE.AND P0, PT, R10, RZ, PT ;  /* 0x000000ff0a00720c */ /* 0x000fe20003f05270 */
[----:B------:R-:W-:Y:S05]  /*0ca0*/  WARPSYNC.ALL ;  /* 0x0000000000007948 */ /* 0x000fea0003800000 */
[----:B------:R-:W-:Y:S07]  /*0cb0*/  BAR.SYNC.DEFER_BLOCKING 0x0 ;  /* 0x0000000000007b1d */ /* 0x000fee0000010000 */
[----:B------:R-:W-:Y:S05]  /*0cc0*/  @!P0 BRA `(.L_x_2019) ;  /* 0x0000000c00e88947 */ /* 0x000fea0003800000 */
[----:B-1----:R-:W-:Y:S01]  /*0cd0*/  IADD3 R6, R10, -0x1, RZ ;  /* 0xffffffff0a067810 */ /* 0x002fe20007ffe0ff */
        /* <DEDUP_REMOVED lines=12> */
.L_x_2025:
[C---:B------:R-:W-:Y:S02]  /*0da0*/  ISETP.EQ.OR P5, PT, R12.reuse, UR7, P2 ;  /* 0x000000070c007c0c */ /* 0x040fe400097a2670 */
[----:B------:R-:W-:-:S04]  /*0db0*/  IADD3 R7, R12, 0x1, RZ ;  /* 0x000000010c077810 */ /* 0x000fc80007ffe0ff */
[----:B------:R-:W-:-:S07]  /*0dc0*/  ISETP.EQ.OR P3, PT, R7, UR7, P2 ;  /* 0x0000000707007c0c */ /* 0x000fce0009762670 */
[----:B------:R-:W-:-:S04]  /*0dd0*/  @!P5 IMAD R9, R5, R12, R4 ;  /* 0x0000000c0509d224 */ /* 0x000fc800078e0204 */
[----:B------:R-:W-:-:S06]  /*0de0*/  @!P5 IMAD.WIDE.U32 R8, R9, 0x8, R14 ;  /* 0x000000080908d825 */ /* 0x000fcc00078e000e */
[----:B------:R-:W0:Y:S01]  /*0df0*/  @!P5 LDG.E.64 R8, desc[UR8][R8.64] ;  /* 0x000000080808d981 */ /* 0x000e22000c1e1b00 */
[----:B------:R-:W-:-:S04]  /*0e00*/  @!P3 IMAD R7, R5, R7, R4 ;  /* 0x000000070507b224 */ /* 0x000fc800078e0204 */
[----:B------:R-:W-:-:S06]  /*0e10*/  @!P3 IMAD.WIDE.U32 R6, R7, 0x8, R14 ;  /* 0x000000080706b825 */ /* 0x000fcc00078e000e */
[----:B------:R-:W2:Y:S01]  /*0e20*/  @!P3 LDG.E.64 R6, desc[UR8][R6.64] ;  /* 0x000000080606b981 */ /* 0x000ea2000c1e1b00 */
[C---:B------:R-:W-:Y:S02]  /*0e30*/  IADD3 R25, R12.reuse, 0x2, RZ ;  /* 0x000000020c197810 */ /* 0x040fe40007ffe0ff */
[----:B------:R-:W-:Y:S02]  /*0e40*/  IADD3 R13, R12, 0x3, RZ ;  /* 0x000000030c0d7810 */ /* 0x000fe40007ffe0ff */
[----:B------:R-:W-:-:S13]  /*0e50*/  ISETP.EQ.OR P4, PT, R25, UR7, P2 ;  /* 0x0000000719007c0c */ /* 0x000fda0009782670 */
[----:B------:R-:W-:Y:S02]  /*0e60*/  @!P4 IMAD R25, R5, R25, R4 ;  /* 0x000000190519c224 */ /* 0x000fe400078e0204 */
[----:B0-----:R-:W-:Y:S01]  /*0e70*/  @!P5 FADD.FTZ R20, R20, R8 ;  /* 0x000000081414d221 */ /* 0x001fe20000010000 */
[----:B------:R-:W-:Y:S01]  /*0e80*/  @!P5 FADD.FTZ R21, R21, R9 ;  /* 0x000000091515d221 */ /* 0x000fe20000010000 */
[----:B------:R-:W-:Y:S01]  /*0e90*/  @!P4 IMAD.WIDE.U32 R8, R25, 0x8, R14 ;  /* 0x000000081908c825 */ /* 0x000fe200078e000e */
[----:B------:R-:W-:-:S05]  /*0ea0*/  ISETP.EQ.OR P5, PT, R13, UR7, P2 ;  /* 0x000000070d007c0c */ /* 0x000fca00097a2670 */
[----:B------:R-:W3:Y:S01]  /*0eb0*/  @!P4 LDG.E.64 R8, desc[UR8][R8.64] ;  /* 0x000000080808c981 */ /* 0x000ee2000c1e1b00 */
[----:B--2---:R-:W-:Y:S01]  /*0ec0*/  @!P3 FADD.FTZ R20, R20, R6 ;  /* 0x000000061414b221 */ /* 0x004fe20000010000 */
[----:B------:R-:W-:-:S06]  /*0ed0*/  @!P3 FADD.FTZ R21, R21, R7 ;  /* 0x000000071515b221 */ /* 0x000fcc0000010000 */
[----:B------:R-:W-:-:S04]  /*0ee0*/  @!P5 IMAD R13, R5, R13, R4 ;  /* 0x0000000d050dd224 */ /* 0x000fc800078e0204 */
[----:B------:R-:W-:-:S06]  /*0ef0*/  @!P5 IMAD.WIDE.U32 R6, R13, 0x8, R14 ;  /* 0x000000080d06d825 */ /* 0x000fcc00078e000e */
[----:B------:R-:W2:Y:S01]  /*0f00*/  @!P5 LDG.E.64 R6, desc[UR8][R6.64] ;  /* 0x000000080606d981 */ /* 0x000ea2000c1e1b00 */
[----:B------:R-:W-:-:S04]  /*0f10*/  IADD3 R25, R12, 0x4, RZ ;  /* 0x000000040c197810 */ /* 0x000fc80007ffe0ff */
[----:B------:R-:W-:Y:S02]  /*0f20*/  ISETP.EQ.OR P3, PT, R25, UR7, P2 ;  /* 0x0000000719007c0c */ /* 0x000fe40009762670 */
[----:B------:R-:W-:-:S11]  /*0f30*/  IADD3 R13, R12, 0x5, RZ ;  /* 0x000000050c0d7810 */ /* 0x000fd60007ffe0ff */
[----:B------:R-:W-:Y:S02]  /*0f40*/  @!P3 IMAD R25, R5, R25, R4 ;  /* 0x000000190519b224 */ /* 0x000fe400078e0204 */
[----:B---3--:R-:W-:Y:S01]  /*0f50*/  @!P4 FADD.FTZ R20, R20, R8 ;  /* 0x000000081414c221 */ /* 0x008fe20000010000 */
[----:B------:R-:W-:Y:S01]  /*0f60*/  @!P4 FADD.FTZ R21, R21, R9 ;  /* 0x000000091515c221 */ /* 0x000fe20000010000 */
[----:B------:R-:W-:Y:S01]  /*0f70*/  @!P3 IMAD.WIDE.U32 R8, R25, 0x8, R14 ;  /* 0x000000081908b825 */ /* 0x000fe200078e000e */
[----:B------:R-:W-:-:S05]  /*0f80*/  ISETP.EQ.OR P4, PT, R13, UR7, P2 ;  /* 0x000000070d007c0c */ /* 0x000fca0009782670 */
[----:B------:R-:W3:Y:S08]  /*0f90*/  @!P3 LDG.E.64 R8, desc[UR8][R8.64] ;  /* 0x000000080808b981 */ /* 0x000ef0000c1e1b00 */
[----:B------:R-:W-:Y:S02]  /*0fa0*/  @!P4 IMAD R13, R5, R13, R4 ;  /* 0x0000000d050dc224 */ /* 0x000fe400078e0204 */
[----:B--2---:R-:W-:Y:S01]  /*0fb0*/  @!P5 FADD.FTZ R20, R20, R6 ;  /* 0x000000061414d221 */ /* 0x004fe20000010000 */
[----:B------:R-:W-:Y:S01]  /*0fc0*/  @!P5 FADD.FTZ R21, R21, R7 ;  /* 0x000000071515d221 */ /* 0x000fe20000010000 */
        /* <DEDUP_REMOVED lines=58> */
[C---:B------:R-:W-:Y:S02]  /*1370*/  IADD3 R25, R12.reuse, 0xe, RZ ;  /* 0x0000000e0c197810 */ /* 0x040fe40007ffe0ff */
[----:B------:R-:W-:Y:S02]  /*1380*/  IADD3 R13, R12, 0xf, RZ ;  /* 0x0000000f0c0d7810 */ /* 0x000fe40007ffe0ff */
[----:B------:R-:W-:Y:S01]  /*1390*/  ISETP.EQ.OR P4, PT, R25, UR7, P2 ;  /* 0x0000000719007c0c */ /* 0x000fe20009782670 */
[----:B---3--:R-:W-:Y:S01]  /*13a0*/  @!P5 FADD.FTZ R20, R20, R8 ;  /* 0x000000081414d221 */ /* 0x008fe20000010000 */
[----:B------:R-:W-:Y:S01]  /*13b0*/  @!P5 FADD.FTZ R21, R21, R9 ;  /* 0x000000091515d221 */ /* 0x000fe20000010000 */
[----:B------:R-:W-:-:S10]  /*13c0*/  ISETP.EQ.OR P5, PT, R13, UR7, P2 ;  /* 0x000000070d007c0c */ /* 0x000fd400097a2670 */
[----:B------:R-:W-:-:S04]  /*13d0*/  @!P4 IMAD R9, R5, R25, R4 ;  /* 0x000000190509c224 */ /* 0x000fc800078e0204 */
[----:B------:R-:W-:-:S06]  /*13e0*/  @!P4 IMAD.WIDE.U32 R8, R9, 0x8, R14 ;  /* 0x000000080908c825 */ /* 0x000fcc00078e000e */
[----:B------:R-:W3:Y:S01]  /*13f0*/  @!P4 LDG.E.64 R8, desc[UR8][R8.64] ;  /* 0x000000080808c981 */ /* 0x000ee2000c1e1b00 */
[----:B------:R-:W-:Y:S02]  /*1400*/  @!P5 IMAD R13, R5, R13, R4 ;  /* 0x0000000d050dd224 */ /* 0x000fe400078e0204 */
[----:B--2---:R-:W-:Y:S01]  /*1410*/  @!P3 FADD.FTZ R20, R20, R6 ;  /* 0x000000061414b221 */ /* 0x004fe20000010000 */
[----:B------:R-:W-:Y:S01]  /*1420*/  @!P3 FADD.FTZ R21, R21, R7 ;  /* 0x000000071515b221 */ /* 0x000fe20000010000 */
[----:B------:R-:W-:-:S06]  /*1430*/  @!P5 IMAD.WIDE.U32 R6, R13, 0x8, R14 ;  /* 0x000000080d06d825 */ /* 0x000fcc00078e000e */
[----:B------:R-:W2:Y:S01]  /*1440*/  @!P5 LDG.E.64 R6, desc[UR8][R6.64] ;  /* 0x000000080606d981 */ /* 0x000ea2000c1e1b00 */
[----:B------:R-:W-:-:S04]  /*1450*/  IADD3 R11, R11, -0x10, RZ ;  /* 0xfffffff00b0b7810 */ /* 0x000fc80007ffe0ff */
[----:B------:R-:W-:Y:S02]  /*1460*/  ISETP.GT.AND P3, PT, R11, 0xc, PT ;  /* 0x0000000c0b00780c */ /* 0x000fe40003f64270 */
[----:B------:R-:W-:Y:S01]  /*1470*/  IADD3 R12, R12, 0x10, RZ ;  /* 0x000000100c0c7810 */ /* 0x000fe20007ffe0ff */
[----:B---3--:R-:W-:Y:S01]  /*1480*/  @!P4 FADD.FTZ R20, R20, R8 ;  /* 0x000000081414c221 */ /* 0x008fe20000010000 */
[----:B------:R-:W-:-:S03]  /*1490*/  @!P4 FADD.FTZ R21, R21, R9 ;  /* 0x000000091515c221 */ /* 0x000fc60000010000 */
[----:B--2---:R-:W-:Y:S01]  /*14a0*/  @!P5 FADD.FTZ R20, R20, R6 ;  /* 0x000000061414d221 */ /* 0x004fe20000010000 */
[----:B------:R-:W-:-:S05]  /*14b0*/  @!P5 FADD.FTZ R21, R21, R7 ;  /* 0x000000071515d221 */ /* 0x000fca0000010000 */
[----:B------:R-:W-:Y:S05]  /*14c0*/  @P3 BRA `(.L_x_2025) ;  /* 0xfffffff800343947 */ /* 0x000fea000383ffff */
.L_x_2024:
        /* <DEDUP_REMOVED lines=13> */
[----:B------:R-:W-:Y:S01]  /*15a0*/  ISETP.EQ.OR P4, PT, R25, UR7, P2 ;  /* 0x0000000719007c0c */ /* 0x000fe20009782670 */
[----:B0-----:R-:W-:Y:S01]  /*15b0*/  @!P0 FADD.FTZ R20, R20, R6 ;  /* 0x0000000614148221 */ /* 0x001fe20000010000 */
[----:B------:R-:W-:Y:S01]  /*15c0*/  @!P0 FADD.FTZ R21, R21, R7 ;  /* 0x0000000715158221 */ /* 0x000fe20000010000 */
[----:B------:R-:W-:-:S10]  /*15d0*/  ISETP.EQ.OR P0, PT, R13, UR7, P2 ;  /* 0x000000070d007c0c */ /* 0x000fd40009702670 */
[----:B------:R-:W-:Y:S02]  /*15e0*/  @!P4 IMAD R7, R5, R25, R4 ;  /* 0x000000190507c224 */ /* 0x000fe400078e0204 */
[----:B--2---:R-:W-:Y:S01]  /*15f0*/  @!P3 FADD.FTZ R20, R20, R8 ;  /* 0x000000081414b221 */ /* 0x004fe20000010000 */
[----:B------:R-:W-:Y:S01]  /*1600*/  @!P3 FADD.FTZ R21, R21, R9 ;  /* 0x000000091515b221 */ /* 0x000fe20000010000 */
[----:B------:R-:W-:-:S04]  /*1610*/  @!P4 IMAD.WIDE.U32 R8, R7, 0x8, R14 ;  /* 0x000000080708c825 */ /* 0x000fc800078e000e */
[----:B------:R-:W-:Y:S02]  /*1620*/  @!P0 IMAD R7, R5, R13, R4 ;  /* 0x0000000d05078224 */ /* 0x000fe400078e0204 */
[----:B------:R-:W2:Y:S02]  /*1630*/  @!P4 LDG.E.64 R8, desc[UR8][R8.64] ;  /* 0x000000080808c981 */ /* 0x000ea4000c1e1b00 */
[----:B------:R-:W-:-:S06]  /*1640*/  @!P0 IMAD.WIDE.U32 R6, R7, 0x8, R14 ;  /* 0x0000000807068825 */ /* 0x000fcc00078e000e */
[----:B------:R-:W3:Y:S01]  /*1650*/  @!P0 LDG.E.64 R6, desc[UR8][R6.64] ;  /* 0x0000000806068981 */ /* 0x000ee2000c1e1b00 */
[----:B------:R-:W-:-:S04]  /*1660*/  IADD3 R12, R12, 0x4, RZ ;  /* 0x000000040c0c7810 */ /* 0x000fc80007ffe0ff */
[C---:B------:R-:W-:Y:S02]  /*1670*/  ISETP.EQ.OR P5, PT, R12.reuse, UR7, P2 ;  /* 0x000000070c007c0c */ /* 0x040fe400097a2670 */
[----:B------:R-:W-:-:S04]  /*1680*/  IADD3 R13, R12, 0x1, RZ ;  /* 0x000000010c0d7810 */ /* 0x000fc80007ffe0ff */
[----:B------:R-:W-:-:S07]  /*1690*/  ISETP.EQ.OR P3, PT, R13, UR7, P2 ;  /* 0x000000070d007c0c */ /* 0x000fce0009762670 */
[----:B------:R-:W-:-:S06]  /*16a0*/  @!P5 IMAD R25, R5, R12, R4 ;  /* 0x0000000c0519d224 */ /* 0x000fcc00078e0204 */
[----:B------:R-:W-:Y:S02]  /*16b0*/  @!P3 IMAD R13, R5, R13, R4 ;  /* 0x0000000d050db224 */ /* 0x000fe400078e0204 */
[----:B--2---:R-:W-:Y:S01]  /*16c0*/  @!P4 FADD.FTZ R20, R20, R8 ;  /* 0x000000081414c221 */ /* 0x004fe20000010000 */
[----:B------:R-:W-:Y:S01]  /*16d0*/  @!P4 FADD.FTZ R21, R21, R9 ;  /* 0x000000091515c221 */ /* 0x000fe20000010000 */
[----:B------:R-:W-:-:S06]  /*16e0*/  @!P5 IMAD.WIDE.U32 R8, R25, 0x8, R14 ;  /* 0x000000081908d825 */ /* 0x000fcc00078e000e */
[----:B------:R-:W2:Y:S01]  /*16f0*/  @!P5 LDG.E.64 R8, desc[UR8][R8.64] ;  /* 0x000000080808d981 */ /* 0x000ea2000c1e1b00 */
[----:B---3--:R-:W-:Y:S01]  /*1700*/  @!P0 FADD.FTZ R20, R20, R6 ;  /* 0x0000000614148221 */ /* 0x008fe20000010000 */
[----:B------:R-:W-:Y:S01]  /*1710*/  @!P0 FADD.FTZ R21, R21, R7 ;  /* 0x0000000715158221 */ /* 0x000fe20000010000 */
[----:B------:R-:W-:-:S06]  /*1720*/  @!P3 IMAD.WIDE.U32 R6, R13, 0x8, R14 ;  /* 0x000000080d06b825 */ /* 0x000fcc00078e000e */
[----:B------:R-:W3:Y:S01]  /*1730*/  @!P3 LDG.E.64 R6, desc[UR8][R6.64] ;  /* 0x000000080606b981 */ /* 0x000ee2000c1e1b00 */
[C---:B------:R-:W-:Y:S02]  /*1740*/  IADD3 R25, R12.reuse, 0x2, RZ ;  /* 0x000000020c197810 */ /* 0x040fe40007ffe0ff */
[----:B------:R-:W-:Y:S02]  /*1750*/  IADD3 R13, R12, 0x3, RZ ;  /* 0x000000030c0d7810 */ /* 0x000fe40007ffe0ff */
[----:B------:R-:W-:Y:S02]  /*1760*/  ISETP.EQ.OR P0, PT, R25, UR7, P2 ;  /* 0x0000000719007c0c */ /* 0x000fe40009702670 */
[----:B------:R-:W-:Y:S01]  /*1770*/  ISETP.EQ.OR P4, PT, R13, UR7, P2 ;  /* 0x000000070d007c0c */ /* 0x000fe20009782670 */
[----:B--2---:R-:W-:Y:S01]  /*1780*/  @!P5 FADD.FTZ R20, R20, R8 ;  /* 0x000000081414d221 */ /* 0x004fe20000010000 */
[----:B------:R-:W-:-:S09]  /*1790*/  @!P5 FADD.FTZ R21, R21, R9 ;  /* 0x000000091515d221 */ /* 0x000fd20000010000 */
[----:B------:R-:W-:Y:S02]  /*17a0*/  @!P0 IMAD R9, R5, R25, R4 ;  /* 0x0000001905098224 */ /* 0x000fe400078e0204 */
[----:B---3--:R-:W-:Y:S01]  /*17b0*/  @!P3 FADD.FTZ R20, R20, R6 ;  /* 0x000000061414b221 */ /* 0x008fe20000010000 */
[----:B------:R-:W-:Y:S01]  /*17c0*/  @!P3 FADD.FTZ R21, R21, R7 ;  /* 0x000000071515b221 */ /* 0x000fe20000010000 */
[----:B------:R-:W-:-:S04]  /*17d0*/  @!P0 IMAD.WIDE.U32 R6, R9, 0x8, R14 ;  /* 0x0000000809068825 */ /* 0x000fc800078e000e */
[----:B------:R-:W-:Y:S02]  /*17e0*/  @!P4 IMAD R9, R5, R13, R4 ;  /* 0x0000000d0509c224 */ /* 0x000fe400078e0204 */
[----:B------:R-:W2:Y:S02]  /*17f0*/  @!P0 LDG.E.64 R6, desc[UR8][R6.64] ;  /* 0x0000000806068981 */ /* 0x000ea4000c1e1b00 */
[----:B------:R-:W-:-:S06]  /*1800*/  @!P4 IMAD.WIDE.U32 R8, R9, 0x8, R14 ;  /* 0x000000080908c825 */ /* 0x000fcc00078e000e */
[----:B------:R-:W3:Y:S01]  /*1810*/  @!P4 LDG.E.64 R8, desc[UR8][R8.64] ;  /* 0x000000080808c981 */ /* 0x000ee2000c1e1b00 */
[----:B------:R-:W-:Y:S02]  /*1820*/  IADD3 R11, R11, -0x4, RZ ;  /* 0xfffffffc0b0b7810 */ /* 0x000fe40007ffe0ff */
[----:B------:R-:W-:Y:S02]  /*1830*/  IADD3 R12, R12, 0x4, RZ ;  /* 0x000000040c0c7810 */ /* 0x000fe40007ffe0ff */
[----:B------:R-:W-:Y:S01]  /*1840*/  IADD3 R11, R11, -0x4, RZ ;  /* 0xfffffffc0b0b7810 */ /* 0x000fe20007ffe0ff */
[----:B--2---:R-:W-:Y:S01]  /*1850*/  @!P0 FADD.FTZ R20, R20, R6 ;  /* 0x0000000614148221 */ /* 0x004fe20000010000 */
[----:B------:R-:W-:Y:S01]  /*1860*/  @!P0 FADD.FTZ R21, R21, R7 ;  /* 0x0000000715158221 */ /* 0x000fe20000010000 */
[----:B------:R-:W-:Y:S02]  /*1870*/  PLOP3.LUT P0, PT, PT, PT, PT, 0x8, 0x0 ;  /* 0x000000000000781c */ /* 0x000fe40003f0e170 */
[----:B---3--:R-:W-:Y:S01]  /*1880*/  @!P4 FADD.FTZ R20, R20, R8 ;  /* 0x000000081414c221 */ /* 0x008fe20000010000 */
[----:B------:R-:W-:-:S10]  /*1890*/  @!P4 FADD.FTZ R21, R21, R9 ;  /* 0x000000091515c221 */ /* 0x000fd40000010000 */
.L_x_2026:
[----:B------:R-:W-:-:S13]  /*18a0*/  ISETP.NE.OR P0, PT, R11, RZ, P0 ;  /* 0x000000ff0b00720c */ /* 0x000fda0000705670 */
[----:B------:R-:W-:Y:S05]  /*18b0*/  @!P0 BRA `(.L_x_2022) ;  /* 0x00000000007c8947 */ /* 0x000fea0003800000 */
.L_x_2023:
        /* <DEDUP_REMOVED lines=15> */
[----:B------:R-:W-:Y:S01]  /*19b0*/  ISETP.EQ.OR P0, PT, R13, UR7, P2 ;  /* 0x000000070d007c0c */ /* 0x000fe20009702670 */
[----:B------:R-:W-:-:S06]  /*19c0*/  @!P4 IMAD.WIDE.U32 R8, R25, 0x8, R14 ;  /* 0x000000081908c825 */ /* 0x000fcc00078e000e */
[----:B------:R-:W3:Y:S01]  /*19d0*/  @!P4 LDG.E.64 R8, desc[UR8][R8.64] ;  /* 0x000000080808c981 */ /* 0x000ee2000c1e1b00 */
[----:B--2---:R-:W-:Y:S01]  /*19e0*/  @!P3 FADD.FTZ R20, R20, R6 ;  /* 0x000000061414b221 */ /* 0x004fe20000010000 */
[----:B------:R-:W-:-:S04]  /*19f0*/  @!P3 FADD.FTZ R21, R21, R7 ;  /* 0x000000071515b221 */ /* 0x000fc80000010000 */
[----:B------:R-:W-:-:S04]  /*1a00*/  @!P0 IMAD R13, R5, R13, R4 ;  /* 0x0000000d050d8224 */ /* 0x000fc800078e0204 */
[----:B------:R-:W-:-:S06]  /*1a10*/  @!P0 IMAD.WIDE.U32 R6, R13, 0x8, R14 ;  /* 0x000000080d068825 */ /* 0x000fcc00078e000e */
[----:B------:R-:W2:Y:S01]  /*1a20*/  @!P0 LDG.E.64 R6, desc[UR8][R6.64] ;  /* 0x0000000806068981 */ /* 0x000ea2000c1e1b00 */
[----:B------:R-:W-:-:S04]  /*1a30*/  IADD3 R11, R11, -0x4, RZ ;  /* 0xfffffffc0b0b7810 */ /* 0x000fc80007ffe0ff */
[----:B------:R-:W-:Y:S02]  /*1a40*/  ISETP.NE.AND P3, PT, R11, RZ, PT ;  /* 0x000000ff0b00720c */ /* 0x000fe40003f65270 */
[----:B------:R-:W-:Y:S01]  /*1a50*/  IADD3 R12, R12, 0x4, RZ ;  /* 0x000000040c0c7810 */ /* 0x000fe20007ffe0ff */
[----:B---3--:R-:W-:Y:S01]  /*1a60*/  @!P4 FADD.FTZ R20, R20, R8 ;  /* 0x000000081414c221 */ /* 0x008fe20000010000 */
[----:B------:R-:W-:-:S03]  /*1a70*/  @!P4 FADD.FTZ R21, R21, R9 ;  /* 0x000000091515c221 */ /* 0x000fc60000010000 */
[----:B--2---:R-:W-:Y:S01]  /*1a80*/  @!P0 FADD.FTZ R20, R20, R6 ;  /* 0x0000000614148221 */ /* 0x004fe20000010000 */
[----:B------:R-:W-:-:S05]  /*1a90*/  @!P0 FADD.FTZ R21, R21, R7 ;  /* 0x0000000715158221 */ /* 0x000fca0000010000 */
[----:B------:R-:W-:Y:S05]  /*1aa0*/  @P3 BRA `(.L_x_2023) ;  /* 0xfffffffc00843947 */ /* 0x000fea000383ffff */
.L_x_2022:
        /* <DEDUP_REMOVED lines=11> */
.L_x_2028:
[----:B------:R-:W-:Y:S05]  /*1b60*/  BSYNC B0 ;  /* 0x0000000000007941 */ /* 0x000fea0003800000 */
.L_x_2027:
        /* <DEDUP_REMOVED lines=16> */
.L_x_2019:
[----:B------:R-:W-:Y:S01]  /*1c70*/  ULDC.64 UR12, c[0x0][0x218] ;  /* 0x00008600000c7ab9 */ /* 0x000fe20000000a00 */
[----:B------:R-:W-:Y:S01]  /*1c80*/  LOP3.LUT P0, RZ, R0, UR7, RZ, 0xfc, !PT ;  /* 0x0000000700ff7c12 */ /* 0x000fe2000f80fcff */
[----:B------:R-:W2:Y:S01]  /*1c90*/  S2UR UR6, SR_CgaCtaId ;  /* 0x00000000000679c3 */ /* 0x000ea20000008800 */
[----:B------:R-:W-:Y:S01]  /*1ca0*/  ISETP.EQ.U32.AND P3, PT, RZ, UR12, PT ;  /* 0x0000000cff007c0c */ /* 0x000fe2000bf62070 */
[----:B------:R-:W-:Y:S01]  /*1cb0*/  UMOV UR5, 0x400 ;  /* 0x0000040000057882 */ /* 0x000fe20000000000 */
[----:B------:R-:W-:Y:S02]  /*1cc0*/  IADD3 R23, R18, R23, RZ ;  /* 0x0000001712177210 */ /* 0x000fe40007ffe0ff */
[----:B------:R-:W-:-:S03]  /*1cd0*/  ISETP.EQ.OR.EX P0, PT, RZ, UR13, P0, P3 ;  /* 0x0000000dff007c0c */ /* 0x000fc60008702730 */
[----:B-1----:R-:W1:Y:S08]  /*1ce0*/  LDC.64 R8, c[0x0][0x228] ;  /* 0x00008a00ff087b82 */ /* 0x002e700000000a00 */
[----:B------:R-:W3:Y:S08]  /*1cf0*/  LDC.64 R4, c[0x0][0x230] ;  /* 0x00008c00ff047b82 */ /* 0x000ef00000000a00 */
[----:B------:R-:W4:Y:S01]  /*1d00*/  @!P0 LDC.64 R10, c[0x0][0x218] ;  /* 0x00008600ff0a8b82 */ /* 0x000f220000000a00 */
[----:B--2---:R-:W-:-:S03]  /*1d10*/  ULEA UR5, UR6, UR5, 0x18 ;  /* 0x0000000506057291 */ /* 0x004fc6000f8ec03f */
[----:B------:R-:W-:Y:S02]  /*1d20*/  ULDC UR6, c[0x0][0x2a4] ;  /* 0x0000a90000067ab9 */ /* 0x000fe40000000800 */
[----:B------:R-:W-:Y:S01]  /*1d30*/  @!P0 FMUL.FTZ R7, R21, UR6 ;  /* 0x0000000615078c20 */ /* 0x000fe20008410000 */
[----:B------:R-:W-:Y:S01]  /*1d40*/  @!P0 FMUL.FTZ R6, R20, UR6 ;  /* 0x0000000614068c20 */ /* 0x000fe20008410000 */
[C---:B-1----:R-:W-:Y:S02]  /*1d50*/  IMAD.WIDE R8, R23.reuse, 0x4, R8 ;  /* 0x0000000417087825 */ /* 0x042fe400078e0208 */
[----:B------:R-:W-:Y:S02]  /*1d60*/  @!P2 STS.64 [UR5+0x48], R20 ;  /* 0x00004814ff00a988 */ /* 0x000fe40008000a05 */
[----:B---3--:R-:W-:-:S04]  /*1d70*/  IMAD.WIDE R4, R23, 0x4, R4 ;  /* 0x0000000417047825 */ /* 0x008fc800078e0204 */
[----:B----4-:R-:W-:-:S05]  /*1d80*/  @!P0 IMAD.WIDE R10, R16, 0x8, R10 ;  /* 0x00000008100a8825 */ /* 0x010fca00078e020a */
[----:B------:R1:W-:Y:S01]  /*1d90*/  @!P0 STG.E.64 desc[UR8][R10.64], R6 ;  /* 0x000000060a008986 */ /* 0x0003e2000c101b08 */
[----:B------:R-:W-:Y:S06]  /*1da0*/  BAR.SYNC.DEFER_BLOCKING 0x0 ;  /* 0x0000000000007b1d */ /* 0x000fec0000010000 */
[----:B------:R-:W2:Y:S04]  /*1db0*/  LDG.E.64 R8, desc[UR8][R8.64] ;  /* 0x0000000808087981 */ /* 0x000ea8000c1e1b00 */
[----:B------:R-:W2:Y:S01]  /*1dc0*/  LDG.E.64 R4, desc[UR8][R4.64] ;  /* 0x0000000804047981 */ /* 0x000ea2000c1e1b00 */
[----:B-1----:R-:W-:Y:S01]  /*1dd0*/  HFMA2.MMA R6, -RZ, RZ, 1.875, 0 ;  /* 0x3f800000ff067435 */ /* 0x002fe200000001ff */
[----:B------:R-:W-:-:S02]  /*1de0*/  PRMT R7, R22, 0x7632, R7 ;  /* 0x0000763216077816 */ /* 0x000fc40000000007 */
[----:B------:R-:W1:Y:S01]  /*1df0*/  LDS.64 R12, [UR5+0x48] ;  /* 0x00004805ff0c7984 */ /* 0x000e620008000a00 */
[----:B------:R-:W-:Y:S02]  /*1e00*/  PRMT R15, R24, 0x7632, R15 ;  /* 0x00007632180f7816 */ /* 0x000fe4000000000f */
[----:B------:R-:W-:Y:S02]  /*1e10*/  SHF.L.U32 R11, R22, 0x10, RZ ;  /* 0x00000010160b7819 */ /* 0x000fe400000006ff */
[----:B------:R-:W-:Y:S02]  /*1e20*/  SHF.L.U32 R7, R7, 0x10, RZ ;  /* 0x0000001007077819 */ /* 0x000fe400000006ff */
[----:B0-----:R-:W-:Y:S02]  /*1e30*/  SHF.L.U32 R21, R24, 0x10, RZ ;  /* 0x0000001018157819 */ /* 0x001fe400000006ff */
[----:B------:R-:W-:Y:S02]  /*1e40*/  SHF.L.U32 R15, R15, 0x10, RZ ;  /* 0x000000100f0f7819 */ /* 0x000fe400000006ff */
[----:B------:R-:W-:Y:S01]  /*1e50*/  IADD3 R10, R3, 0x20, RZ ;  /* 0x00000020030a7810 */ /* 0x000fe20007ffe0ff */
[----:B-1----:R-:W-:-:S04]  /*1e60*/  FMUL.FTZ R12, R12, UR6 ;  /* 0x000000060c0c7c20 */ /* 0x002fc80008410000 */
[C---:B------:R-:W-:Y:S01]  /*1e70*/  FMUL.FTZ R14, R12.reuse, R12 ;  /* 0x0000000c0c0e7220 */ /* 0x040fe20000410000 */
[--C-:B------:R-:W-:Y:S01]  /*1e80*/  FADD.FTZ R11, R11, -R12.reuse ;  /* 0x8000000c0b0b7221 */ /* 0x100fe20000010000 */
[C---:B------:R-:W-:Y:S01]  /*1e90*/  FADD.FTZ R7, -R12.reuse, R7 ;  /* 0x000000070c077221 */ /* 0x040fe20000010100 */
[----:B------:R-:W-:Y:S01]  /*1ea0*/  FADD.FTZ R21, R21, -R12 ;  /* 0x8000000c15157221 */ /* 0x000fe20000010000 */
[----:B------:R-:W-:Y:S01]  /*1eb0*/  FFMA.FTZ R13, R13, UR6, -R14 ;  /* 0x000000060d0d7c23 */ /* 0x000fe2000801080e */
[----:B------:R-:W-:-:S04]  /*1ec0*/  FADD.FTZ R15, -R12, R15 ;  /* 0x0000000f0c0f7221 */ /* 0x000fc80000010100 */
[----:B------:R-:W-:-:S13]  /*1ed0*/  FSETP.GTU.FTZ.AND P0, PT, R13, RZ, PT ;  /* 0x000000ff0d00720b */ /* 0x000fda0003f1c000 */
[----:B------:R-:W0:Y:S02]  /*1ee0*/  @P0 LDC R14, c[0x0][0x238] ;  /* 0x00008e00ff0e0b82 */ /* 0x000e240000000800 */
[----:B0-----:R-:W-:-:S04]  /*1ef0*/  @P0 FADD.FTZ R13, R13, R14 ;  /* 0x0000000e0d0d0221 */ /* 0x001fc80000010000 */
[----:B------:R-:W0:Y:S01]  /*1f00*/  @P0 MUFU.RSQ R6, R13 ;  /* 0x0000000d00060308 */ /* 0x000e220000001400 */
[----:B------:R-:W-:Y:S01]  /*1f10*/  ISETP.NE.AND P0, PT, RZ, UR10, PT ;  /* 0x0000000aff007c0c */ /* 0x000fe2000bf05270 */
[-C--:B0-----:R-:W-:Y:S01]  /*1f20*/  FMUL.FTZ R11, R11, R6.reuse ;  /* 0x000000060b0b7220 */ /* 0x081fe20000410000 */
[-C--:B------:R-:W-:Y:S01]  /*1f30*/  FMUL.FTZ R21, R21, R6.reuse ;  /* 0x0000000615157220 */ /* 0x080fe20000410000 */
[-C--:B------:R-:W-:Y:S01]  /*1f40*/  FMUL.FTZ R14, R7, R6.reuse ;  /* 0x00000006070e7220 */ /* 0x080fe20000410000 */
[----:B------:R-:W-:Y:S01]  /*1f50*/  FMUL.FTZ R6, R15, R6 ;  /* 0x000000060f067220 */ /* 0x000fe20000410000 */
[----:B--2---:R-:W-:-:S03]  /*1f60*/  FFMA.FTZ R12, R8, R11, R4 ;  /* 0x0000000b080c7223 */ /* 0x004fc60000010004 */
[C-C-:B------:R-:W-:Y:S01]  /*1f70*/  FFMA.FTZ R11, R9.reuse, R6, R5.reuse ;  /* 0x00000006090b7223 */ /* 0x140fe20000010005 */
[----:B------:R-:W-:Y:S01]  /*1f80*/  FFMA.FTZ R8, R8, R21, R4 ;  /* 0x0000001508087223 */ /* 0x000fe20000010004 */
[----:B------:R-:W-:-:S03]  /*1f90*/  FFMA.FTZ R9, R9, R14, R5 ;  /* 0x0000000e09097223 */ /* 0x000fc60000010005 */
[----:B------:R-:W-:Y:S05]  /*1fa0*/  @!P0 BRA `(.L_x_2029) ;  /* 0x0000000000288947 */ /* 0x000fea0003800000 */
        /* <DEDUP_REMOVED lines=9> */
[----:B-1----:R-:W-:-:S07]  /*2040*/  FMUL.FTZ R9, R9, R14 ;  /* 0x0000000e09097220 */ /* 0x002fce0000410000 */
.L_x_2029:
[----:B------:R-:W-:Y:S04]  /*2050*/  BSSY B0, `(.L_x_2030) ;  /* 0x000000f000007945 */ /* 0x000fe80003800000 */
[----:B------:R-:W-:Y:S05]  /*2060*/  @!P1 BRA `(.L_x_2031) ;  /* 0x0000000000349947 */ /* 0x000fea0003800000 */
[----:B------:R-:W-:Y:S01]  /*2070*/  SHF.R.S32.HI R6, RZ, 0x1f, R3 ;  /* 0x0000001fff067819 */ /* 0x000fe20000011403 */
[----:B------:R-:W-:Y:S01]  /*2080*/  ULDC.64 UR12, c[0x0][0x270] ;  /* 0x00009c00000c7ab9 */ /* 0x000fe20000000a00 */
[----:B------:R-:W-:Y:S02]  /*2090*/  MOV R4, R26 ;  /* 0x0000001a00047202 */ /* 0x000fe40000000f00 */
[----:B------:R-:W-:Y:S01]  /*20a0*/  MOV R5, R29 ;  /* 0x0000001d00057202 */ /* 0x000fe20000000f00 */
[----:B------:R-:W-:Y:S01]  /*20b0*/  IMAD R6, R6, UR12, RZ ;  /* 0x0000000c06067c24 */ /* 0x000fe2000f8e02ff */
[----:B------:R-:W-:Y:S01]  /*20c0*/  F2FP.BF16.F32.PACK_AB R9, R9, R12 ;  /* 0x0000000c0909723e */ /* 0x000fe200000010ff */
[----:B------:R-:W-:-:S04]  /*20d0*/  IMAD.WIDE.U32 R4, R3, UR12, R4 ;  /* 0x0000000c03047c25 */ /* 0x000fc8000f8e0004 */
[----:B------:R-:W-:Y:S01]  /*20e0*/  IMAD R7, R3, UR13, R6 ;  /* 0x0000000d03077c24 */ /* 0x000fe2000f8e0206 */
[----:B------:R-:W-:Y:S02]  /*20f0*/  ULDC.64 UR12, c[0x0][0x210] ;  /* 0x00008400000c7ab9 */ /* 0x000fe40000000a00 */
[----:B------:R-:W-:Y:S02]  /*2100*/  LEA R6, P2, R4, UR12, 0x1 ;  /* 0x0000000c04067c11 */ /* 0x000fe4000f8408ff */
[----:B------:R-:W-:-:S04]  /*2110*/  IADD3 R7, R5, R7, RZ ;  /* 0x0000000705077210 */ /* 0x000fc80007ffe0ff */
[----:B------:R-:W-:-:S05]  /*2120*/  LEA.HI.X R7, R4, UR13, R7, 0x1, P2 ;  /* 0x0000000d04077c11 */ /* 0x000fca00090f0c07 */
[----:B------:R0:W-:Y:S02]  /*2130*/  STG.E desc[UR8][R6.64], R9 ;  /* 0x0000000906007986 */ /* 0x0001e4000c101908 */
.L_x_2031:
[----:B------:R-:W-:Y:S05]  /*2140*/  BSYNC B0 ;  /* 0x0000000000007941 */ /* 0x000fea0003800000 */
.L_x_2030:
[----:B------:R-:W-:Y:S05]  /*2150*/  @!P0 BRA `(.L_x_2032) ;  /* 0x0000000000288947 */ /* 0x000fea0003800000 */
        /* <DEDUP_REMOVED lines=10> */
.L_x_2032:
[----:B------:R-:W-:Y:S01]  /*2200*/  ULDC.64 UR12, c[0x0][0x278] ;  /* 0x00009e00000c7ab9 */ /* 0x000fe20000000a00 */
[----:B0-----:R-:W-:Y:S01]  /*2210*/  SHF.R.S32.HI R7, RZ, 0x1f, R10 ;  /* 0x0000001fff077819 */ /* 0x001fe2000001140a */
[----:B------:R-:W-:Y:S01]  /*2220*/  BSSY B0, `(.L_x_2033) ;  /* 0x0000011000007945 */ /* 0x000fe20003800000 */
[----:B------:R-:W-:-:S04]  /*2230*/  ISETP.GE.U32.AND P0, PT, R10, UR12, PT ;  /* 0x0000000c0a007c0c */ /* 0x000fc8000bf06070 */
[----:B------:R-:W-:-:S04]  /*2240*/  ISETP.GE.AND.EX P0, PT, R7, UR13, PT, P0 ;  /* 0x0000000d07007c0c */ /* 0x000fc8000bf06300 */
[----:B------:R-:W-:-:S13]  /*2250*/  ISETP.GT.U32.OR P0, PT, R0, 0xdf, P0 ;  /* 0x000000df0000780c */ /* 0x000fda0000704470 */
[----:B------:R-:W-:Y:S05]  /*2260*/  @P0 BRA `(.L_x_2034) ;  /* 0x0000000000300947 */ /* 0x000fea0003800000 */
[----:B------:R-:W-:Y:S01]  /*2270*/  ULDC.64 UR12, c[0x0][0x270] ;  /* 0x00009c00000c7ab9 */ /* 0x000fe20000000a00 */
[----:B------:R-:W-:Y:S01]  /*2280*/  MOV R4, R26 ;  /* 0x0000001a00047202 */ /* 0x000fe20000000f00 */
[----:B------:R-:W-:Y:S01]  /*2290*/  IMAD R7, R7, UR12, RZ ;  /* 0x0000000c07077c24 */ /* 0x000fe2000f8e02ff */
[----:B------:R-:W-:Y:S02]  /*22a0*/  MOV R5, R29 ;  /* 0x0000001d00057202 */ /* 0x000fe40000000f00 */
[----:B------:R-:W-:Y:S01]  /*22b0*/  F2FP.BF16.F32.PACK_AB R11, R11, R8 ;  /* 0x000000080b0b723e */ /* 0x000fe200000010ff */
[C---:B------:R-:W-:Y:S02]  /*22c0*/  IMAD R7, R10.reuse, UR13, R7 ;  /* 0x0000000d0a077c24 */ /* 0x040fe4000f8e0207 */
[----:B------:R-:W-:Y:S01]  /*22d0*/  IMAD.WIDE.U32 R4, R10, UR12, R4 ;  /* 0x0000000c0a047c25 */ /* 0x000fe2000f8e0004 */
[----:B------:R-:W-:Y:S02]  /*22e0*/  ULDC.64 UR12, c[0x0][0x210] ;  /* 0x00008400000c7ab9 */ /* 0x000fe40000000a00 */
[----:B------:R-:W-:-:S02]  /*22f0*/  LEA R6, P0, R4, UR12, 0x1 ;  /* 0x0000000c04067c11 */ /* 0x000fc4000f8008ff */
[----:B------:R-:W-:-:S04]  /*2300*/  IADD3 R7, R5, R7, RZ ;  /* 0x0000000705077210 */ /* 0x000fc80007ffe0ff */
[----:B------:R-:W-:-:S05]  /*2310*/  LEA.HI.X R7, R4, UR13, R7, 0x1, P0 ;  /* 0x0000000d04077c11 */ /* 0x000fca00080f0c07 */
[----:B------:R0:W-:Y:S02]  /*2320*/  STG.E desc[UR8][R6.64], R11 ;  /* 0x0000000b06007986 */ /* 0x0001e4000c101908 */
.L_x_2034:
[----:B------:R-:W-:Y:S05]  /*2330*/  BSYNC B0 ;  /* 0x0000000000007941 */ /* 0x000fea0003800000 */
.L_x_2033:
[----:B------:R-:W1:Y:S01]  /*2340*/  LDC R5, c[0x0][0x10] ;  /* 0x00000400ff057b82 */ /* 0x000e620000000800 */
[----:B------:R-:W-:Y:S02]  /*2350*/  IADD3 R17, R17, 0x1, RZ ;  /* 0x0000000111117810 */ /* 0x000fe40007ffe0ff */
[----:B-1----:R-:W-:-:S04]  /*2360*/  IADD3 R16, R5, R16, RZ ;  /* 0x0000001005107210 */ /* 0x002fc80007ffe0ff */
[----:B------:R-:W-:-:S13]  /*2370*/  ISETP.GE.AND P0, PT, R16, UR4, PT ;  /* 0x0000000410007c0c */ /* 0x000fda000bf06270 */
[----:B------:R-:W-:Y:S05]  /*2380*/  @!P0 BRA `(.L_x_2035) ;  /* 0xffffffdc00a08947 */ /* 0x000fea000383ffff */
[----:B------:R-:W-:Y:S05]  /*2390*/  EXIT ;  /* 0x000000000000794d */ /* 0x000fea0003800000 */
.L_x_2036:
        /* <DEDUP_REMOVED lines=14> */
.L_x_3314:


//--------------------- .text._Z35group_norm_nhwc_fwd_one_pass_kernelI11Bf16IOFp32WLi128ELi14ELi224EEv26Group_norm_nhwc_fwd_params --------------------------
	.section	.text._Z35group_norm_nhwc_fwd_one_pass_kernelI11Bf16IOFp32WLi128ELi14ELi224EEv26Group_norm_nhwc_fwd_params,"ax",@progbits
	.align	128
        .global         _Z35group_norm_nhwc_fwd_one_pass_kernelI11Bf16IOFp32WLi128ELi14ELi224EEv26Group_norm_nhwc_fwd_params
        .type           _Z35group_norm_nhwc_fwd_one_pass_kernelI11Bf16IOFp32WLi128ELi14ELi224EEv26Group_norm_nhwc_fwd_params,@function
        .size           _Z35group_norm_nhwc_fwd_one_pass_kernelI11Bf16IOFp32WLi128ELi14ELi224EEv26Group_norm_nhwc_fwd_params,(.L_x_3315 - _Z35group_norm_nhwc_fwd_one_pass_kernelI11Bf16IOFp32WLi128ELi14ELi224EEv26Group_norm_nhwc_fwd_params)
        .other          _Z35group_norm_nhwc_fwd_one_pass_kernelI11Bf16IOFp32WLi128ELi14ELi224EEv26Group_norm_nhwc_fwd_params,@"STO_CUDA_ENTRY STV_DEFAULT"
_Z35group_norm_nhwc_fwd_one_pass_kernelI11Bf16IOFp32WLi128ELi14ELi224EEv26Group_norm_nhwc_fwd_params:
.text._Z35group_norm_nhwc_fwd_one_pass_kernelI11Bf16IOFp32WLi128ELi14ELi224EEv26Group_norm_nhwc_fwd_params:
        /* <DEDUP_REMOVED lines=10> */
[----:B------:R-:W-:Y:S01]  /*00a0*/  ULDC.64 UR8, c[0x0][0x278] ;  /* 0x00009e0000087ab9 */ /* 0x000fe20000000a00 */
[----:B------:R-:W-:-:S03]  /*00b0*/  ULDC.U8 UR10, c[0x0][0x28c] ;  /* 0x0000a300000a7ab9 */ /* 0x000fc60000000000 */
[----:B------:R-:W-:Y:S02]  /*00c0*/  IADD3 R2, -R3, R0, RZ ;  /* 0x0000000003027210 */ /* 0x000fe40007ffe1ff */
[----:B------:R-:W0:Y:S02]  /*00d0*/  LDC R4, c[0x0][0x294] ;  /* 0x0000a500ff047b82 */ /* 0x000e240000000800 */
[----:B------:R-:W-:-:S04]  /*00e0*/  LEA.HI R2, R2, R3, RZ, 0x1f ;  /* 0x0000000302027211 */ /* 0x000fc800078ff8ff */
[----:B------:R-:W-:-:S05]  /*00f0*/  SHF.R.U32.HI R5, RZ, 0x2, R2 ;  /* 0x00000002ff057819 */ /* 0x000fca0000011602 */
[----:B------:R-:W-:-:S05]  /*0100*/  IMAD R22, R5, -0x7, R0 ;  /* 0xfffffff905167824 */ /* 0x000fca00078e0200 */
[----:B------:R-:W-:Y:S01]  /*0110*/  SHF.L.U32 R22, R22, 0x1, RZ ;  /* 0x0000000116167819 */ /* 0x000fe200000006ff */
[----:B0-----:R-:W-:Y:S01]  /*0120*/  IMAD R2, R4, UR7, R5 ;  /* 0x0000000704027c24 */ /* 0x001fe2000f8e0205 */
[----:B------:R-:W-:Y:S01]  /*0130*/  MOV R5, R6 ;  /* 0x0000000600057202 */ /* 0x000fe20000000f00 */
[----:B------:R-:W-:-:S03]  /*0140*/  HFMA2.MMA R6, -RZ, RZ, 0, 0 ;  /* 0x00000000ff067435 */ /* 0x000fc600000001ff */
[C---:B------:R-:W-:Y:S02]  /*0150*/  ISETP.GE.U32.AND P0, PT, R2.reuse, UR8, PT ;  /* 0x0000000802007c0c */ /* 0x040fe4000bf06070 */
[----:B------:R-:W-:Y:S02]  /*0160*/  SHF.R.S32.HI R3, RZ, 0x1f, R2 ;  /* 0x0000001fff037819 */ /* 0x000fe40000011402 */
[----:B------:R-:W-:Y:S02]  /*0170*/  IADD3 R4, R2, 0x20, RZ ;  /* 0x0000002002047810 */ /* 0x000fe40007ffe0ff */
[----:B------:R-:W-:Y:S01]  /*0180*/  ISETP.GE.AND.EX P0, PT, R3, UR9, PT, P0 ;  /* 0x0000000903007c0c */ /* 0x000fe2000bf06300 */
[----:B------:R-:W-:Y:S01]  /*0190*/  ULDC.64 UR8, c[0x0][0x208] ;  /* 0x0000820000087ab9 */ /* 0x000fe20000000a00 */
[----:B------:R-:W-:Y:S02]  /*01a0*/  SHF.R.S32.HI R7, RZ, 0x1f, R4 ;  /* 0x0000001fff077819 */ /* 0x000fe40000011404 */
[----:B------:R-:W-:-:S13]  /*01b0*/  ISETP.LT.U32.AND P0, PT, R0, 0xe0, !P0 ;  /* 0x000000e00000780c */ /* 0x000fda0004701070 */
.L_x_2058:
[----:B0-----:R-:W0:Y:S01]  /*01c0*/  LDC R12, c[0x0][0x288] ;  /* 0x0000a200ff0c7b82 */ /* 0x001e220000000800 */
[----:B------:R-:W-:Y:S01]  /*01d0*/  ULDC.64 UR14, c[0x0][0x278] ;  /* 0x00009e00000e7ab9 */ /* 0x000fe20000000a00 */
[----:B------:R-:W-:Y:S01]  /*01e0*/  ULDC.64 UR12, c[0x0][0x280] ;  /* 0x0000a000000c7ab9 */ /* 0x000fe20000000a00 */
[----:B0-----:R-:W-:-:S04]  /*01f0*/  IABS R11, R12 ;  /* 0x0000000c000b7213 */ /* 0x001fc80000000000 */
[----:B------:R-:W0:Y:S08]  /*0200*/  I2F.RP R10, R11 ;  /* 0x0000000b000a7306 */ /* 0x000e300000209400 */
[----:B0-----:R-:W0:Y:S02]  /*0210*/  MUFU.RCP R10, R10 ;  /* 0x0000000a000a7308 */ /* 0x001e240000001000 */
[----:B0-----:R-:W-:-:S06]  /*0220*/  IADD3 R8, R10, 0xffffffe, RZ ;  /* 0x0ffffffe0a087810 */ /* 0x001fcc0007ffe0ff */
[----:B-12---:R0:W1:Y:S02]  /*0230*/  F2I.FTZ.U32.TRUNC.NTZ R9, R8 ;  /* 0x0000000800097305 */ /* 0x006064000021f000 */
[----:B0-----:R-:W-:Y:S02]  /*0240*/  MOV R8, RZ ;  /* 0x000000ff00087202 */ /* 0x001fe40000000f00 */
[----:B-1-3--:R-:W-:-:S05]  /*0250*/  IADD3 R14, RZ, -R9, RZ ;  /* 0x80000009ff0e7210 */ /* 0x00afca0007ffe0ff */
[----:B------:R-:W-:Y:S01]  /*0260*/  IMAD R13, R14, R11, RZ ;  /* 0x0000000b0e0d7224 */ /* 0x000fe200078e02ff */
[----:B------:R-:W-:-:S03]  /*0270*/  IABS R14, R5 ;  /* 0x00000005000e7213 */ /* 0x000fc60000000000 */
[----:B------:R-:W-:Y:S01]  /*0280*/  IMAD.HI.U32 R9, R9, R13, R8 ;  /* 0x0000000d09097227 */ /* 0x000fe200078e0008 */
[----:B------:R-:W-:-:S04]  /*0290*/  LOP3.LUT R8, R5, R12, RZ, 0x3c, !PT ;  /* 0x0000000c05087212 */ /* 0x000fc800078e3cff */
        /* <DEDUP_REMOVED lines=8> */
[----:B------:R-:W-:Y:S02]  /*0320*/  ISETP.GE.U32.AND P1, PT, R10, R11, PT ;  /* 0x0000000b0a00720c */ /* 0x000fe40003f26070 */
[----:B------:R-:W-:Y:S01]  /*0330*/  ISETP.NE.AND P2, PT, R12, RZ, PT ;  /* 0x000000ff0c00720c */ /* 0x000fe20003f45270 */
[----:B------:R-:W0:Y:S10]  /*0340*/  @P0 LDC.64 R10, c[0x0][0x270] ;  /* 0x00009c00ff0a0b82 */ /* 0x000e340000000a00 */
[----:B------:R-:W-:-:S02]  /*0350*/  @P1 IADD3 R9, R9, 0x1, RZ ;  /* 0x0000000109091810 */ /* 0x000fc40007ffe0ff */
[----:B------:R-:W-:Y:S02]  /*0360*/  ISETP.GE.U32.AND P1, PT, R4, UR14, PT ;  /* 0x0000000e04007c0c */ /* 0x000fe4000bf26070 */
[----:B------:R-:W-:Y:S02]  /*0370*/  MOV R13, R9 ;  /* 0x00000009000d7202 */ /* 0x000fe40000000f00 */
[----:B------:R-:W-:Y:S01]  /*0380*/  ISETP.GE.AND.EX P1, PT, R7, UR15, PT, P1 ;  /* 0x0000000f07007c0c */ /* 0x000fe2000bf26310 */
[----:B------:R-:W1:Y:S01]  /*0390*/  @P0 LDC.64 R8, c[0x0][0x220] ;  /* 0x00008800ff080b82 */ /* 0x000e620000000a00 */
[----:B------:R-:W-:Y:S02]  /*03a0*/  @!P3 IADD3 R13, -R13, RZ, RZ ;  /* 0x000000ff0d0db210 */ /* 0x000fe40007ffe1ff */
[----:B------:R-:W-:Y:S02]  /*03b0*/  @!P2 LOP3.LUT R13, RZ, R12, RZ, 0x33, !PT ;  /* 0x0000000cff0da212 */ /* 0x000fe400078e33ff */
[----:B------:R-:W-:-:S02]  /*03c0*/  ISETP.LT.U32.AND P1, PT, R0, 0xe0, !P1 ;  /* 0x000000e00000780c */ /* 0x000fc40004f21070 */
[----:B------:R-:W-:Y:S01]  /*03d0*/  IADD3 R23, -R13, RZ, RZ ;  /* 0x000000ff0d177210 */ /* 0x000fe20007ffe1ff */
[----:B0-----:R-:W-:-:S04]  /*03e0*/  @P0 IMAD R15, R3, R10, RZ ;  /* 0x0000000a030f0224 */ /* 0x001fc800078e02ff */
[----:B------:R-:W-:Y:S01]  /*03f0*/  IMAD R23, R12, R23, R5 ;  /* 0x000000170c177224 */ /* 0x000fe200078e0205 */
[----:B------:R-:W-:Y:S01]  /*0400*/  SHF.R.S32.HI R12, RZ, 0x1f, R13 ;  /* 0x0000001fff0c7819 */ /* 0x000fe2000001140d */
[----:B------:R-:W-:Y:S02]  /*0410*/  @P0 IMAD R15, R2, R11, R15 ;  /* 0x0000000b020f0224 */ /* 0x000fe400078e020f */
[----:B------:R-:W-:Y:S02]  /*0420*/  IMAD R23, R23, 0xe, RZ ;  /* 0x0000000e17177824 */ /* 0x000fe400078e02ff */
[----:B------:R-:W-:-:S03]  /*0430*/  IMAD R12, R12, UR12, RZ ;  /* 0x0000000c0c0c7c24 */ /* 0x000fc6000f8e02ff */
[----:B------:R-:W-:Y:S01]  /*0440*/  IADD3 R24, P2, R22, R23, RZ ;  /* 0x0000001716187210 */ /* 0x000fe20007f5e0ff */
[----:B------:R-:W-:-:S03]  /*0450*/  IMAD R27, R13, UR13, R12 ;  /* 0x0000000d0d1b7c24 */ /* 0x000fc6000f8e020c */
[----:B------:R-:W-:Y:S01]  /*0460*/  LEA.HI.X.SX32 R25, R23, R14, 0x1, P2 ;  /* 0x0000000e17197211 */ /* 0x000fe200010f0eff */
[----:B------:R-:W-:Y:S02]  /*0470*/  VIADD R14, R2, 0x40 ;  /* 0x00000040020e7836 */ /* 0x000fe40000000000 */
[----:B------:R-:W-:-:S03]  /*0480*/  IMAD.WIDE.U32 R24, R13, UR12, R24 ;  /* 0x0000000c0d187c25 */ /* 0x000fc6000f8e0018 */
[----:B------:R-:W-:Y:S01]  /*0490*/  ISETP.GE.U32.AND P2, PT, R14, UR14, PT ;  /* 0x0000000e0e007c0c */ /* 0x000fe2000bf46070 */
[----:B------:R-:W0:Y:S01]  /*04a0*/  @P1 LDC.64 R12, c[0x0][0x270] ;  /* 0x00009c00ff0c1b82 */ /* 0x000e220000000a00 */
[----:B------:R-:W-:Y:S02]  /*04b0*/  SHF.R.S32.HI R19, RZ, 0x1f, R14 ;  /* 0x0000001fff137819 */ /* 0x000fe4000001140e */
[----:B------:R-:W-:Y:S02]  /*04c0*/  IADD3 R27, R25, R27, RZ ;  /* 0x0000001b191b7210 */ /* 0x000fe40007ffe0ff */
[-C--:B------:R-:W-:Y:S02]  /*04d0*/  @P0 MOV R26, R24.reuse ;  /* 0x00000018001a0202 */ /* 0x080fe40000000f00 */
[----:B------:R-:W-:Y:S02]  /*04e0*/  ISETP.GE.AND.EX P2, PT, R19, UR15, PT, P2 ;  /* 0x0000000f13007c0c */ /* 0x000fe4000bf46320 */
[----:B------:R-:W-:Y:S01]  /*04f0*/  @P1 MOV R28, R24 ;  /* 0x00000018001c1202 */ /* 0x000fe20000000f00 */
[----:B------:R-:W-:Y:S01]  /*0500*/  @P0 IMAD.WIDE.U32 R16, R2, R10, R26 ;  /* 0x0000000a02100225 */ /* 0x000fe200078e001a */
[----:B------:R-:W-:Y:S01]  /*0510*/  ISETP.GT.U32.OR P2, PT, R0, 0xdf, P2 ;  /* 0x000000df0000780c */ /* 0x000fe20001744470 */
[----:B------:R-:W2:Y:S01]  /*0520*/  @P1 LDC.64 R10, c[0x0][0x220] ;  /* 0x00008800ff0a1b82 */ /* 0x000ea20000000a00 */
[----:B------:R-:W-:-:S02]  /*0530*/  @P1 MOV R29, R27 ;  /* 0x0000001b001d1202 */ /* 0x000fc40000000f00 */
[----:B------:R-:W-:Y:S02]  /*0540*/  @P0 IADD3 R17, R17, R15, RZ ;  /* 0x0000000f11110210 */ /* 0x000fe40007ffe0ff */
[----:B-1----:R-:W-:Y:S02]  /*0550*/  @P0 LEA R20, P3, R16, R8, 0x1 ;  /* 0x0000000810140211 */ /* 0x002fe400078608ff */
[----:B------:R-:W-:Y:S02]  /*0560*/  IADD3 R15, R2, 0x60, RZ ;  /* 0x00000060020f7810 */ /* 0x000fe40007ffe0ff */
[----:B------:R-:W-:Y:S02]  /*0570*/  @P0 LEA.HI.X R21, R16, R9, R17, 0x1, P3 ;  /* 0x0000000910150211 */ /* 0x000fe400018f0c11 */
[----:B------:R-:W-:Y:S01]  /*0580*/  ISETP.GE.U32.AND P3, PT, R15, UR14, PT ;  /* 0x0000000e0f007c0c */ /* 0x000fe2000bf66070 */
[----:B------:R-:W1:Y:S01]  /*0590*/  @!P2 LDC.64 R8, c[0x0][0x270] ;  /* 0x00009c00ff08ab82 */ /* 0x000e620000000a00 */
[----:B------:R-:W-:Y:S01]  /*05a0*/  SHF.R.S32.HI R18, RZ, 0x1f, R15 ;  /* 0x0000001fff127819 */ /* 0x000fe2000001140f */
[----:B0-----:R-:W-:-:S02]  /*05b0*/  @P1 IMAD R16, R7, R12, RZ ;  /* 0x0000000c07101224 */ /* 0x001fc400078e02ff */
[----:B------:R-:W-:Y:S01]  /*05c0*/  @P1 IMAD.WIDE.U32 R28, R4, R12, R28 ;  /* 0x0000000c041c1225 */ /* 0x000fe200078e001c */
[----:B------:R-:W-:-:S03]  /*05d0*/  ISETP.GE.AND.EX P3, PT, R18, UR15, PT, P3 ;  /* 0x0000000f12007c0c */ /* 0x000fc6000bf66330 */
[----:B------:R-:W-:Y:S01]  /*05e0*/  @P1 IMAD R13, R4, R13, R16 ;  /* 0x0000000d040d1224 */ /* 0x000fe200078e0210 */
[----:B------:R-:W-:Y:S02]  /*05f0*/  ISETP.GT.U32.OR P3, PT, R0, 0xdf, P3 ;  /* 0x000000df0000780c */ /* 0x000fe40001f64470 */
[----:B------:R-:W-:Y:S02]  /*0600*/  CS2R R16, SRZ ;  /* 0x0000000000107805 */ /* 0x000fe4000001ff00 */
[C---:B--2---:R-:W-:Y:S02]  /*0610*/  @P1 LEA R12, P4, R28.reuse, R10, 0x1 ;  /* 0x0000000a1c0c1211 */ /* 0x044fe400078808ff */
[----:B------:R-:W-:Y:S02]  /*0620*/  @P1 IADD3 R13, R29, R13, RZ ;  /* 0x0000000d1d0d1210 */ /* 0x000fe40007ffe0ff */
[----:B------:R0:W2:Y:S02]  /*0630*/  @P0 LDG.E R16, desc[UR8][R20.64] ;  /* 0x0000000814100981 */ /* 0x0000a4000c1e1900 */
[----:B------:R-:W-:-:S03]  /*0640*/  @P1 LEA.HI.X R13, R28, R11, R13, 0x1, P4 ;  /* 0x0000000b1c0d1211 */ /* 0x000fc600020f0c0d */
[----:B------:R-:W3:Y:S02]  /*0650*/  @!P3 LDC.64 R10, c[0x0][0x270] ;  /* 0x00009c00ff0abb82 */ /* 0x000ee40000000a00 */
[----:B------:R4:W5:Y:S01]  /*0660*/  @P1 LDG.E R17, desc[UR8][R12.64] ;  /* 0x000000080c111981 */ /* 0x000962000c1e1900 */
[----:B-1----:R-:W-:Y:S01]  /*0670*/  @!P2 IMAD R19, R19, R8, RZ ;  /* 0x000000081313a224 */ /* 0x002fe200078e02ff */
[----:B0-----:R-:W-:Y:S02]  /*0680*/  @!P2 MOV R20, R24 ;  /* 0x000000180014a202 */ /* 0x001fe40000000f00 */
[----:B------:R-:W-:Y:S02]  /*0690*/  @!P2 MOV R21, R27 ;  /* 0x0000001b0015a202 */ /* 0x000fe40000000f00 */
[----:B----4-:R-:W0:Y:S01]  /*06a0*/  @!P2 LDC.64 R12, c[0x0][0x220] ;  /* 0x00008800ff0cab82 */ /* 0x010e220000000a00 */
[C---:B------:R-:W-:Y:S02]  /*06b0*/  @!P2 IMAD R19, R14.reuse, R9, R19 ;  /* 0x000000090e13a224 */ /* 0x040fe400078e0213 */
[----:B------:R-:W-:-:S05]  /*06c0*/  @!P2 IMAD.WIDE.U32 R20, R14, R8, R20 ;  /* 0x000000080e14a225 */ /* 0x000fca00078e0014 */
[----:B------:R-:W1:Y:S01]  /*06d0*/  @!P3 LDC.64 R8, c[0x0][0x220] ;  /* 0x00008800ff08bb82 */ /* 0x000e620000000a00 */
[----:B------:R-:W-:Y:S02]  /*06e0*/  @!P3 MOV R28, R24 ;  /* 0x00000018001cb202 */ /* 0x000fe40000000f00 */
[----:B------:R-:W-:Y:S01]  /*06f0*/  @!P3 MOV R29, R27 ;  /* 0x0000001b001db202 */ /* 0x000fe20000000f00 */
[-C--:B---3--:R-:W-:Y:S01]  /*0700*/  @!P3 IMAD R18, R18, R10.reuse, RZ ;  /* 0x0000000a1212b224 */ /* 0x088fe200078e02ff */
[----:B------:R-:W-:Y:S01]  /*0710*/  @!P2 IADD3 R19, R21, R19, RZ ;  /* 0x000000131513a210 */ /* 0x000fe20007ffe0ff */
[----:B------:R-:W-:-:S04]  /*0720*/  @!P3 IMAD.WIDE.U32 R28, R15, R10, R28 ;  /* 0x0000000a0f1cb225 */ /* 0x000fc800078e001c */
[----:B------:R-:W-:Y:S01]  /*0730*/  @!P3 IMAD R11, R15, R11, R18 ;  /* 0x0000000b0f0bb224 */ /* 0x000fe200078e0212 */
[----:B0-----:R-:W-:-:S03]  /*0740*/  @!P2 LEA R12, P1, R20, R12, 0x1 ;  /* 0x0000000c140ca211 */ /* 0x001fc600078208ff */
[----:B------:R-:W-:Y:S01]  /*0750*/  @!P3 IMAD.IADD R11, R29, 0x1, R11 ;  /* 0x000000011d0bb824 */ /* 0x000fe200078e020b */
[----:B------:R-:W-:Y:S02]  /*0760*/  @!P2 LEA.HI.X R13, R20, R13, R19, 0x1, P1 ;  /* 0x0000000d140da211 */ /* 0x000fe400008f0c13 */
[----:B------:R-:W-:Y:S02]  /*0770*/  CS2R R20, SRZ ;  /* 0x0000000000147805 */ /* 0x000fe4000001ff00 */
[----:B-1----:R-:W-:-:S04]  /*0780*/  @!P3 LEA R8, P4, R28, R8, 0x1 ;  /* 0x000000081c08b211 */ /* 0x002fc800078808ff */
[----:B------:R0:W3:Y:S01]  /*0790*/  @!P2 LDG.E R20, desc[UR8][R12.64] ;  /* 0x000000080c14a981 */ /* 0x0000e2000c1e1900 */
[----:B------:R-:W-:-:S05]  /*07a0*/  @!P3 LEA.HI.X R9, R28, R9, R11, 0x1, P4 ;  /* 0x000000091c09b211 */ /* 0x000fca00020f0c0b */
[----:B------:R1:W4:Y:S01]  /*07b0*/  @!P3 LDG.E R21, desc[UR8][R8.64] ;  /* 0x000000080815b981 */ /* 0x000322000c1e1900 */
[----:B0-----:R-:W0:Y:S02]  /*07c0*/  S2R R12, SR_LANEID ;  /* 0x00000000000c7919 */ /* 0x001e240000000000 */
[C---:B0-----:R-:W-:Y:S01]  /*07d0*/  ISETP.GT.AND P1, PT, R12.reuse, 0x1e, PT ;  /* 0x0000001e0c00780c */ /* 0x041fe20003f24270 */
[----:B------:R-:W0:Y:S01]  /*07e0*/  S2UR UR6, SR_CgaCtaId ;  /* 0x00000000000679c3 */ /* 0x000e220000008800 */
[----:B------:R-:W-:Y:S01]  /*07f0*/  UMOV UR5, 0x400 ;  /* 0x0000040000057882 */ /* 0x000fe20000000000 */
[----:B------:R-:W-:Y:S02]  /*0800*/  ISETP.NE.AND P3, PT, R12, RZ, PT ;  /* 0x000000ff0c00720c */ /* 0x000fe40003f65270 */
[----:B------:R-:W-:Y:S01]  /*0810*/  ISETP.NE.AND P2, PT, R0, RZ, PT ;  /* 0x000000ff0000720c */ /* 0x000fe20003f45270 */
[----:B------:R-:W-:Y:S01]  /*0820*/  BSSY B0, `(.L_x_2037) ;  /* 0x0000053000007945 */ /* 0x000fe20003800000 */
[----:B0-----:R-:W-:Y:S01]  /*0830*/  ULEA UR5, UR6, UR5, 0x18 ;  /* 0x0000000506057291 */ /* 0x001fe2000f8ec03f */
[----:B--2---:R-:W-:-:S04]  /*0840*/  PRMT R10, R16, 0x7632, R10 ;  /* 0x00007632100a7816 */ /* 0x004fc8000000000a */
[----:B------:R-:W-:Y:S02]  /*0850*/  SHF.L.U32 R11, R10, 0x10, RZ ;  /* 0x000000100a0b7819 */ /* 0x000fe400000006ff */
[----:B-----5:R-:W-:Y:S02]  /*0860*/  PRMT R14, R17, 0x7632, R14 ;  /* 0x00007632110e7816 */ /* 0x020fe4000000000e */
[----:B------:R-:W-:Y:S01]  /*0870*/  SHF.L.U32 R10, R16, 0x10, RZ ;  /* 0x00000010100a7819 */ /* 0x000fe200000006ff */
[----:B------:R-:W-:Y:S01]  /*0880*/  FMUL.FTZ R15, R11, R11 ;  /* 0x0000000b0b0f7220 */ /* 0x000fe20000410000 */
[----:B------:R-:W-:Y:S02]  /*0890*/  SHF.L.U32 R19, R14, 0x10, RZ ;  /* 0x000000100e137819 */ /* 0x000fe400000006ff */
[----:B------:R-:W-:Y:S01]  /*08a0*/  SHF.L.U32 R14, R17, 0x10, RZ ;  /* 0x00000010110e7819 */ /* 0x000fe200000006ff */
[C---:B------:R-:W-:Y:S01]  /*08b0*/  FADD.FTZ R11, R10.reuse, R11 ;  /* 0x0000000b0a0b7221 */ /* 0x040fe20000010000 */
[----:B------:R-:W-:Y:S01]  /*08c0*/  FFMA.FTZ R15, R10, R10, R15 ;  /* 0x0000000a0a0f7223 */ /* 0x000fe2000001000f */
[----:B------:R-:W-:-:S02]  /*08d0*/  FMUL.FTZ R13, R19, R19 ;  /* 0x00000013130d7220 */ /* 0x000fc40000410000 */
[C---:B------:R-:W-:Y:S01]  /*08e0*/  FADD.FTZ R19, R14.reuse, R19 ;  /* 0x000000130e137221 */ /* 0x040fe20000010000 */
[----:B-1----:R-:W-:Y:S01]  /*08f0*/  FADD.FTZ R8, RZ, R11 ;  /* 0x0000000bff087221 */ /* 0x002fe20000010000 */
[----:B------:R-:W-:Y:S01]  /*0900*/  FFMA.FTZ R14, R14, R14, R13 ;  /* 0x0000000e0e0e7223 */ /* 0x000fe2000001000d */
[----:B------:R-:W-:Y:S02]  /*0910*/  FADD.FTZ R11, RZ, R15 ;  /* 0x0000000fff0b7221 */ /* 0x000fe40000010000 */
[----:B------:R-:W-:Y:S02]  /*0920*/  FADD.FTZ R8, R8, R19 ;  /* 0x0000001308087221 */ /* 0x000fe40000010000 */
[----:B------:R-:W-:Y:S01]  /*0930*/  FADD.FTZ R11, R11, R14 ;  /* 0x0000000e0b0b7221 */ /* 0x000fe20000010000 */
[----:B---3--:R-:W-:-:S04]  /*0940*/  PRMT R9, R20, 0x7632, R9 ;  /* 0x0000763214097816 */ /* 0x008fc80000000009 */
[----:B------:R-:W-:Y:S02]  /*0950*/  SHF.L.U32 R9, R9, 0x10, RZ ;  /* 0x0000001009097819 */ /* 0x000fe400000006ff */
[----:B----4-:R-:W-:Y:S02]  /*0960*/  PRMT R10, R21, 0x7632, R10 ;  /* 0x00007632150a7816 */ /* 0x010fe4000000000a */
[----:B------:R-:W-:Y:S01]  /*0970*/  SHF.L.U32 R18, R20, 0x10, RZ ;  /* 0x0000001014127819 */ /* 0x000fe200000006ff */
[----:B------:R-:W-:Y:S01]  /*0980*/  FMUL.FTZ R13, R9, R9 ;  /* 0x00000009090d7220 */ /* 0x000fe20000410000 */
[----:B------:R-:W-:Y:S02]  /*0990*/  SHF.L.U32 R15, R10, 0x10, RZ ;  /* 0x000000100a0f7819 */ /* 0x000fe400000006ff */
[----:B------:R-:W-:Y:S01]  /*09a0*/  SHF.L.U32 R10, R21, 0x10, RZ ;  /* 0x00000010150a7819 */ /* 0x000fe200000006ff */
[C---:B------:R-:W-:Y:S01]  /*09b0*/  FADD.FTZ R9, R18.reuse, R9 ;  /* 0x0000000912097221 */ /* 0x040fe20000010000 */
[----:B------:R-:W-:Y:S01]  /*09c0*/  FFMA.FTZ R18, R18, R18, R13 ;  /* 0x0000001212127223 */ /* 0x000fe2000001000d */
[----:B------:R-:W-:-:S02]  /*09d0*/  FMUL.FTZ R13, R15, R15 ;  /* 0x0000000f0f0d7220 */ /* 0x000fc40000410000 */
[----:B------:R-:W-:Y:S01]  /*09e0*/  FADD.FTZ R15, R10, R15 ;  /* 0x0000000f0a0f7221 */ /* 0x000fe20000010000 */
[----:B------:R-:W-:Y:S01]  /*09f0*/  FADD.FTZ R8, R8, R9 ;  /* 0x0000000908087221 */ /* 0x000fe20000010000 */
[----:B------:R-:W-:Y:S01]  /*0a00*/  FADD.FTZ R11, R11, R18 ;  /* 0x000000120b0b7221 */ /* 0x000fe20000010000 */
[----:B------:R-:W-:Y:S02]  /*0a10*/  FFMA.FTZ R10, R10, R10, R13 ;  /* 0x0000000a0a0a7223 */ /* 0x000fe4000001000d */
[----:B------:R-:W-:Y:S02]  /*0a20*/  FADD.FTZ R18, R8, R15 ;  /* 0x0000000f08127221 */ /* 0x000fe40000010000 */
[----:B------:R-:W-:-:S03]  /*0a30*/  FADD.FTZ R19, R11, R10 ;  /* 0x0000000a0b137221 */ /* 0x000fc60000010000 */
[----:B------:R-:W0:Y:S04]  /*0a40*/  SHFL.DOWN PT, R9, R18, 0x1, 0x1f ;  /* 0x08201f0012097f89 */ /* 0x000e2800000e0000 */
[----:B------:R-:W1:Y:S01]  /*0a50*/  SHFL.DOWN PT, R8, R19, 0x1, 0x1f ;  /* 0x08201f0013087f89 */ /* 0x000e6200000e0000 */
[----:B0-----:R-:W-:Y:S01]  /*0a60*/  @!P1 FADD.FTZ R18, R18, R9 ;  /* 0x0000000912129221 */ /* 0x001fe20000010000 */
[----:B-1----:R-:W-:-:S04]  /*0a70*/  @!P1 FADD.FTZ R19, R19, R8 ;  /* 0x0000000813139221 */ /* 0x002fc80000010000 */
[----:B------:R-:W0:Y:S04]  /*0a80*/  SHFL.DOWN PT, R9, R18, 0x2, 0x1f ;  /* 0x08401f0012097f89 */ /* 0x000e2800000e0000 */
[----:B------:R-:W1:Y:S01]  /*0a90*/  SHFL.DOWN PT, R8, R19, 0x2, 0x1f ;  /* 0x08401f0013087f89 */ /* 0x000e6200000e0000 */
[----:B------:R-:W-:-:S13]  /*0aa0*/  ISETP.GT.AND P1, PT, R12, 0x1d, PT ;  /* 0x0000001d0c00780c */ /* 0x000fda0003f24270 */
        /* <DEDUP_REMOVED lines=9> */
[----:B------:R-:W-:Y:S02]  /*0b40*/  ISETP.GT.AND P1, PT, R12, 0x17, PT ;  /* 0x000000170c00780c */ /* 0x000fe40003f24270 */
[----:B------:R-:W-:-:S11]  /*0b50*/  SHF.R.S32.HI R11, RZ, 0x1f, R0 ;  /* 0x0000001fff0b7819 */ /* 0x000fd60000011400 */
[----:B0-----:R-:W-:Y:S01]  /*0b60*/  @!P1 FADD.FTZ R18, R18, R9 ;  /* 0x0000000912129221 */ /* 0x001fe20000010000 */
[----:B-1----:R-:W-:-:S04]  /*0b70*/  @!P1 FADD.FTZ R19, R19, R8 ;  /* 0x0000000813139221 */ /* 0x002fc80000010000 */
[----:B------:R-:W0:Y:S04]  /*0b80*/  SHFL.DOWN PT, R9, R18, 0x10, 0x1f ;  /* 0x0a001f0012097f89 */ /* 0x000e2800000e0000 */
[----:B------:R-:W1:Y:S01]  /*0b90*/  SHFL.DOWN PT, R8, R19, 0x10, 0x1f ;  /* 0x0a001f0013087f89 */ /* 0x000e6200000e0000 */
[----:B------:R-:W-:Y:S02]  /*0ba0*/  ISETP.GT.AND P1, PT, R12, 0xf, PT ;  /* 0x0000000f0c00780c */ /* 0x000fe40003f24270 */
[----:B------:R-:W-:-:S04]  /*0bb0*/  LEA.HI R11, R11, R0, RZ, 0x5 ;  /* 0x000000000b0b7211 */ /* 0x000fc800078f28ff */
[----:B------:R-:W-:-:S04]  /*0bc0*/  SHF.R.S32.HI R11, RZ, 0x5, R11 ;  /* 0x00000005ff0b7819 */ /* 0x000fc8000001140b */
[----:B------:R-:W-:-:S03]  /*0bd0*/  LEA R11, R11, UR5, 0x3 ;  /* 0x000000050b0b7c11 */ /* 0x000fc6000f8e18ff */
[----:B0-----:R-:W-:Y:S01]  /*0be0*/  @!P1 FADD.FTZ R18, R18, R9 ;  /* 0x0000000912129221 */ /* 0x001fe20000010000 */
[----:B-1----:R-:W-:-:S05]  /*0bf0*/  @!P1 FADD.FTZ R19, R19, R8 ;  /* 0x0000000813139221 */ /* 0x002fca0000010000 */
[----:B------:R0:W-:Y:S01]  /*0c00*/  @!P3 STS.64 [R11+0x8], R18 ;  /* 0x000008120b00b388 */ /* 0x0001e20000000a00 */
[----:B------:R-:W-:Y:S06]  /*0c10*/  BAR.SYNC.DEFER_BLOCKING 0x0 ;  /* 0x0000000000007b1d */ /* 0x000fec0000010000 */
[----:B------:R-:W-:Y:S05]  /*0c20*/  @P2 BRA `(.L_x_2038) ;  /* 0x0000000000482947 */ /* 0x000fea0003800000 */
[----:B------:R-:W1:Y:S01]  /*0c30*/  S2UR UR6, SR_CgaCtaId ;  /* 0x00000000000679c3 */ /* 0x000e620000008800 */
[----:B------:R-:W-:Y:S02]  /*0c40*/  UMOV UR5, 0x400 ;  /* 0x0000040000057882 */ /* 0x000fe40000000000 */
[----:B-1----:R-:W-:-:S09]  /*0c50*/  ULEA UR5, UR6, UR5, 0x18 ;  /* 0x0000000506057291 */ /* 0x002fd2000f8ec03f */
[----:B------:R-:W1:Y:S04]  /*0c60*/  LDS.128 R12, [UR5+0x10] ;  /* 0x00001005ff0c7984 */ /* 0x000e680008000c00 */
[----:B0-----:R-:W0:Y:S01]  /*0c70*/  LDS.128 R8, [UR5+0x20] ;  /* 0x00002005ff087984 */ /* 0x001e220008000c00 */
[----:B-1----:R-:W-:Y:S01]  /*0c80*/  FADD.FTZ R29, R18, R12 ;  /* 0x0000000c121d7221 */ /* 0x002fe20000010000 */
[----:B------:R-:W-:-:S03]  /*0c90*/  FADD.FTZ R12, R19, R13 ;  /* 0x0000000d130c7221 */ /* 0x000fc60000010000 */
[----:B------:R-:W-:Y:S01]  /*0ca0*/  FADD.FTZ R29, R29, R14 ;  /* 0x0000000e1d1d7221 */ /* 0x000fe20000010000 */
[----:B------:R-:W-:Y:S02]  /*0cb0*/  FADD.FTZ R18, R12, R15 ;  /* 0x0000000f0c127221 */ /* 0x000fe40000010000 */
[----:B------:R-:W1:Y:S01]  /*0cc0*/  LDS.128 R12, [UR5+0x30] ;  /* 0x00003005ff0c7984 */ /* 0x000e620008000c00 */
[----:B0-----:R-:W-:Y:S01]  /*0cd0*/  FADD.FTZ R29, R29, R8 ;  /* 0x000000081d1d7221 */ /* 0x001fe20000010000 */
[----:B------:R-:W-:-:S03]  /*0ce0*/  FADD.FTZ R18, R18, R9 ;  /* 0x0000000912127221 */ /* 0x000fc60000010000 */
[----:B------:R-:W-:Y:S01]  /*0cf0*/  FADD.FTZ R29, R29, R10 ;  /* 0x0000000a1d1d7221 */ /* 0x000fe20000010000 */
[----:B------:R-:W-:-:S03]  /*0d00*/  FADD.FTZ R18, R18, R11 ;  /* 0x0000000b12127221 */ /* 0x000fc60000010000 */
[----:B-1----:R-:W-:Y:S01]  /*0d10*/  FADD.FTZ R29, R29, R12 ;  /* 0x0000000c1d1d7221 */ /* 0x002fe20000010000 */
[----:B------:R-:W-:-:S03]  /*0d20*/  FADD.FTZ R8, R18, R13 ;  /* 0x0000000d12087221 */ /* 0x000fc60000010000 */
[----:B------:R-:W-:Y:S01]  /*0d30*/  FADD.FTZ R18, R29, R14 ;  /* 0x0000000e1d127221 */ /* 0x000fe20000010000 */
[----:B------:R-:W-:-:S07]  /*0d40*/  FADD.FTZ R19, R8, R15 ;  /* 0x0000000f08137221 */ /* 0x000fce0000010000 */
.L_x_2038:
[----:B------:R-:W-:Y:S05]  /*0d50*/  BSYNC B0 ;  /* 0x0000000000007941 */ /* 0x000fea0003800000 */
.L_x_2037:
[----:B------:R-:W1:Y:S02]  /*0d60*/  LDC R12, c[0x0][0xc] ;  /* 0x00000300ff0c7b82 */ /* 0x000e640000000800 */
[----:B-1----:R-:W-:-:S13]  /*0d70*/  ISETP.GE.U32.AND P1, PT, R12, 0x2, PT ;  /* 0x000000020c00780c */ /* 0x002fda0003f26070 */
[----:B------:R-:W-:Y:S05]  /*0d80*/  @!P1 BRA `(.L_x_2039) ;  /* 0x0000000800709947 */ /* 0x000fea0003800000 */
[----:B------:R-:W-:Y:S05]  /*0d90*/  @P2 BRA `(.L_x_2040) ;  /* 0x0000000000742947 */ /* 0x000fea0003800000 */
[----:B------:R-:W1:Y:S01]  /*0da0*/  LDC R13, c[0x0][0x10] ;  /* 0x00000400ff0d7b82 */ /* 0x000e620000000800 */
[C---:B------:R-:W-:Y:S01]  /*0db0*/  LOP3.LUT R8, R6.reuse, 0x1, RZ, 0xc0, !PT ;  /* 0x0000000106087812 */ /* 0x040fe200078ec0ff */
[----:B------:R-:W2:Y:S01]  /*0dc0*/  S2R R14, SR_CTAID.Y ;  /* 0x00000000000e7919 */ /* 0x000ea20000002600 */
[----:B------:R-:W-:-:S05]  /*0dd0*/  LOP3.LUT P1, RZ, R6, 0x2, RZ, 0xc0, !PT ;  /* 0x0000000206ff7812 */ /* 0x000fca000782c0ff */
[----:B0-----:R-:W0:Y:S01]  /*0de0*/  LDC.64 R10, c[0x0][0x248] ;  /* 0x00009200ff0a7b82 */ /* 0x001e220000000a00 */
[----:B-1----:R-:W-:-:S04]  /*0df0*/  IMAD R15, R8, R13, RZ ;  /* 0x0000000d080f7224 */ /* 0x002fc800078e02ff */
[----:B------:R-:W-:-:S05]  /*0e00*/  IMAD R8, R15, R12, RZ ;  /* 0x0000000c0f087224 */ /* 0x000fca00078e02ff */
[----:B------:R-:W-:Y:S01]  /*0e10*/  SHF.L.U32 R9, R8, 0x1, RZ ;  /* 0x0000000108097819 */ /* 0x000fe200000006ff */
[----:B--2---:R-:W-:Y:S01]  /*0e20*/  IMAD R13, R13, UR7, R14 ;  /* 0x000000070d0d7c24 */ /* 0x004fe2000f8e020e */
[----:B------:R-:W-:-:S03]  /*0e30*/  IADD3 R15, R15, R14, RZ ;  /* 0x0000000e0f0f7210 */ /* 0x000fc60007ffe0ff */
[----:B0-----:R-:W-:Y:S02]  /*0e40*/  IMAD.WIDE R10, R9, 0x4, R10 ;  /* 0x00000004090a7825 */ /* 0x001fe400078e020a */
[----:B------:R-:W0:Y:S02]  /*0e50*/  LDC.64 R8, c[0x0][0x240] ;  /* 0x00009000ff087b82 */ /* 0x000e240000000a00 */
[----:B------:R-:W-:Y:S01]  /*0e60*/  IMAD.WIDE.U32 R10, R13, 0x8, R10 ;  /* 0x000000080d0a7825 */ /* 0x000fe200078e000a */
[----:B------:R-:W-:-:S04]  /*0e70*/  MOV R13, 0xffffffff ;  /* 0xffffffff000d7802 */ /* 0x000fc80000000f00 */
[----:B------:R-:W-:Y:S01]  /*0e80*/  SEL R13, R13, 0x1, P1 ;  /* 0x000000010d0d7807 */ /* 0x000fe20000800000 */
[----:B------:R1:W-:Y:S01]  /*0e90*/  STG.E.64 desc[UR8][R10.64], R18 ;  /* 0x000000120a007986 */ /* 0x0003e2000c101b08 */
[----:B0-----:R-:W-:Y:S01]  /*0ea0*/  IMAD.WIDE.U32 R8, R15, 0x4, R8 ;  /* 0x000000040f087825 */ /* 0x001fe200078e0008 */
[----:B------:R-:W-:-:S04]  /*0eb0*/  SEL R15, R12, RZ, !P1 ;  /* 0x000000ff0c0f7207 */ /* 0x000fc80004800000 */
[----:B------:R-:W-:Y:S01]  /*0ec0*/  ISETP.NE.AND P1, PT, R15, -0x1, PT ;  /* 0xffffffff0f00780c */ /* 0x000fe20003f25270 */
[----:B------:R-:W-:Y:S06]  /*0ed0*/  MEMBAR.ALL.GPU ;  /* 0x0000000000007992 */ /* 0x000fec000000a000 */
[----:B------:R-:W-:-:S00]  /*0ee0*/  ERRBAR ;  /* 0x00000000000079ab */ /* 0x000fc00000000000 */
[----:B------:R-:W-:Y:S06]  /*0ef0*/  CGAERRBAR ;  /* 0x00000000000075ab */ /* 0x000fec0000000000 */
[----:B------:R1:W-:Y:S01]  /*0f00*/  REDG.E.ADD.S32.STRONG.GPU desc[UR8][R8.64], R13 ;  /* 0x0000000d0800798e */ /* 0x0003e2000c10e388 */
[----:B------:R-:W-:Y:S05]  /*0f10*/  @!P1 BRA `(.L_x_2040) ;  /* 0x0000000000149947 */ /* 0x000fea0003800000 */
.L_x_2041:
[----:B-1----:R-:W2:Y:S04]  /*0f20*/  LDG.E.STRONG.GPU R10, desc[UR8][R8.64] ;  /* 0x00000008080a7981 */ /* 0x002ea8000c1ef900 */
[----:B--2---:R-:W-:Y:S01]  /*0f30*/  CCTL.IVALL ;  /* 0x00000000ff00798f */ /* 0x004fe20002000000 */
[----:B------:R-:W-:Y:S05]  /*0f40*/  YIELD ;  /* 0x0000000000007946 */ /* 0x000fea0003800000 */
[----:B------:R-:W-:-:S13]  /*0f50*/  ISETP.NE.AND P1, PT, R10, R15, PT ;  /* 0x0000000f0a00720c */ /* 0x000fda0003f25270 */
[----:B------:R-:W-:Y:S05]  /*0f60*/  @P1 BRA `(.L_x_2041) ;  /* 0xfffffffc00ec1947 */ /* 0x000fea000383ffff */
.L_x_2040:
        /* <DEDUP_REMOVED lines=8> */
[----:B------:R-:W-:Y:S01]  /*0ff0*/  LOP3.LUT R9, R12, 0x3, RZ, 0xc0, !PT ;  /* 0x000000030c097812 */ /* 0x000fe200078ec0ff */
[----:B------:R-:W-:-:S03]  /*1000*/  IMAD.MOV.U32 R13, RZ, RZ, RZ ;  /* 0x000000ffff0d7224 */ /* 0x000fc600078e00ff */
[----:B------:R-:W-:-:S07]  /*1010*/  IADD3 R14, -R9, R12, RZ ;  /* 0x0000000c090e7210 */ /* 0x000fce0007ffe1ff */
.L_x_2043:
[----:B------:R-:W-:-:S13]  /*1020*/  ISETP.EQ.OR P3, PT, R13, UR7, P2 ;  /* 0x000000070d007c0c */ /* 0x000fda0009762670 */
[----:B0-----:R-:W0:Y:S01]  /*1030*/  @!P3 LDC R11, c[0x0][0x10] ;  /* 0x00000400ff0bbb82 */ /* 0x001e220000000800 */
[----:B------:R-:W1:Y:S01]  /*1040*/  @!P3 S2R R10, SR_CTAID.Y ;  /* 0x00000000000ab919 */ /* 0x000e620000002600 */
[----:B------:R-:W-:-:S06]  /*1050*/  @!P3 LOP3.LUT R28, R6, 0x1, RZ, 0xc0, !PT ;  /* 0x00000001061cb812 */ /* 0x000fcc00078ec0ff */
[----:B------:R-:W2:Y:S01]  /*1060*/  @!P3 LDC.64 R8, c[0x0][0x248] ;  /* 0x00009200ff08bb82 */ /* 0x000ea20000000a00 */
[----:B0-----:R-:W-:-:S04]  /*1070*/  @!P3 IMAD R15, R28, R11, RZ ;  /* 0x0000000b1c0fb224 */ /* 0x001fc800078e02ff */
[----:B------:R-:W-:-:S05]  /*1080*/  @!P3 IMAD R15, R15, R12, RZ ;  /* 0x0000000c0f0fb224 */ /* 0x000fca00078e02ff */
[----:B------:R-:W-:Y:S01]  /*1090*/  @!P3 SHF.L.U32 R15, R15, 0x1, RZ ;  /* 0x000000010f0fb819 */ /* 0x000fe200000006ff */
[----:B-1----:R-:W-:-:S04]  /*10a0*/  @!P3 IMAD R11, R11, R13, R10 ;  /* 0x0000000d0b0bb224 */ /* 0x002fc800078e020a */
[----:B--2---:R-:W-:-:S04]  /*10b0*/  @!P3 IMAD.WIDE R8, R15, 0x4, R8 ;  /* 0x000000040f08b825 */ /* 0x004fc800078e0208 */
[----:B------:R-:W-:Y:S01]  /*10c0*/  @!P3 IMAD.WIDE.U32 R10, R11, 0x8, R8 ;  /* 0x000000080b0ab825 */ /* 0x000fe200078e0008 */
[----:B------:R-:W-:-:S04]  /*10d0*/  IADD3 R8, R13, 0x1, RZ ;  /* 0x000000010d087810 */ /* 0x000fc80007ffe0ff */
[----:B------:R-:W-:Y:S01]  /*10e0*/  ISETP.EQ.OR P4, PT, R8, UR7, P2 ;  /* 0x0000000708007c0c */ /* 0x000fe20009782670 */
[----:B------:R-:W2:-:S12]  /*10f0*/  @!P3 LDG.E.64 R10, desc[UR8][R10.64] ;  /* 0x000000080a0ab981 */ /* 0x000e98000c1e1b00 */
[----:B------:R-:W0:Y:S01]  /*1100*/  @!P4 S2R R15, SR_CTAID.Y ;  /* 0x00000000000fc919 */ /* 0x000e220000002600 */
[----:B------:R-:W0:Y:S01]  /*1110*/  @!P4 LDC R29, c[0x0][0x10] ;  /* 0x00000400ff1dcb82 */ /* 0x000e220000000800 */
[----:B------:R-:W-:Y:S01]  /*1120*/  @!P4 LOP3.LUT R28, R6, 0x1, RZ, 0xc0, !PT ;  /* 0x00000001061cc812 */ /* 0x000fe200078ec0ff */
[----:B0-----:R-:W-:-:S06]  /*1130*/  @!P4 IMAD R15, R8, R29, R15 ;  /* 0x0000001d080fc224 */ /* 0x001fcc00078e020f */
[----:B------:R-:W0:Y:S01]  /*1140*/  @!P4 LDC.64 R8, c[0x0][0x248] ;  /* 0x00009200ff08cb82 */ /* 0x000e220000000a00 */
[----:B------:R-:W-:-:S04]  /*1150*/  @!P4 IMAD R29, R28, R29, RZ ;  /* 0x0000001d1c1dc224 */ /* 0x000fc800078e02ff */
[----:B------:R-:W-:-:S05]  /*1160*/  @!P4 IMAD R29, R29, R12, RZ ;  /* 0x0000000c1d1dc224 */ /* 0x000fca00078e02ff */
[----:B------:R-:W-:-:S05]  /*1170*/  @!P4 SHF.L.U32 R29, R29, 0x1, RZ ;  /* 0x000000011d1dc819 */ /* 0x000fca00000006ff */
[----:B0-----:R-:W-:-:S04]  /*1180*/  @!P4 IMAD.WIDE R8, R29, 0x4, R8 ;  /* 0x000000041d08c825 */ /* 0x001fc800078e0208 */
[----:B------:R-:W-:-:S06]  /*1190*/  @!P4 IMAD.WIDE.U32 R8, R15, 0x8, R8 ;  /* 0x000000080f08c825 */ /* 0x000fcc00078e0008 */
[----:B------:R-:W3:Y:S01]  /*11a0*/  @!P4 LDG.E.64 R8, desc[UR8][R8.64] ;  /* 0x000000080808c981 */ /* 0x000ee2000c1e1b00 */
[----:B--2---:R-:W-:Y:S01]  /*11b0*/  @!P3 FADD.FTZ R18, R18, R10 ;  /* 0x0000000a1212b221 */ /* 0x004fe20000010000 */
[----:B------:R-:W-:-:S04]  /*11c0*/  IADD3 R10, R13, 0x2, RZ ;  /* 0x000000020d0a7810 */ /* 0x000fc80007ffe0ff */
[----:B------:R-:W-:-:S13]  /*11d0*/  ISETP.EQ.OR P1, PT, R10, UR7, P2 ;  /* 0x000000070a007c0c */ /* 0x000fda0009722670 */
[----:B------:R-:W0:Y:S01]  /*11e0*/  @!P1 S2R R15, SR_CTAID.Y ;  /* 0x00000000000f9919 */ /* 0x000e220000002600 */
[----:B------:R-:W0:Y:S01]  /*11f0*/  @!P1 LDC R29, c[0x0][0x10] ;  /* 0x00000400ff1d9b82 */ /* 0x000e220000000800 */
[----:B------:R-:W-:Y:S01]  /*1200*/  @!P3 FADD.FTZ R19, R19, R11 ;  /* 0x0000000b1313b221 */ /* 0x000fe20000010000 */
[----:B------:R-:W-:Y:S01]  /*1210*/  @!P1 LOP3.LUT R28, R6, 0x1, RZ, 0xc0, !PT ;  /* 0x00000001061c9812 */ /* 0x000fe200078ec0ff */
[----:B0-----:R-:W-:-:S05]  /*1220*/  @!P1 IMAD R15, R10, R29, R15 ;  /* 0x0000001d0a0f9224 */ /* 0x001fca00078e020f */
[----:B------:R-:W0:Y:S01]  /*1230*/  @!P1 LDC.64 R10, c[0x0][0x248] ;  /* 0x00009200ff0a9b82 */ /* 0x000e220000000a00 */
[----:B------:R-:W-:-:S04]  /*1240*/  @!P1 IMAD R29, R28, R29, RZ ;  /* 0x0000001d1c1d9224 */ /* 0x000fc800078e02ff */
[----:B------:R-:W-:-:S05]  /*1250*/  @!P1 IMAD R29, R29, R12, RZ ;  /* 0x0000000c1d1d9224 */ /* 0x000fca00078e02ff */
[----:B------:R-:W-:Y:S01]  /*1260*/  @!P1 SHF.L.U32 R29, R29, 0x1, RZ ;  /* 0x000000011d1d9819 */ /* 0x000fe200000006ff */
[----:B---3--:R-:W-:Y:S01]  /*1270*/  @!P4 FADD.FTZ R18, R18, R8 ;  /* 0x000000081212c221 */ /* 0x008fe20000010000 */
[----:B------:R-:W-:-:S04]  /*1280*/  IADD3 R8, R13, 0x3, RZ ;  /* 0x000000030d087810 */ /* 0x000fc80007ffe0ff */
[----:B------:R-:W-:Y:S01]  /*1290*/  ISETP.EQ.OR P3, PT, R8, UR7, P2 ;  /* 0x0000000708007c0c */ /* 0x000fe20009762670 */
[----:B0-----:R-:W-:-:S04]  /*12a0*/  @!P1 IMAD.WIDE R10, R29, 0x4, R10 ;  /* 0x000000041d0a9825 */ /* 0x001fc800078e020a */
[----:B------:R-:W-:-:S08]  /*12b0*/  @!P1 IMAD.WIDE.U32 R10, R15, 0x8, R10 ;  /* 0x000000080f0a9825 */ /* 0x000fd000078e000a */
[----:B------:R-:W0:Y:S01]  /*12c0*/  @!P3 S2R R15, SR_CTAID.Y ;  /* 0x00000000000fb919 */ /* 0x000e220000002600 */
[----:B------:R-:W0:Y:S01]  /*12d0*/  @!P3 LDC R29, c[0x0][0x10] ;  /* 0x00000400ff1dbb82 */ /* 0x000e220000000800 */
[----:B------:R-:W-:Y:S01]  /*12e0*/  @!P4 FADD.FTZ R19, R19, R9 ;  /* 0x000000091313c221 */ /* 0x000fe20000010000 */
[----:B------:R-:W-:Y:S01]  /*12f0*/  @!P3 LOP3.LUT R28, R6, 0x1, RZ, 0xc0, !PT ;  /* 0x00000001061cb812 */ /* 0x000fe200078ec0ff */
[----:B------:R-:W2:Y:S01]  /*1300*/  @!P1 LDG.E.64 R10, desc[UR8][R10.64] ;  /* 0x000000080a0a9981 */ /* 0x000ea2000c1e1b00 */
[----:B0-----:R-:W-:-:S04]  /*1310*/  @!P3 IMAD R15, R8, R29, R15 ;  /* 0x0000001d080fb224 */ /* 0x001fc800078e020f */
[----:B------:R-:W0:Y:S01]  /*1320*/  @!P3 LDC.64 R8, c[0x0][0x248] ;  /* 0x00009200ff08bb82 */ /* 0x000e220000000a00 */
[----:B------:R-:W-:-:S04]  /*1330*/  @!P3 IMAD R29, R28, R29, RZ ;  /* 0x0000001d1c1db224 */ /* 0x000fc800078e02ff */
[----:B------:R-:W-:-:S05]  /*1340*/  @!P3 IMAD R29, R29, R12, RZ ;  /* 0x0000000c1d1db224 */ /* 0x000fca00078e02ff */
[----:B------:R-:W-:-:S05]  /*1350*/  @!P3 SHF.L.U32 R29, R29, 0x1, RZ ;  /* 0x000000011d1db819 */ /* 0x000fca00000006ff */
[----:B0-----:R-:W-:-:S04]  /*1360*/  @!P3 IMAD.WIDE R8, R29, 0x4, R8 ;  /* 0x000000041d08b825 */ /* 0x001fc800078e0208 */
[----:B------:R-:W-:-:S06]  /*1370*/  @!P3 IMAD.WIDE.U32 R8, R15, 0x8, R8 ;  /* 0x000000080f08b825 */ /* 0x000fcc00078e0008 */
[----:B------:R-:W3:Y:S01]  /*1380*/  @!P3 LDG.E.64 R8, desc[UR8][R8.64] ;  /* 0x000000080808b981 */ /* 0x000ee2000c1e1b00 */
[----:B------:R-:W-:-:S04]  /*1390*/  IADD3 R14, R14, -0x4, RZ ;  /* 0xfffffffc0e0e7810 */ /* 0x000fc80007ffe0ff */
[----:B------:R-:W-:Y:S02]  /*13a0*/  ISETP.NE.AND P4, PT, R14, RZ, PT ;  /* 0x000000ff0e00720c */ /* 0x000fe40003f85270 */
[----:B------:R-:W-:Y:S01]  /*13b0*/  IADD3 R13, R13, 0x4, RZ ;  /* 0x000000040d0d7810 */ /* 0x000fe20007ffe0ff */
[----:B--2---:R-:W-:Y:S01]  /*13c0*/  @!P1 FADD.FTZ R18, R18, R10 ;  /* 0x0000000a12129221 */ /* 0x004fe20000010000 */
[----:B------:R-:W-:-:S03]  /*13d0*/  @!P1 FADD.FTZ R19, R19, R11 ;  /* 0x0000000b13139221 */ /* 0x000fc60000010000 */
[----:B---3--:R-:W-:Y:S01]  /*13e0*/  @!P3 FADD.FTZ R18, R18, R8 ;  /* 0x000000081212b221 */ /* 0x008fe20000010000 */
[----:B------:R-:W-:-:S05]  /*13f0*/  @!P3 FADD.FTZ R19, R19, R9 ;  /* 0x000000091313b221 */ /* 0x000fca0000010000 */
[----:B------:R-:W-:Y:S05]  /*1400*/  @P4 BRA `(.L_x_2043) ;  /* 0xfffffffc00044947 */ /* 0x000fea000383ffff */
.L_x_2042:
[----:B------:R-:W-:-:S13]  /*1410*/  LOP3.LUT P1, R10, R12, 0x3, RZ, 0xc0, !PT ;  /* 0x000000030c0a7812 */ /* 0x000fda000782c0ff */
[----:B------:R-:W-:Y:S05]  /*1420*/  @!P1 BRA `(.L_x_2039) ;  /* 0x0000000000c89947 */ /* 0x000fea0003800000 */
[----:B------:R-:W-:Y:S01]  /*1430*/  ISETP.EQ.OR P1, PT, R13, UR7, P2 ;  /* 0x000000070d007c0c */ /* 0x000fe20009722670 */
[----:B------:R-:W-:Y:S01]  /*1440*/  BSSY B0, `(.L_x_2044) ;  /* 0x0000010000007945 */ /* 0x000fe20003800000 */
[----:B------:R-:W-:-:S11]  /*1450*/  ISETP.NE.AND P3, PT, R10, 0x1, PT ;  /* 0x000000010a00780c */ /* 0x000fd60003f65270 */
[----:B------:R-:W-:Y:S05]  /*1460*/  @P1 BRA `(.L_x_2045) ;  /* 0x0000000000341947 */ /* 0x000fea0003800000 */
[----:B------:R-:W1:Y:S01]  /*1470*/  S2R R14, SR_CTAID.Y ;  /* 0x00000000000e7919 */ /* 0x000e620000002600 */
[----:B------:R-:W2:Y:S01]  /*1480*/  LDC.64 R8, c[0x0][0x248] ;  /* 0x00009200ff087b82 */ /* 0x000ea20000000a00 */
[----:B0-----:R-:W-:Y:S01]  /*1490*/  LOP3.LUT R11, R6, 0x1, RZ, 0xc0, !PT ;  /* 0x00000001060b7812 */ /* 0x001fe200078ec0ff */
[----:B------:R-:W-:-:S04]  /*14a0*/  ULDC UR5, c[0x0][0x10] ;  /* 0x0000040000057ab9 */ /* 0x000fc80000000800 */
[----:B------:R-:W-:-:S04]  /*14b0*/  IMAD R11, R11, UR5, RZ ;  /* 0x000000050b0b7c24 */ /* 0x000fc8000f8e02ff */
[----:B------:R-:W-:-:S05]  /*14c0*/  IMAD R11, R11, R12, RZ ;  /* 0x0000000c0b0b7224 */ /* 0x000fca00078e02ff */
[----:B------:R-:W-:-:S05]  /*14d0*/  SHF.L.U32 R11, R11, 0x1, RZ ;  /* 0x000000010b0b7819 */ /* 0x000fca00000006ff */
[----:B--2---:R-:W-:-:S04]  /*14e0*/  IMAD.WIDE R8, R11, 0x4, R8 ;  /* 0x000000040b087825 */ /* 0x004fc800078e0208 */
[----:B-1----:R-:W-:-:S04]  /*14f0*/  IMAD R11, R13, UR5, R14 ;  /* 0x000000050d0b7c24 */ /* 0x002fc8000f8e020e */
[----:B------:R-:W-:-:S06]  /*1500*/  IMAD.WIDE.U32 R8, R11, 0x8, R8 ;  /* 0x000000080b087825 */ /* 0x000fcc00078e0008 */
[----:B------:R-:W2:Y:S02]  /*1510*/  LDG.E.64 R8, desc[UR8][R8.64] ;  /* 0x0000000808087981 */ /* 0x000ea4000c1e1b00 */
[----:B--2---:R-:W-:Y:S01]  /*1520*/  FADD.FTZ R18, R18, R8 ;  /* 0x0000000812127221 */ /* 0x004fe20000010000 */
[----:B------:R-:W-:-:S07]  /*1530*/  FADD.FTZ R19, R19, R9 ;  /* 0x0000000913137221 */ /* 0x000fce0000010000 */
.L_x_2045:
[----:B------:R-:W-:Y:S05]  /*1540*/  BSYNC B0 ;  /* 0x0000000000007941 */ /* 0x000fea0003800000 */
.L_x_2044:
[----:B------:R-:W-:Y:S05]  /*1550*/  @!P3 BRA `(.L_x_2039) ;  /* 0x00000000007cb947 */ /* 0x000fea0003800000 */
[C---:B------:R-:W-:Y:S02]  /*1560*/  IADD3 R14, R13.reuse, 0x1, RZ ;  /* 0x000000010d0e7810 */ /* 0x040fe40007ffe0ff */
[----:B------:R-:W-:Y:S02]  /*1570*/  IADD3 R13, R13, 0x2, RZ ;  /* 0x000000020d0d7810 */ /* 0x000fe40007ffe0ff */
[----:B------:R-:W-:Y:S02]  /*1580*/  ISETP.EQ.OR P3, PT, R14, UR7, P2 ;  /* 0x000000070e007c0c */ /* 0x000fe40009762670 */
[----:B------:R-:W-:-:S04]  /*1590*/  ISETP.EQ.OR P1, PT, R13, UR7, P2 ;  /* 0x000000070d007c0c */ /* 0x000fc80009722670 */
[----:B------:R-:W-:-:S07]  /*15a0*/  ISETP.EQ.OR P1, PT, R10, 0x2, P1 ;  /* 0x000000020a00780c */ /* 0x000fce0000f22670 */
[----:B------:R-:W1:Y:S01]  /*15b0*/  @!P3 S2R R10, SR_CTAID.Y ;  /* 0x00000000000ab919 */ /* 0x000e620000002600 */
[----:B0-----:R-:W1:Y:S05]  /*15c0*/  @!P3 LDC R11, c[0x0][0x10] ;  /* 0x00000400ff0bbb82 */ /* 0x001e6a0000000800 */
[----:B------:R-:W0:Y:S01]  /*15d0*/  @!P1 S2R R9, SR_CTAID.Y ;  /* 0x0000000000099919 */ /* 0x000e220000002600 */
[----:B------:R-:W-:Y:S02]  /*15e0*/  @!P1 LOP3.LUT R29, R6, 0x1, RZ, 0xc0, !PT ;  /* 0x00000001061d9812 */ /* 0x000fe400078ec0ff */
[----:B------:R-:W2:Y:S01]  /*15f0*/  @!P1 LDC R8, c[0x0][0x10] ;  /* 0x00000400ff089b82 */ /* 0x000ea20000000800 */
[----:B-1----:R-:W-:Y:S01]  /*1600*/  @!P3 IMAD R14, R14, R11, R10 ;  /* 0x0000000b0e0eb224 */ /* 0x002fe200078e020a */
[----:B------:R-:W-:Y:S01]  /*1610*/  @!P3 LOP3.LUT R10, R6, 0x1, RZ, 0xc0, !PT ;  /* 0x00000001060ab812 */ /* 0x000fe200078ec0ff */
[----:B--2---:R-:W-:-:S02]  /*1620*/  @!P1 IMAD R29, R29, R8, RZ ;  /* 0x000000081d1d9224 */ /* 0x004fc400078e02ff */
[----:B0-----:R-:W-:Y:S02]  /*1630*/  @!P1 IMAD R13, R13, R8, R9 ;  /* 0x000000080d0d9224 */ /* 0x001fe400078e0209 */
[----:B------:R-:W-:Y:S01]  /*1640*/  @!P3 IMAD R11, R10, R11, RZ ;  /* 0x0000000b0a0bb224 */ /* 0x000fe200078e02ff */
[----:B------:R-:W0:Y:S03]  /*1650*/  @!P3 LDC.64 R8, c[0x0][0x248] ;  /* 0x00009200ff08bb82 */ /* 0x000e260000000a00 */
[-C--:B------:R-:W-:Y:S02]  /*1660*/  @!P3 IMAD R15, R11, R12.reuse, RZ ;  /* 0x0000000c0b0fb224 */ /* 0x080fe400078e02ff */
[----:B------:R-:W-:Y:S02]  /*1670*/  @!P1 IMAD R12, R29, R12, RZ ;  /* 0x0000000c1d0c9224 */ /* 0x000fe400078e02ff */
[----:B------:R-:W-:Y:S01]  /*1680*/  @!P3 IMAD.SHL.U32 R15, R15, 0x2, RZ ;  /* 0x000000020f0fb824 */ /* 0x000fe200078e00ff */
[----:B------:R-:W1:Y:S03]  /*1690*/  @!P1 LDC.64 R10, c[0x0][0x248] ;  /* 0x00009200ff0a9b82 */ /* 0x000e660000000a00 */
[----:B0-----:R-:W-:Y:S01]  /*16a0*/  @!P3 IMAD.WIDE R8, R15, 0x4, R8 ;  /* 0x000000040f08b825 */ /* 0x001fe200078e0208 */
[----:B------:R-:W-:-:S03]  /*16b0*/  @!P1 SHF.L.U32 R15, R12, 0x1, RZ ;  /* 0x000000010c0f9819 */ /* 0x000fc600000006ff */
[----:B------:R-:W-:-:S04]  /*16c0*/  @!P3 IMAD.WIDE.U32 R8, R14, 0x8, R8 ;  /* 0x000000080e08b825 */ /* 0x000fc800078e0008 */
[----:B-1----:R-:W-:Y:S02]  /*16d0*/  @!P1 IMAD.WIDE R10, R15, 0x4, R10 ;  /* 0x000000040f0a9825 */ /* 0x002fe400078e020a */
[----:B------:R-:W2:Y:S02]  /*16e0*/  @!P3 LDG.E.64 R8, desc[UR8][R8.64] ;  /* 0x000000080808b981 */ /* 0x000ea4000c1e1b00 */
[----:B------:R-:W-:-:S06]  /*16f0*/  @!P1 IMAD.WIDE.U32 R10, R13, 0x8, R10 ;  /* 0x000000080d0a9825 */ /* 0x000fcc00078e000a */
[----:B------:R-:W3:Y:S01]  /*1700*/  @!P1 LDG.E.64 R10, desc[UR8][R10.64] ;  /* 0x000000080a0a9981 */ /* 0x000ee2000c1e1b00 */
[----:B--2---:R-:W-:Y:S01]  /*1710*/  @!P3 FADD.FTZ R18, R18, R8 ;  /* 0x000000081212b221 */ /* 0x004fe20000010000 */
[----:B------:R-:W-:-:S03]  /*1720*/  @!P3 FADD.FTZ R19, R19, R9 ;  /* 0x000000091313b221 */ /* 0x000fc60000010000 */
[----:B---3--:R-:W-:Y:S01]  /*1730*/  @!P1 FADD.FTZ R18, R18, R10 ;  /* 0x0000000a12129221 */ /* 0x008fe20000010000 */
[----:B------:R-:W-:-:S07]  /*1740*/  @!P1 FADD.FTZ R19, R19, R11 ;  /* 0x0000000b13139221 */ /* 0x000fce0000010000 */
.L_x_2039:
[----:B------:R-:W-:Y:S01]  /*1750*/  ULDC.64 UR12, c[0x0][0x218] ;  /* 0x00008600000c7ab9 */ /* 0x000fe20000000a00 */
[----:B------:R-:W-:Y:S01]  /*1760*/  LOP3.LUT P1, RZ, R0, UR7, RZ, 0xfc, !PT ;  /* 0x0000000700ff7c12 */ /* 0x000fe2000f82fcff */
[----:B------:R-:W2:Y:S01]  /*1770*/  S2UR UR6, SR_CgaCtaId ;  /* 0x00000000000679c3 */ /* 0x000ea20000008800 */
[----:B------:R-:W-:Y:S01]  /*1780*/  ISETP.EQ.U32.AND P3, PT, RZ, UR12, PT ;  /* 0x0000000cff007c0c */ /* 0x000fe2000bf62070 */
[----:B------:R-:W-:Y:S01]  /*1790*/  UMOV UR5, 0x400 ;  /* 0x0000040000057882 */ /* 0x000fe20000000000 */
[----:B------:R-:W-:Y:S02]  /*17a0*/  IADD3 R23, R22, R23, RZ ;  /* 0x0000001716177210 */ /* 0x000fe40007ffe0ff */
[----:B------:R-:W-:Y:S01]  /*17b0*/  ISETP.EQ.OR.EX P1, PT, RZ, UR13, P1, P3 ;  /* 0x0000000dff007c0c */ /* 0x000fe20008f22730 */
[----:B------:R-:W-:Y:S02]  /*17c0*/  ULDC.64 UR12, c[0x0][0x278] ;  /* 0x00009e00000c7ab9 */ /* 0x000fe40000000a00 */
[----:B01----:R-:W0:Y:S08]  /*17d0*/  LDC.64 R10, c[0x0][0x230] ;  /* 0x00008c00ff0a7b82 */ /* 0x003e300000000a00 */
[----:B------:R-:W1:Y:S08]  /*17e0*/  LDC.64 R12, c[0x0][0x228] ;  /* 0x00008a00ff0c7b82 */ /* 0x000e700000000a00 */
[----:B------:R-:W3:Y:S01]  /*17f0*/  @!P1 LDC.64 R8, c[0x0][0x218] ;  /* 0x00008600ff089b82 */ /* 0x000ee20000000a00 */
[----:B--2---:R-:W-:-:S03]  /*1800*/  ULEA UR5, UR6, UR5, 0x18 ;  /* 0x0000000506057291 */ /* 0x004fc6000f8ec03f */
[----:B------:R-:W-:Y:S01]  /*1810*/  ULDC UR6, c[0x0][0x2a4] ;  /* 0x0000a90000067ab9 */ /* 0x000fe20000000800 */
[----:B0-----:R-:W-:-:S05]  /*1820*/  IMAD.WIDE R10, R23, 0x4, R10 ;  /* 0x00000004170a7825 */ /* 0x001fca00078e020a */
[----:B------:R-:W-:Y:S01]  /*1830*/  @!P2 STS.64 [UR5+0x48], R18 ;  /* 0x00004812ff00a988 */ /* 0x000fe20008000a05 */
[----:B-1----:R-:W-:-:S04]  /*1840*/  IMAD.WIDE R12, R23, 0x4, R12 ;  /* 0x00000004170c7825 */ /* 0x002fc800078e020c */
[----:B---3--:R-:W-:-:S04]  /*1850*/  @!P1 IMAD.WIDE R14, R5, 0x8, R8 ;  /* 0x00000008050e9825 */ /* 0x008fc800078e0208 */
[----:B------:R-:W-:Y:S01]  /*1860*/  @!P1 FMUL.FTZ R9, R19, UR6 ;  /* 0x0000000613099c20 */ /* 0x000fe20008410000 */
[----:B------:R-:W-:-:S05]  /*1870*/  @!P1 FMUL.FTZ R8, R18, UR6 ;  /* 0x0000000612089c20 */ /* 0x000fca0008410000 */
[----:B------:R0:W-:Y:S01]  /*1880*/  @!P1 STG.E.64 desc[UR8][R14.64], R8 ;  /* 0x000000080e009986 */ /* 0x0001e2000c101b08 */
[----:B------:R-:W-:Y:S06]  /*1890*/  BAR.SYNC.DEFER_BLOCKING 0x0 ;  /* 0x0000000000007b1d */ /* 0x000fec0000010000 */
[----:B0-----:R0:W2:Y:S04]  /*18a0*/  LDG.E.64 R8, desc[UR8][R12.64] ;  /* 0x000000080c087981 */ /* 0x0010a8000c1e1b00 */
[----:B------:R-:W2:Y:S01]  /*18b0*/  LDG.E.64 R10, desc[UR8][R10.64] ;  /* 0x000000080a0a7981 */ /* 0x000ea2000c1e1b00 */
[----:B------:R-:W-:-:S02]  /*18c0*/  PRMT R14, R16, 0x7632, R14 ;  /* 0x00007632100e7816 */ /* 0x000fc4000000000e */
[C---:B------:R-:W-:Y:S02]  /*18d0*/  PRMT R15, R17.reuse, 0x7632, R15 ;  /* 0x00007632110f7816 */ /* 0x040fe4000000000f */
[----:B------:R-:W-:Y:S01]  /*18e0*/  PRMT R18, R20, 0x7632, R18 ;  /* 0x0000763214127816 */ /* 0x000fe20000000012 */
[----:B0-----:R-:W0:Y:S01]  /*18f0*/  LDS.64 R12, [UR5+0x48] ;  /* 0x00004805ff0c7984 */ /* 0x001e220008000a00 */
[----:B------:R-:W-:Y:S02]  /*1900*/  SHF.L.U32 R16, R16, 0x10, RZ ;  /* 0x0000001010107819 */ /* 0x000fe400000006ff */
[----:B------:R-:W-:Y:S02]  /*1910*/  SHF.L.U32 R17, R17, 0x10, RZ ;  /* 0x0000001011117819 */ /* 0x000fe400000006ff */
[----:B------:R-:W-:Y:S02]  /*1920*/  SHF.L.U32 R20, R20, 0x10, RZ ;  /* 0x0000001014147819 */ /* 0x000fe400000006ff */
[----:B------:R-:W-:-:S02]  /*1930*/  PRMT R19, R21, 0x7632, R19 ;  /* 0x0000763215137816 */ /* 0x000fc40000000013 */
[----:B------:R-:W-:Y:S02]  /*1940*/  SHF.L.U32 R21, R21, 0x10, RZ ;  /* 0x0000001015157819 */ /* 0x000fe400000006ff */
[----:B------:R-:W-:Y:S02]  /*1950*/  SHF.L.U32 R14, R14, 0x10, RZ ;  /* 0x000000100e0e7819 */ /* 0x000fe400000006ff */
[----:B------:R-:W-:Y:S02]  /*1960*/  SHF.L.U32 R15, R15, 0x10, RZ ;  /* 0x000000100f0f7819 */ /* 0x000fe400000006ff */
[----:B------:R-:W-:Y:S02]  /*1970*/  SHF.L.U32 R18, R18, 0x10, RZ ;  /* 0x0000001012127819 */ /* 0x000fe400000006ff */
[----:B------:R-:W-:Y:S02]  /*1980*/  SHF.L.U32 R19, R19, 0x10, RZ ;  /* 0x0000001013137819 */ /* 0x000fe400000006ff */
[----:B------:R-:W-:-:S02]  /*1990*/  ISETP.NE.AND P4, PT, RZ, UR10, PT ;  /* 0x0000000aff007c0c */ /* 0x000fc4000bf85270 */
[----:B------:R-:W-:-:S04]  /*19a0*/  ISETP.GE.U32.AND P2, PT, R4, UR12, PT ;  /* 0x0000000c04007c0c */ /* 0x000fc8000bf46070 */
[----:B------:R-:W-:-:S04]  /*19b0*/  ISETP.GE.AND.EX P2, PT, R7, UR13, PT, P2 ;  /* 0x0000000d07007c0c */ /* 0x000fc8000bf46320 */
[----:B------:R-:W-:Y:S01]  /*19c0*/  ISETP.LT.U32.AND P2, PT, R0, 0xe0, !P2 ;  /* 0x000000e00000780c */ /* 0x000fe20005741070 */
[----:B0-----:R-:W-:-:S04]  /*19d0*/  FMUL.FTZ R12, R12, UR6 ;  /* 0x000000060c0c7c20 */ /* 0x001fc80008410000 */
[----:B------:R-:W-:Y:S01]  /*19e0*/  FMUL.FTZ R28, R12, R12 ;  /* 0x0000000c0c1c7220 */ /* 0x000fe20000410000 */
[--C-:B------:R-:W-:Y:S01]  /*19f0*/  FADD.FTZ R16, R16, -R12.reuse ;  /* 0x8000000c10107221 */ /* 0x100fe20000010000 */
[--C-:B------:R-:W-:Y:S01]  /*1a00*/  FADD.FTZ R20, R20, -R12.reuse ;  /* 0x8000000c14147221 */ /* 0x100fe20000010000 */
[----:B------:R-:W-:Y:S01]  /*1a10*/  FADD.FTZ R21, R21, -R12 ;  /* 0x8000000c15157221 */ /* 0x000fe20000010000 */
[----:B------:R-:W-:Y:S01]  /*1a20*/  FFMA.FTZ R28, R13, UR6, -R28 ;  /* 0x000000060d1c7c23 */ /* 0x000fe2000801081c */
[----:B------:R-:W-:Y:S01]  /*1a30*/  MOV R13, 0x3f800000 ;  /* 0x3f800000000d7802 */ /* 0x000fe20000000f00 */
[C---:B------:R-:W-:Y:S01]  /*1a40*/  FADD.FTZ R14, -R12.reuse, R14 ;  /* 0x0000000e0c0e7221 */ /* 0x040fe20000010100 */
[C---:B------:R-:W-:Y:S01]  /*1a50*/  FADD.FTZ R15, -R12.reuse, R15 ;  /* 0x0000000f0c0f7221 */ /* 0x040fe20000010100 */
[----:B------:R-:W-:Y:S01]  /*1a60*/  FADD.FTZ R18, -R12, R18 ;  /* 0x000000120c127221 */ /* 0x000fe20000010100 */
[----:B------:R-:W-:Y:S01]  /*1a70*/  FSETP.GTU.FTZ.AND P1, PT, R28, RZ, PT ;  /* 0x000000ff1c00720b */ /* 0x000fe20003f3c000 */
[----:B------:R-:W-:-:S12]  /*1a80*/  FADD.FTZ R19, -R12, R19 ;  /* 0x000000130c137221 */ /* 0x000fd80000010100 */
[----:B------:R-:W0:Y:S02]  /*1a90*/  @P1 LDC R23, c[0x0][0x238] ;  /* 0x00008e00ff171b82 */ /* 0x000e240000000800 */
[----:B0-----:R-:W-:-:S04]  /*1aa0*/  @P1 FADD.FTZ R28, R28, R23 ;  /* 0x000000171c1c1221 */ /* 0x001fc80000010000 */
[----:B------:R0:W1:Y:S02]  /*1ab0*/  @P1 MUFU.RSQ R13, R28 ;  /* 0x0000001c000d1308 */ /* 0x0000640000001400 */
[----:B0-----:R-:W-:Y:S01]  /*1ac0*/  FADD.FTZ R28, R17, -R12 ;  /* 0x8000000c111c7221 */ /* 0x001fe20000010000 */
[----:B-1----:R-:W-:-:S03]  /*1ad0*/  FMUL.FTZ R17, R16, R13 ;  /* 0x0000000d10117220 */ /* 0x002fc60000410000 */
[-C--:B------:R-:W-:Y:S01]  /*1ae0*/  FMUL.FTZ R23, R28, R13.reuse ;  /* 0x0000000d1c177220 */ /* 0x080fe20000410000 */
[-C--:B------:R-:W-:Y:S01]  /*1af0*/  FMUL.FTZ R29, R20, R13.reuse ;  /* 0x0000000d141d7220 */ /* 0x080fe20000410000 */
[-C--:B------:R-:W-:Y:S01]  /*1b00*/  FMUL.FTZ R21, R21, R13.reuse ;  /* 0x0000000d15157220 */ /* 0x080fe20000410000 */
[----:B------:R-:W-:Y:S01]  /*1b10*/  IADD3 R20, R2, 0x40, RZ ;  /* 0x0000004002147810 */ /* 0x000fe20007ffe0ff */
[-C--:B------:R-:W-:Y:S01]  /*1b20*/  FMUL.FTZ R15, R15, R13.reuse ;  /* 0x0000000d0f0f7220 */ /* 0x080fe20000410000 */
[-C--:B------:R-:W-:Y:S01]  /*1b30*/  FMUL.FTZ R18, R18, R13.reuse ;  /* 0x0000000d12127220 */ /* 0x080fe20000410000 */
[----:B------:R-:W-:Y:S01]  /*1b40*/  FMUL.FTZ R14, R14, R13 ;  /* 0x0000000d0e0e7220 */ /* 0x000fe20000410000 */
[----:B------:R-:W-:Y:S01]  /*1b50*/  ISETP.GE.U32.AND P3, PT, R20, UR12, PT ;  /* 0x0000000c14007c0c */ /* 0x000fe2000bf66070 */
[C-C-:B--2---:R-:W-:Y:S01]  /*1b60*/  FFMA.FTZ R17, R8.reuse, R17, R10.reuse ;  /* 0x0000001108117223 */ /* 0x144fe2000001000a */
[C-C-:B------:R-:W-:Y:S01]  /*1b70*/  FFMA.FTZ R16, R8.reuse, R23, R10.reuse ;  /* 0x0000001708107223 */ /* 0x140fe2000001000a */
[C-C-:B------:R-:W-:Y:S01]  /*1b80*/  FFMA.FTZ R12, R8.reuse, R29, R10.reuse ;  /* 0x0000001d080c7223 */ /* 0x140fe2000001000a */
[----:B------:R-:W-:Y:S01]  /*1b90*/  FFMA.FTZ R10, R8, R21, R10 ;  /* 0x00000015080a7223 */ /* 0x000fe2000001000a */
[----:B------:R-:W-:Y:S01]  /*1ba0*/  IADD3 R21, R2, 0x60, RZ ;  /* 0x0000006002157810 */ /* 0x000fe20007ffe0ff */
[----:B------:R-:W-:Y:S01]  /*1bb0*/  FMUL.FTZ R8, R19, R13 ;  /* 0x0000000d13087220 */ /* 0x000fe20000410000 */
[----:B------:R-:W-:Y:S01]  /*1bc0*/  SHF.R.S32.HI R23, RZ, 0x1f, R20 ;  /* 0x0000001fff177819 */ /* 0x000fe20000011414 */
[--C-:B------:R-:W-:Y:S01]  /*1bd0*/  FFMA.FTZ R19, R9, R15, R11.reuse ;  /* 0x0000000f09137223 */ /* 0x100fe2000001000b */
[----:B------:R-:W-:Y:S01]  /*1be0*/  ISETP.GE.U32.AND P1, PT, R21, UR12, PT ;  /* 0x0000000c15007c0c */ /* 0x000fe2000bf26070 */
[C---:B------:R-:W-:Y:S01]  /*1bf0*/  FFMA.FTZ R18, R9.reuse, R18, R11 ;  /* 0x0000001209127223 */ /* 0x040fe2000001000b */
[----:B------:R-:W-:Y:S01]  /*1c00*/  SHF.R.S32.HI R28, RZ, 0x1f, R21 ;  /* 0x0000001fff1c7819 */ /* 0x000fe20000011415 */
[--C-:B------:R-:W-:Y:S01]  /*1c10*/  FFMA.FTZ R13, R9, R8, R11.reuse ;  /* 0x00000008090d7223 */ /* 0x100fe2000001000b */
[----:B------:R-:W-:Y:S01]  /*1c20*/  ISETP.GE.AND.EX P3, PT, R23, UR13, PT, P3 ;  /* 0x0000000d17007c0c */ /* 0x000fe2000bf66330 */
[----:B------:R-:W-:Y:S01]  /*1c30*/  FFMA.FTZ R11, R9, R14, R11 ;  /* 0x0000000e090b7223 */ /* 0x000fe2000001000b */
[----:B------:R-:W-:-:S02]  /*1c40*/  ISETP.GE.AND.EX P1, PT, R28, UR13, PT, P1 ;  /* 0x0000000d1c007c0c */ /* 0x000fc4000bf26310 */
[C---:B------:R-:W-:Y:S02]  /*1c50*/  ISETP.GT.U32.OR P3, PT, R0.reuse, 0xdf, P3 ;  /* 0x000000df0000780c */ /* 0x040fe40001f64470 */
[----:B------:R-:W-:Y:S01]  /*1c60*/  ISETP.GT.U32.OR P1, PT, R0, 0xdf, P1 ;  /* 0x000000df0000780c */ /* 0x000fe20000f24470 */
[----:B------:R-:W-:-:S12]  /*1c70*/  @!P4 BRA `(.L_x_2046) ;  /* 0x000000000028c947 */ /* 0x000fd80003800000 */
        /* <DEDUP_REMOVED lines=10> */
.L_x_2046:
[----:B------:R-:W-:Y:S04]  /*1d20*/  BSSY B0, `(.L_x_2047) ;  /* 0x000000e000007945 */ /* 0x000fe80003800000 */
[----:B------:R-:W-:Y:S05]  /*1d30*/  @!P0 BRA `(.L_x_2048) ;  /* 0x0000000000308947 */ /* 0x000fea0003800000 */
[----:B------:R-:W-:Y:S01]  /*1d40*/  ULDC.64 UR12, c[0x0][0x270] ;  /* 0x00009c00000c7ab9 */ /* 0x000fe20000000a00 */
[----:B------:R-:W-:Y:S01]  /*1d50*/  MOV R9, R27 ;  /* 0x0000001b00097202 */ /* 0x000fe20000000f00 */
[----:B------:R-:W-:Y:S01]  /*1d60*/  IMAD R15, R3, UR12, RZ ;  /* 0x0000000c030f7c24 */ /* 0x000fe2000f8e02ff */
[----:B------:R-:W-:Y:S01]  /*1d70*/  F2FP.BF16.F32.PACK_AB R11, R11, R17 ;  /* 0x000000110b0b723e */ /* 0x000fe200000010ff */
[----:B------:R-:W-:Y:S02]  /*1d80*/  IMAD.MOV.U32 R8, RZ, RZ, R24 ;  /* 0x000000ffff087224 */ /* 0x000fe400078e0018 */
[C---:B------:R-:W-:Y:S02]  /*1d90*/  IMAD R15, R2.reuse, UR13, R15 ;  /* 0x0000000d020f7c24 */ /* 0x040fe4000f8e020f */
[----:B------:R-:W-:Y:S01]  /*1da0*/  IMAD.WIDE.U32 R8, R2, UR12, R8 ;  /* 0x0000000c02087c25 */ /* 0x000fe2000f8e0008 */
[----:B------:R-:W-:-:S04]  /*1db0*/  ULDC.64 UR12, c[0x0][0x210] ;  /* 0x00008400000c7ab9 */ /* 0x000fc80000000a00 */
[----:B------:R-:W-:Y:S02]  /*1dc0*/  IADD3 R15, R9, R15, RZ ;  /* 0x0000000f090f7210 */ /* 0x000fe40007ffe0ff */
[----:B------:R-:W-:-:S04]  /*1dd0*/  LEA R14, P5, R8, UR12, 0x1 ;  /* 0x0000000c080e7c11 */ /* 0x000fc8000f8a08ff */
[----:B------:R-:W-:-:S05]  /*1de0*/  LEA.HI.X R15, R8, UR13, R15, 0x1, P5 ;  /* 0x0000000d080f7c11 */ /* 0x000fca000a8f0c0f */
[----:B------:R0:W-:Y:S04]  /*1df0*/  STG.E desc[UR8][R14.64], R11 ;  /* 0x0000000b0e007986 */ /* 0x0001e8000c101908 */
.L_x_2048:
[----:B------:R-:W-:Y:S05]  /*1e00*/  BSYNC B0 ;  /* 0x0000000000007941 */ /* 0x000fea0003800000 */
.L_x_2047:
        /* <DEDUP_REMOVED lines=11> */
.L_x_2049:
[----:B------:R-:W-:Y:S04]  /*1ec0*/  BSSY B0, `(.L_x_2050) ;  /* 0x000000e000007945 */ /* 0x000fe80003800000 */
[----:B------:R-:W-:Y:S05]  /*1ed0*/  @!P2 BRA `(.L_x_2051) ;  /* 0x000000000030a947 */ /* 0x000fea0003800000 */
[----:B------:R-:W-:Y:S01]  /*1ee0*/  ULDC.64 UR12, c[0x0][0x270] ;  /* 0x00009c00000c7ab9 */ /* 0x000fe20000000a00 */
[----:B------:R-:W-:Y:S01]  /*1ef0*/  MOV R8, R24 ;  /* 0x0000001800087202 */ /* 0x000fe20000000f00 */
[----:B0-----:R-:W-:Y:S01]  /*1f00*/  IMAD R11, R7, UR12, RZ ;  /* 0x0000000c070b7c24 */ /* 0x001fe2000f8e02ff */
[----:B------:R-:W-:Y:S02]  /*1f10*/  MOV R9, R27 ;  /* 0x0000001b00097202 */ /* 0x000fe40000000f00 */
[----:B------:R-:W-:Y:S01]  /*1f20*/  F2FP.BF16.F32.PACK_AB R19, R19, R16 ;  /* 0x000000101313723e */ /* 0x000fe200000010ff */
[C---:B------:R-:W-:Y:S02]  /*1f30*/  IMAD R11, R4.reuse, UR13, R11 ;  /* 0x0000000d040b7c24 */ /* 0x040fe4000f8e020b */
[----:B------:R-:W-:Y:S01]  /*1f40*/  IMAD.WIDE.U32 R8, R4, UR12, R8 ;  /* 0x0000000c04087c25 */ /* 0x000fe2000f8e0008 */
[----:B------:R-:W-:-:S04]  /*1f50*/  ULDC.64 UR12, c[0x0][0x210] ;  /* 0x00008400000c7ab9 */ /* 0x000fc80000000a00 */
[----:B------:R-:W-:Y:S02]  /*1f60*/  IADD3 R11, R9, R11, RZ ;  /* 0x0000000b090b7210 */ /* 0x000fe40007ffe0ff */
[----:B------:R-:W-:-:S04]  /*1f70*/  LEA R14, P2, R8, UR12, 0x1 ;  /* 0x0000000c080e7c11 */ /* 0x000fc8000f8408ff */
[----:B------:R-:W-:-:S05]  /*1f80*/  LEA.HI.X R15, R8, UR13, R11, 0x1, P2 ;  /* 0x0000000d080f7c11 */ /* 0x000fca00090f0c0b */
[----:B------:R1:W-:Y:S04]  /*1f90*/  STG.E desc[UR8][R14.64], R19 ;  /* 0x000000130e007986 */ /* 0x0003e8000c101908 */
.L_x_2051:
[----:B------:R-:W-:Y:S05]  /*1fa0*/  BSYNC B0 ;  /* 0x0000000000007941 */ /* 0x000fea0003800000 */
.L_x_2050:
        /* <DEDUP_REMOVED lines=11> */
.L_x_2052:
[----:B------:R-:W-:Y:S04]  /*2060*/  BSSY B0, `(.L_x_2053) ;  /* 0x000000e000007945 */ /* 0x000fe80003800000 */
[----:B------:R-:W-:Y:S05]  /*2070*/  @P3 BRA `(.L_x_2054) ;  /* 0x0000000000303947 */ /* 0x000fea0003800000 */
[----:B------:R-:W-:Y:S01]  /*2080*/  ULDC.64 UR12, c[0x0][0x270] ;  /* 0x00009c00000c7ab9 */ /* 0x000fe20000000a00 */
[----:B------:R-:W-:Y:S01]  /*2090*/  MOV R8, R24 ;  /* 0x0000001800087202 */ /* 0x000fe20000000f00 */
[----:B------:R-:W-:Y:S01]  /*20a0*/  IMAD R23, R23, UR12, RZ ;  /* 0x0000000c17177c24 */ /* 0x000fe2000f8e02ff */
[----:B------:R-:W-:-:S03]  /*20b0*/  MOV R9, R27 ;  /* 0x0000001b00097202 */ /* 0x000fc60000000f00 */
[C---:B------:R-:W-:Y:S02]  /*20c0*/  IMAD R23, R20.reuse, UR13, R23 ;  /* 0x0000000d14177c24 */ /* 0x040fe4000f8e0217 */
[----:B------:R-:W-:Y:S01]  /*20d0*/  IMAD.WIDE.U32 R8, R20, UR12, R8 ;  /* 0x0000000c14087c25 */ /* 0x000fe2000f8e0008 */
[----:B------:R-:W-:Y:S02]  /*20e0*/  ULDC.64 UR12, c[0x0][0x210] ;  /* 0x00008400000c7ab9 */ /* 0x000fe40000000a00 */
[----:B01----:R-:W-:Y:S02]  /*20f0*/  LEA R14, P2, R8, UR12, 0x1 ;  /* 0x0000000c080e7c11 */ /* 0x003fe4000f8408ff */
[----:B------:R-:W-:Y:S02]  /*2100*/  IADD3 R23, R9, R23, RZ ;  /* 0x0000001709177210 */ /* 0x000fe40007ffe0ff */
[----:B------:R-:W-:Y:S02]  /*2110*/  F2FP.BF16.F32.PACK_AB R9, R18, R12 ;  /* 0x0000000c1209723e */ /* 0x000fe400000010ff */
[----:B------:R-:W-:-:S05]  /*2120*/  LEA.HI.X R15, R8, UR13, R23, 0x1, P2 ;  /* 0x0000000d080f7c11 */ /* 0x000fca00090f0c17 */
[----:B------:R2:W-:Y:S02]  /*2130*/  STG.E desc[UR8][R14.64], R9 ;  /* 0x000000090e007986 */ /* 0x0005e4000c101908 */
.L_x_2054:
[----:B------:R-:W-:Y:S05]  /*2140*/  BSYNC B0 ;  /* 0x0000000000007941 */ /* 0x000fea0003800000 */
.L_x_2053:
[----:B------:R-:W-:Y:S05]  /*2150*/  @!P4 BRA `(.L_x_2055) ;  /* 0x000000000028c947 */ /* 0x000fea0003800000 */
[----:B------:R-:W-:Y:S01]  /*2160*/  FMUL.FTZ R8, R10, -1.4426950216293334961 ;  /* 0xbfb8aa3b0a087820 */ /* 0x000fe20000410000 */
[----:B0-----:R-:W-:-:S05]  /*2170*/  FMUL.FTZ R11, R13, -1.4426950216293334961 ;  /* 0xbfb8aa3b0d0b7820 */ /* 0x001fca0000410000 */
[----:B------:R-:W2:Y:S08]  /*2180*/  MUFU.EX2 R8, R8 ;  /* 0x0000000800087308 */ /* 0x000eb00000000800 */
[----:B------:R-:W0:Y:S01]  /*2190*/  MUFU.EX2 R11, R11 ;  /* 0x0000000b000b7308 */ /* 0x000e220000000800 */
[----:B--2---:R-:W-:-:S07]  /*21a0*/  FADD.FTZ R9, R8, 1 ;  /* 0x3f80000008097421 */ /* 0x004fce0000010000 */
[----:B------:R-:W2:Y:S01]  /*21b0*/  MUFU.RCP R9, R9 ;  /* 0x0000000900097308 */ /* 0x000ea20000001000 */
[----:B0-----:R-:W-:-:S07]  /*21c0*/  FADD.FTZ R12, R11, 1 ;  /* 0x3f8000000b0c7421 */ /* 0x001fce0000010000 */
[----:B------:R-:W0:Y:S01]  /*21d0*/  MUFU.RCP R12, R12 ;  /* 0x0000000c000c7308 */ /* 0x000e220000001000 */
[----:B--2---:R-:W-:Y:S01]  /*21e0*/  FMUL.FTZ R10, R10, R9 ;  /* 0x000000090a0a7220 */ /* 0x004fe20000410000 */
[----:B0-----:R-:W-:-:S07]  /*21f0*/  FMUL.FTZ R13, R13, R12 ;  /* 0x0000000c0d0d7220 */ /* 0x001fce0000410000 */
.L_x_2055:
[----:B------:R-:W-:Y:S04]  /*2200*/  BSSY B0, `(.L_x_2056) ;  /* 0x000000e000007945 */ /* 0x000fe80003800000 */
[----:B------:R-:W-:Y:S05]  /*2210*/  @P1 BRA `(.L_x_2057) ;  /* 0x0000000000301947 */ /* 0x000fea0003800000 */
[----:B------:R-:W-:Y:S01]  /*2220*/  ULDC.64 UR12, c[0x0][0x270] ;  /* 0x00009c00000c7ab9 */ /* 0x000fe20000000a00 */
[----:B------:R-:W-:Y:S01]  /*2230*/  MOV R8, R24 ;  /* 0x0000001800087202 */ /* 0x000fe20000000f00 */
[----:B------:R-:W-:Y:S01]  /*2240*/  IMAD R28, R28, UR12, RZ ;  /* 0x0000000c1c1c7c24 */ /* 0x000fe2000f8e02ff */
[----:B--2---:R-:W-:Y:S02]  /*2250*/  MOV R9, R27 ;  /* 0x0000001b00097202 */ /* 0x004fe40000000f00 */
[----:B------:R-:W-:Y:S01]  /*2260*/  F2FP.BF16.F32.PACK_AB R13, R13, R10 ;  /* 0x0000000a0d0d723e */ /* 0x000fe200000010ff */
[----:B------:R-:W-:-:S04]  /*2270*/  IMAD.WIDE.U32 R8, R21, UR12, R8 ;  /* 0x0000000c15087c25 */ /* 0x000fc8000f8e0008 */
[----:B------:R-:W-:Y:S01]  /*2280*/  IMAD R21, R21, UR13, R28 ;  /* 0x0000000d15157c24 */ /* 0x000fe2000f8e021c */
[----:B------:R-:W-:Y:S02]  /*2290*/  ULDC.64 UR12, c[0x0][0x210] ;  /* 0x00008400000c7ab9 */ /* 0x000fe40000000a00 */
[----:B01----:R-:W-:Y:S02]  /*22a0*/  LEA R14, P1, R8, UR12, 0x1 ;  /* 0x0000000c080e7c11 */ /* 0x003fe4000f8208ff */
[----:B------:R-:W-:-:S04]  /*22b0*/  IADD3 R21, R9, R21, RZ ;  /* 0x0000001509157210 */ /* 0x000fc80007ffe0ff */
[----:B------:R-:W-:-:S05]  /*22c0*/  LEA.HI.X R15, R8, UR13, R21, 0x1, P1 ;  /* 0x0000000d080f7c11 */ /* 0x000fca00088f0c15 */
[----:B------:R3:W-:Y:S02]  /*22d0*/  STG.E desc[UR8][R14.64], R13 ;  /* 0x0000000d0e007986 */ /* 0x0007e4000c101908 */
.L_x_2057:
[----:B------:R-:W-:Y:S05]  /*22e0*/  BSYNC B0 ;  /* 0x0000000000007941 */ /* 0x000fea0003800000 */
.L_x_2056:
[----:B------:R-:W4:Y:S01]  /*22f0*/  LDC R8, c[0x0][0x10] ;  /* 0x00000400ff087b82 */ /* 0x000f220000000800 */
[----:B------:R-:W-:Y:S02]  /*2300*/  IADD3 R6, R6, 0x1, RZ ;  /* 0x0000000106067810 */ /* 0x000fe40007ffe0ff */
[----:B----4-:R-:W-:-:S04]  /*2310*/  IADD3 R5, R8, R5, RZ ;  /* 0x0000000508057210 */ /* 0x010fc80007ffe0ff */
[----:B------:R-:W-:-:S13]  /*2320*/  ISETP.GE.AND P1, PT, R5, UR4, PT ;  /* 0x0000000405007c0c */ /* 0x000fda000bf26270 */
[----:B------:R-:W-:Y:S05]  /*2330*/  @!P1 BRA `(.L_x_2058) ;  /* 0xffffffdc00a09947 */ /* 0x000fea000383ffff */
[----:B------:R-:W-:Y:S05]  /*2340*/  EXIT ;  /* 0x000000000000794d */ /* 0x000fea0003800000 */
.L_x_2059:
        /* <DEDUP_REMOVED lines=11> */
.L_x_3315:


//--------------------- .text._Z35group_norm_nhwc_fwd_one_pass_kernelI11Bf16IOFp32WLi256ELi14ELi224EEv26Group_norm_nhwc_fwd_params --------------------------
	.section	.text._Z35group_norm_nhwc_fwd_one_pass_kernelI11Bf16IOFp32WLi256ELi14ELi224EEv26Group_norm_nhwc_fwd_params,"ax",@progbits
	.align	128
        .global         _Z35group_norm_nhwc_fwd_one_pass_kernelI11Bf16IOFp32WLi256ELi14ELi224EEv26Group_norm_nhwc_fwd_params
        .type           _Z35group_norm_nhwc_fwd_one_pass_kernelI11Bf16IOFp32WLi256ELi14ELi224EEv26Group_norm_nhwc_fwd_params,@function
        .size           _Z35group_norm_nhwc_fwd_one_pass_kernelI11Bf16IOFp32WLi256ELi14ELi224EEv26Group_norm_nhwc_fwd_params,(.L_x_3316 - _Z35group_norm_nhwc_fwd_one_pass_kernelI11Bf16IOFp32WLi256ELi14ELi224EEv26Group_norm_nhwc_fwd_params)
        .other          _Z35group_norm_nhwc_fwd_one_pass_kernelI11Bf16IOFp32WLi256ELi14ELi224EEv26Group_norm_nhwc_fwd_params,@"STO_CUDA_ENTRY STV_DEFAULT"
_Z35group_norm_nhwc_fwd_one_pass_kernelI11Bf16IOFp32WLi256ELi14ELi224EEv26Group_norm_nhwc_fwd_params:
.text._Z35group_norm_nhwc_fwd_one_pass_kernelI11Bf16IOFp32WLi256ELi14ELi224EEv26Group_norm_nhwc_fwd_params:
[----:B------:R-:W-:Y:S08]  /*0000*/  LDC R1, c[0x0][0x28] ;  /* 0x00000a00ff017b82 */ /* 0x000ff00000000800 */
[----:B------:R-:W0:Y:S01]  /*0010*/  S2UR UR6, SR_CTAID.Y ;  /* 0x00000000000679c3 */ /* 0x000e220000002600 */
[----:B------:R-:W-:Y:S01]  /*0020*/  ULDC UR5, c[0x0][0x288] ;  /* 0x0000a20000057ab9 */ /* 0x000fe20000000800 */
[----:B------:R-:W-:Y:S01]  /*0030*/  ULDC UR4, c[0x0][0x258] ;  /* 0x0000960000047ab9 */ /* 0x000fe20000000800 */
[----:B------:R-:W1:Y:S01]  /*0040*/  S2R R0, SR_TID.X ;  /* 0x0000000000007919 */ /* 0x000e620000002100 */
[----:B------:R-:W-:Y:S01]  /*0050*/  UIMAD UR5, UR5, UR4, URZ ;  /* 0x00000004050572a4 */ /* 0x000fe2000f8e023f */
[----:B0-----:R-:W-:-:S05]  /*0060*/  MOV R2, UR6 ;  /* 0x0000000600027c02 */ /* 0x001fca0008000f00 */
[----:B------:R-:W-:-:S13]  /*0070*/  ISETP.GE.AND P0, PT, R2, UR5, PT ;  /* 0x0000000502007c0c */ /* 0x000fda000bf06270 */
[----:B-1----:R-:W-:Y:S05]  /*0080*/  @P0 EXIT ;  /* 0x000000000000094d */ /* 0x002fea0003800000 */
[----:B------:R-:W0:Y:S01]  /*0090*/  S2UR UR10, SR_CTAID.X ;  /* 0x00000000000a79c3 */ /* 0x000e220000002500 */
[----:B------:R-:W-:Y:S01]  /*00a0*/  IMAD.WIDE.U32 R4, R0, 0x24924925, RZ ;  /* 0x2492492500047825 */ /* 0x000fe200078e00ff */
[----:B------:R-:W-:Y:S01]  /*00b0*/  SHF.R.S32.HI R15, RZ, 0x1f, R0 ;  /* 0x0000001fff0f7819 */ /* 0x000fe20000011400 */
[----:B------:R-:W-:Y:S01]  /*00c0*/  UMOV UR4, 0x400 ;  /* 0x0000040000047882 */ /* 0x000fe20000000000 */
[----:B------:R-:W-:Y:S01]  /*00d0*/  R2UR UR11, R2 ;  /* 0x00000000020b72ca */ /* 0x000fe200000e0000 */
[----:B------:R-:W-:Y:S01]  /*00e0*/  ULDC.64 UR8, c[0x0][0x278] ;  /* 0x00009e0000087ab9 */ /* 0x000fe20000000a00 */
[-C--:B------:R-:W-:Y:S01]  /*00f0*/  IADD3 R3, -R5, R0.reuse, RZ ;  /* 0x0000000005037210 */ /* 0x080fe20007ffe1ff */
[----:B------:R-:W-:Y:S01]  /*0100*/  ULDC UR12, c[0x0][0x10] ;  /* 0x00000400000c7ab9 */ /* 0x000fe20000000800 */
[----:B------:R-:W0:Y:S01]  /*0110*/  LDC R6, c[0x0][0x294] ;  /* 0x0000a500ff067b82 */ /* 0x000e220000000800 */
[----:B------:R-:W-:Y:S01]  /*0120*/  LEA.HI R15, R15, R0, RZ, 0x5 ;  /* 0x000000000f0f7211 */ /* 0x000fe200078f28ff */
[----:B------:R-:W-:Y:S01]  /*0130*/  ULDC.U8 UR13, c[0x0][0x28c] ;  /* 0x0000a300000d7ab9 */ /* 0x000fe20000000000 */
[----:B------:R-:W-:-:S02]  /*0140*/  LEA.HI R3, R3, R5, RZ, 0x1f ;  /* 0x0000000503037211 */ /* 0x000fc400078ff8ff */
[----:B------:R-:W-:Y:S02]  /*0150*/  ISETP.GE.U32.AND P4, PT, R0, 0xe0, PT ;  /* 0x000000e00000780c */ /* 0x000fe40003f86070 */
[----:B------:R-:W-:Y:S01]  /*0160*/  SHF.R.U32.HI R13, RZ, 0x2, R3 ;  /* 0x00000002ff0d7819 */ /* 0x000fe20000011603 */
[----:B------:R-:W1:Y:S01]  /*0170*/  S2UR UR6, SR_CgaCtaId ;  /* 0x00000000000679c3 */ /* 0x000e620000008800 */
[----:B------:R-:W2:Y:S01]  /*0180*/  S2R R3, SR_LANEID ;  /* 0x0000000000037919 */ /* 0x000ea20000000000 */
[----:B------:R-:W-:Y:S02]  /*0190*/  SHF.R.S32.HI R15, RZ, 0x5, R15 ;  /* 0x00000005ff0f7819 */ /* 0x000fe4000001140f */
[----:B------:R-:W-:-:S05]  /*01a0*/  IMAD R8, R13, -0x7, R0 ;  /* 0xfffffff90d087824 */ /* 0x000fca00078e0200 */
[----:B------:R-:W-:Y:S01]  /*01b0*/  SHF.L.U32 R8, R8, 0x1, RZ ;  /* 0x0000000108087819 */ /* 0x000fe200000006ff */
[----:B0-----:R-:W-:-:S05]  /*01c0*/  IMAD R29, R6, UR10, R13 ;  /* 0x0000000a061d7c24 */ /* 0x001fca000f8e020d */
[C---:B------:R-:W-:Y:S02]  /*01d0*/  IADD3 R4, R29.reuse, 0x20, RZ ;  /* 0x000000201d047810 */ /* 0x040fe40007ffe0ff */
[C---:B------:R-:W-:Y:S01]  /*01e0*/  IADD3 R5, R29.reuse, 0x40, RZ ;  /* 0x000000401d057810 */ /* 0x040fe20007ffe0ff */
[----:B-1----:R-:W-:Y:S01]  /*01f0*/  ULEA UR4, UR6, UR4, 0x18 ;  /* 0x0000000406047291 */ /* 0x002fe2000f8ec03f */
[C---:B------:R-:W-:Y:S02]  /*0200*/  IADD3 R6, R29.reuse, 0x60, RZ ;  /* 0x000000601d067810 */ /* 0x040fe40007ffe0ff */
[----:B------:R-:W-:Y:S02]  /*0210*/  ISETP.LT.U32.AND P1, PT, R29, UR8, PT ;  /* 0x000000081d007c0c */ /* 0x000fe4000bf21070 */
[----:B------:R-:W-:Y:S02]  /*0220*/  SHF.R.S32.HI R7, RZ, 0x1f, R29 ;  /* 0x0000001fff077819 */ /* 0x000fe4000001141d */
[----:B------:R-:W-:-:S02]  /*0230*/  ISETP.LT.U32.AND P2, PT, R4, UR8, PT ;  /* 0x0000000804007c0c */ /* 0x000fc4000bf41070 */
[----:B------:R-:W-:Y:S02]  /*0240*/  ISETP.LT.U32.AND P3, PT, R5, UR8, PT ;  /* 0x0000000805007c0c */ /* 0x000fe4000bf61070 */
[----:B------:R-:W-:Y:S02]  /*0250*/  SHF.R.S32.HI R9, RZ, 0x1f, R4 ;  /* 0x0000001fff097819 */ /* 0x000fe40000011404 */
[----:B------:R-:W-:Y:S02]  /*0260*/  SHF.R.S32.HI R11, RZ, 0x1f, R5 ;  /* 0x0000001fff0b7819 */ /* 0x000fe40000011405 */
[----:B------:R-:W-:Y:S02]  /*0270*/  ISETP.LT.U32.AND P0, PT, R6, UR8, PT ;  /* 0x0000000806007c0c */ /* 0x000fe4000bf01070 */
[----:B------:R-:W-:Y:S02]  /*0280*/  SHF.R.S32.HI R25, RZ, 0x1f, R6 ;  /* 0x0000001fff197819 */ /* 0x000fe40000011406 */
[----:B------:R-:W-:-:S02]  /*0290*/  IADD3 R10, R29, 0xe0, RZ ;  /* 0x000000e01d0a7810 */ /* 0x000fc40007ffe0ff */
[----:B------:R-:W-:Y:S02]  /*02a0*/  ISETP.LT.AND.EX P1, PT, R7, UR9, !P4, P1 ;  /* 0x0000000907007c0c */ /* 0x000fe4000e721310 */
[----:B------:R-:W-:Y:S02]  /*02b0*/  ISETP.LT.AND.EX P2, PT, R9, UR9, !P4, P2 ;  /* 0x0000000909007c0c */ /* 0x000fe4000e741320 */
[----:B------:R-:W-:Y:S02]  /*02c0*/  ISETP.LT.AND.EX P3, PT, R11, UR9, !P4, P3 ;  /* 0x000000090b007c0c */ /* 0x000fe4000e761330 */
[----:B------:R-:W-:Y:S01]  /*02d0*/  ISETP.LT.AND.EX P4, PT, R25, UR9, !P4, P0 ;  /* 0x0000000919007c0c */ /* 0x000fe2000e781300 */
[----:B------:R-:W-:Y:S01]  /*02e0*/  ULDC.64 UR8, c[0x0][0x208] ;  /* 0x0000820000087ab9 */ /* 0x000fe20000000a00 */
[----:B------:R-:W-:Y:S01]  /*02f0*/  LEA R24, R15, UR4, 0x3 ;  /* 0x000000040f187c11 */ /* 0x000fe2000f8e18ff */
[----:B--2---:R-:W-:-:S10]  /*0300*/  UMOV UR4, URZ ;  /* 0x0000003f00047c82 */ /* 0x004fd40008000000 */
.L_x_2096:
[----:B0-----:R-:W0:Y:S01]  /*0310*/  LDC R18, c[0x0][0x288] ;  /* 0x0000a200ff127b82 */ /* 0x001e220000000800 */
[----:B------:R-:W-:-:S07]  /*0320*/  ULDC.64 UR6, c[0x0][0x280] ;  /* 0x0000a00000067ab9 */ /* 0x000fce0000000a00 */
[----:B-1----:R-:W1:Y:S08]  /*0330*/  LDC R26, c[0x0][0x294] ;  /* 0x0000a500ff1a7b82 */ /* 0x002e700000000800 */
[----:B------:R-:W2:Y:S01]  /*0340*/  @P1 LDC.64 R20, c[0x0][0x220] ;  /* 0x00008800ff141b82 */ /* 0x000ea20000000a00 */
[----:B0-----:R-:W-:-:S07]  /*0350*/  IABS R15, R18 ;  /* 0x00000012000f7213 */ /* 0x001fce0000000000 */
[----:B------:R-:W0:Y:S01]  /*0360*/  @P2 LDC.64 R38, c[0x0][0x220] ;  /* 0x00008800ff262b82 */ /* 0x000e220000000a00 */
[----:B------:R-:W3:Y:S07]  /*0370*/  I2F.RP R14, R15 ;  /* 0x0000000f000e7306 */ /* 0x000eee0000209400 */
[----:B------:R-:W4:Y:S01]  /*0380*/  @P3 LDC.64 R36, c[0x0][0x220] ;  /* 0x00008800ff243b82 */ /* 0x000f220000000a00 */
[----:B---3--:R-:W3:Y:S02]  /*0390*/  MUFU.RCP R14, R14 ;  /* 0x0000000e000e7308 */ /* 0x008ee40000001000 */
[----:B---3--:R-:W-:-:S06]  /*03a0*/  IADD3 R12, R14, 0xffffffe, RZ ;  /* 0x0ffffffe0e0c7810 */ /* 0x008fcc0007ffe0ff */
[----:B------:R3:W5:Y:S02]  /*03b0*/  F2I.FTZ.U32.TRUNC.NTZ R13, R12 ;  /* 0x0000000c000d7305 */ /* 0x000764000021f000 */
[----:B---3--:R-:W-:Y:S01]  /*03c0*/  HFMA2.MMA R12, -RZ, RZ, 0, 0 ;  /* 0x00000000ff0c7435 */ /* 0x008fe200000001ff */
[----:B-----5:R-:W-:-:S05]  /*03d0*/  IADD3 R16, RZ, -R13, RZ ;  /* 0x8000000dff107210 */ /* 0x020fca0007ffe0ff */
[----:B------:R-:W-:Y:S01]  /*03e0*/  IMAD R17, R16, R15, RZ ;  /* 0x0000000f10117224 */ /* 0x000fe200078e02ff */
[----:B------:R-:W-:-:S03]  /*03f0*/  IABS R16, UR11 ;  /* 0x0000000b00107c13 */ /* 0x000fc60008000000 */
[----:B------:R-:W-:Y:S01]  /*0400*/  IMAD.HI.U32 R13, R13, R17, R12 ;  /* 0x000000110d0d7227 */ /* 0x000fe200078e000c */
[----:B------:R-:W-:-:S04]  /*0410*/  LOP3.LUT R12, R18, UR11, RZ, 0x3c, !PT ;  /* 0x0000000b120c7c12 */ /* 0x000fc8000f8e3cff */
[----:B------:R-:W-:Y:S01]  /*0420*/  ISETP.GE.AND P5, PT, R12, RZ, PT ;  /* 0x000000ff0c00720c */ /* 0x000fe20003fa6270 */
[----:B------:R-:W-:-:S05]  /*0430*/  IMAD.HI.U32 R13, R13, R16, RZ ;  /* 0x000000100d0d7227 */ /* 0x000fca00078e00ff */
[----:B------:R-:W-:-:S05]  /*0440*/  IADD3 R14, -R13, RZ, RZ ;  /* 0x000000ff0d0e7210 */ /* 0x000fca0007ffe1ff */
[C---:B------:R-:W-:Y:S02]  /*0450*/  IMAD R14, R15.reuse, R14, R16 ;  /* 0x0000000e0f0e7224 */ /* 0x040fe400078e0210 */
[----:B------:R-:W3:Y:S03]  /*0460*/  @P1 LDC.64 R16, c[0x0][0x270] ;  /* 0x00009c00ff101b82 */ /* 0x000ee60000000a00 */
[----:B------:R-:W-:-:S13]  /*0470*/  ISETP.GT.U32.AND P6, PT, R15, R14, PT ;  /* 0x0000000e0f00720c */ /* 0x000fda0003fc4070 */
[-C--:B------:R-:W-:Y:S02]  /*0480*/  @!P6 IADD3 R14, R14, -R15.reuse, RZ ;  /* 0x8000000f0e0ee210 */ /* 0x080fe40007ffe0ff */
[----:B------:R-:W-:Y:S02]  /*0490*/  @!P6 IADD3 R13, R13, 0x1, RZ ;  /* 0x000000010d0de810 */ /* 0x000fe40007ffe0ff */
[----:B------:R-:W-:Y:S02]  /*04a0*/  ISETP.GE.U32.AND P0, PT, R14, R15, PT ;  /* 0x0000000f0e00720c */ /* 0x000fe40003f06070 */
[----:B------:R-:W-:Y:S02]  /*04b0*/  ISETP.NE.AND P6, PT, R18, RZ, PT ;  /* 0x000000ff1200720c */ /* 0x000fe40003fc5270 */
[----:B------:R-:W-:-:S09]  /*04c0*/  SHF.R.S32.HI R14, RZ, 0x1f, R8 ;  /* 0x0000001fff0e7819 */ /* 0x000fd20000011408 */
[----:B------:R-:W-:-:S04]  /*04d0*/  @P0 IADD3 R13, R13, 0x1, RZ ;  /* 0x000000010d0d0810 */ /* 0x000fc80007ffe0ff */
[----:B------:R-:W-:Y:S01]  /*04e0*/  MOV R19, R13 ;  /* 0x0000000d00137202 */ /* 0x000fe20000000f00 */
[----:B------:R-:W-:-:S03]  /*04f0*/  IMAD.WIDE.U32 R12, R0, 0x24924925, RZ ;  /* 0x24924925000c7825 */ /* 0x000fc600078e00ff */
[----:B------:R-:W-:Y:S02]  /*0500*/  @!P5 IADD3 R19, -R19, RZ, RZ ;  /* 0x000000ff1313d210 */ /* 0x000fe40007ffe1ff */
[----:B------:R-:W-:Y:S02]  /*0510*/  @!P6 LOP3.LUT R19, RZ, R18, RZ, 0x33, !PT ;  /* 0x00000012ff13e212 */ /* 0x000fe400078e33ff */
[----:B------:R-:W-:Y:S02]  /*0520*/  IADD3 R15, -R13, R0, RZ ;  /* 0x000000000d0f7210 */ /* 0x000fe40007ffe1ff */
[----:B------:R-:W-:Y:S02]  /*0530*/  IADD3 R27, -R19, RZ, RZ ;  /* 0x000000ff131b7210 */ /* 0x000fe40007ffe1ff */
[----:B------:R-:W-:Y:S02]  /*0540*/  LEA.HI R13, R15, R13, RZ, 0x1f ;  /* 0x0000000d0f0d7211 */ /* 0x000fe400078ff8ff */
[----:B------:R-:W-:Y:S01]  /*0550*/  SHF.R.S32.HI R12, RZ, 0x1f, R19 ;  /* 0x0000001fff0c7819 */ /* 0x000fe20000011413 */
[----:B------:R-:W-:Y:S01]  /*0560*/  IMAD R27, R18, R27, UR11 ;  /* 0x0000000b121b7e24 */ /* 0x000fe2000f8e021b */
[----:B------:R-:W-:Y:S01]  /*0570*/  SHF.R.U32.HI R13, RZ, 0x2, R13 ;  /* 0x00000002ff0d7819 */ /* 0x000fe2000001160d */
[----:B---3--:R-:W-:-:S02]  /*0580*/  @P1 IMAD R18, R7, R16, RZ ;  /* 0x0000001007121224 */ /* 0x008fc400078e02ff */
[----:B------:R-:W-:Y:S02]  /*0590*/  IMAD R27, R27, 0xe, RZ ;  /* 0x0000000e1b1b7824 */ /* 0x000fe400078e02ff */
[----:B------:R-:W-:Y:S02]  /*05a0*/  IMAD R12, R12, UR6, RZ ;  /* 0x000000060c0c7c24 */ /* 0x000fe4000f8e02ff */
[----:B-1----:R-:W-:Y:S01]  /*05b0*/  IMAD R26, R26, UR10, R13 ;  /* 0x0000000a1a1a7c24 */ /* 0x002fe2000f8e020d */
[----:B------:R-:W-:Y:S01]  /*05c0*/  IADD3 R40, P0, R8, R27, RZ ;  /* 0x0000001b08287210 */ /* 0x000fe20007f1e0ff */
[----:B------:R-:W-:Y:S02]  /*05d0*/  IMAD R43, R19, UR7, R12 ;  /* 0x00000007132b7c24 */ /* 0x000fe4000f8e020c */
[----:B------:R-:W1:Y:S01]  /*05e0*/  @P3 LDC.64 R12, c[0x0][0x270] ;  /* 0x00009c00ff0c3b82 */ /* 0x000e620000000a00 */
[----:B------:R-:W-:Y:S02]  /*05f0*/  LEA.HI.X.SX32 R41, R27, R14, 0x1, P0 ;  /* 0x0000000e1b297211 */ /* 0x000fe400000f0eff */
[----:B------:R-:W-:Y:S01]  /*0600*/  IADD3 R35, R26, 0x80, RZ ;  /* 0x000000801a237810 */ /* 0x000fe20007ffe0ff */
[----:B------:R-:W-:Y:S01]  /*0610*/  IMAD.WIDE.U32 R40, R19, UR6, R40 ;  /* 0x0000000613287c25 */ /* 0x000fe2000f8e0028 */
[----:B------:R-:W-:-:S03]  /*0620*/  ULDC.64 UR6, c[0x0][0x278] ;  /* 0x00009e0000067ab9 */ /* 0x000fc60000000a00 */
[----:B------:R-:W3:Y:S01]  /*0630*/  @P2 LDC.64 R14, c[0x0][0x270] ;  /* 0x00009c00ff0e2b82 */ /* 0x000ee20000000a00 */
[----:B------:R-:W-:Y:S01]  /*0640*/  ISETP.GE.U32.AND P5, PT, R35, UR6, PT ;  /* 0x0000000623007c0c */ /* 0x000fe2000bfa6070 */
[----:B------:R-:W-:Y:S01]  /*0650*/  @P1 IMAD R19, R29, R17, R18 ;  /* 0x000000111d131224 */ /* 0x000fe200078e0212 */
[----:B------:R-:W-:Y:S02]  /*0660*/  SHF.R.S32.HI R45, RZ, 0x1f, R35 ;  /* 0x0000001fff2d7819 */ /* 0x000fe40000011423 */
[----:B------:R-:W-:Y:S02]  /*0670*/  IADD3 R43, R41, R43, RZ ;  /* 0x0000002b292b7210 */ /* 0x000fe40007ffe0ff */
[----:B------:R-:W-:Y:S02]  /*0680*/  @P1 MOV R42, R40 ;  /* 0x00000028002a1202 */ /* 0x000fe40000000f00 */
[----:B------:R-:W-:Y:S02]  /*0690*/  ISETP.GE.AND.EX P5, PT, R45, UR7, PT, P5 ;  /* 0x000000072d007c0c */ /* 0x000fe4000bfa6350 */
[----:B------:R-:W-:Y:S01]  /*06a0*/  @P3 MOV R23, R43 ;  /* 0x0000002b00173202 */ /* 0x000fe20000000f00 */
[----:B------:R-:W-:Y:S01]  /*06b0*/  @P1 IMAD.WIDE.U32 R16, R29, R16, R42 ;  /* 0x000000101d101225 */ /* 0x000fe200078e002a */
[----:B------:R-:W-:-:S02]  /*06c0*/  ISETP.LT.U32.AND P5, PT, R0, 0xe0, !P5 ;  /* 0x000000e00000780c */ /* 0x000fc40006fa1070 */
[----:B------:R-:W-:Y:S01]  /*06d0*/  IADD3 R29, R26, 0xa0, RZ ;  /* 0x000000a01a1d7810 */ /* 0x000fe20007ffe0ff */
[----:B-1----:R-:W-:Y:S01]  /*06e0*/  @P3 IMAD R22, R11, R12, RZ ;  /* 0x0000000c0b163224 */ /* 0x002fe200078e02ff */
[----:B------:R-:W-:Y:S02]  /*06f0*/  @P1 IADD3 R17, R17, R19, RZ ;  /* 0x0000001311111210 */ /* 0x000fe40007ffe0ff */
[C---:B--2---:R-:W-:Y:S01]  /*0700*/  @P1 LEA R20, P0, R16.reuse, R20, 0x1 ;  /* 0x0000001410141211 */ /* 0x044fe200078008ff */
[----:B------:R-:W-:Y:S01]  /*0710*/  @P3 IMAD R47, R5, R13, R22 ;  /* 0x0000000d052f3224 */ /* 0x000fe200078e0216 */
[----:B------:R-:W-:Y:S02]  /*0720*/  @P2 MOV R19, R43 ;  /* 0x0000002b00132202 */ /* 0x000fe40000000f00 */
[----:B------:R-:W-:Y:S01]  /*0730*/  @P1 LEA.HI.X R21, R16, R21, R17, 0x1, P0 ;  /* 0x0000001510151211 */ /* 0x000fe200000f0c11 */
[----:B---3--:R-:W-:Y:S01]  /*0740*/  @P2 IMAD R18, R9, R14, RZ ;  /* 0x0000000e09122224 */ /* 0x008fe200078e02ff */
[----:B------:R-:W1:Y:S01]  /*0750*/  @P4 LDC.64 R16, c[0x0][0x270] ;  /* 0x00009c00ff104b82 */ /* 0x000e620000000a00 */
[----:B------:R-:W-:-:S02]  /*0760*/  ISETP.GE.U32.AND P0, PT, R29, UR6, PT ;  /* 0x000000061d007c0c */ /* 0x000fc4000bf06070 */
[C---:B------:R-:W-:Y:S01]  /*0770*/  @P2 IMAD R33, R4.reuse, R15, R18 ;  /* 0x0000000f04212224 */ /* 0x040fe200078e0212 */
[-C--:B------:R-:W-:Y:S02]  /*0780*/  @P2 MOV R18, R40.reuse ;  /* 0x0000002800122202 */ /* 0x080fe40000000f00 */
[----:B------:R-:W-:Y:S02]  /*0790*/  SHF.R.S32.HI R31, RZ, 0x1f, R29 ;  /* 0x0000001fff1f7819 */ /* 0x000fe4000001141d */
[----:B------:R-:W-:Y:S01]  /*07a0*/  @P3 MOV R22, R40 ;  /* 0x0000002800163202 */ /* 0x000fe20000000f00 */
[----:B------:R-:W-:Y:S01]  /*07b0*/  @P2 IMAD.WIDE.U32 R14, R4, R14, R18 ;  /* 0x0000000e040e2225 */ /* 0x000fe200078e0012 */
[----:B------:R-:W-:Y:S01]  /*07c0*/  ISETP.GE.AND.EX P0, PT, R31, UR7, PT, P0 ;  /* 0x000000071f007c0c */ /* 0x000fe2000bf06300 */
[----:B------:R-:W2:Y:S02]  /*07d0*/  @P5 LDC.64 R18, c[0x0][0x270] ;  /* 0x00009c00ff125b82 */ /* 0x000ea40000000a00 */
[----:B------:R-:W-:Y:S01]  /*07e0*/  @P3 IMAD.WIDE.U32 R12, R5, R12, R22 ;  /* 0x0000000c050c3225 */ /* 0x000fe200078e0016 */
[----:B------:R-:W-:-:S02]  /*07f0*/  ISETP.LT.U32.AND P0, PT, R0, 0xe0, !P0 ;  /* 0x000000e00000780c */ /* 0x000fc40004701070 */
[----:B------:R-:W-:Y:S02]  /*0800*/  @P2 IADD3 R15, R15, R33, RZ ;  /* 0x000000210f0f2210 */ /* 0x000fe40007ffe0ff */
[C---:B0-----:R-:W-:Y:S01]  /*0810*/  @P2 LEA R38, P6, R14.reuse, R38, 0x1 ;  /* 0x000000260e262211 */ /* 0x041fe200078c08ff */
[----:B------:R-:W0:Y:S01]  /*0820*/  @P4 LDC.64 R32, c[0x0][0x220] ;  /* 0x00008800ff204b82 */ /* 0x000e220000000a00 */
[----:B------:R-:W-:Y:S02]  /*0830*/  @P3 IADD3 R13, R13, R47, RZ ;  /* 0x0000002f0d0d3210 */ /* 0x000fe40007ffe0ff */
[----:B------:R-:W-:Y:S02]  /*0840*/  @P2 LEA.HI.X R39, R14, R39, R15, 0x1, P6 ;  /* 0x000000270e272211 */ /* 0x000fe400030f0c0f */
[C---:B----4-:R-:W-:Y:S01]  /*0850*/  @P3 LEA R36, P6, R12.reuse, R36, 0x1 ;  /* 0x000000240c243211 */ /* 0x050fe200078c08ff */
[----:B-1----:R-:W-:Y:S01]  /*0860*/  @P4 IMAD R22, R25, R16, RZ ;  /* 0x0000001019164224 */ /* 0x002fe200078e02ff */
[----:B------:R-:W-:Y:S01]  /*0870*/  @P4 MOV R23, R43 ;  /* 0x0000002b00174202 */ /* 0x000fe20000000f00 */
[----:B------:R-:W1:Y:S01]  /*0880*/  @P5 LDC.64 R14, c[0x0][0x220] ;  /* 0x00008800ff0e5b82 */ /* 0x000e620000000a00 */
[----:B------:R-:W-:-:S07]  /*0890*/  @P3 LEA.HI.X R37, R12, R37, R13, 0x1, P6 ;  /* 0x000000250c253211 */ /* 0x000fce00030f0c0d */
[----:B------:R-:W3:Y:S01]  /*08a0*/  @P0 LDC.64 R12, c[0x0][0x270] ;  /* 0x00009c00ff0c0b82 */ /* 0x000ee20000000a00 */
[----:B--2---:R-:W-:Y:S02]  /*08b0*/  @P5 IMAD R28, R45, R18, RZ ;  /* 0x000000122d1c5224 */ /* 0x004fe400078e02ff */
[----:B------:R-:W-:Y:S01]  /*08c0*/  @P4 IMAD R45, R6, R17, R22 ;  /* 0x00000011062d4224 */ /* 0x000fe200078e0216 */
[----:B------:R-:W-:Y:S01]  /*08d0*/  @P4 MOV R22, R40 ;  /* 0x0000002800164202 */ /* 0x000fe20000000f00 */
[----:B------:R-:W-:-:S04]  /*08e0*/  @P5 IMAD R47, R35, R19, R28 ;  /* 0x00000013232f5224 */ /* 0x000fc800078e021c */
[----:B------:R-:W-:Y:S01]  /*08f0*/  @P4 IMAD.WIDE.U32 R16, R6, R16, R22 ;  /* 0x0000001006104225 */ /* 0x000fe200078e0016 */
[----:B------:R-:W-:Y:S02]  /*0900*/  @P5 MOV R22, R40 ;  /* 0x0000002800165202 */ /* 0x000fe40000000f00 */
[----:B------:R-:W-:Y:S02]  /*0910*/  @P5 MOV R23, R43 ;  /* 0x0000002b00175202 */ /* 0x000fe40000000f00 */
[----:B------:R-:W-:Y:S02]  /*0920*/  @P4 IADD3 R17, R17, R45, RZ ;  /* 0x0000002d11114210 */ /* 0x000fe40007ffe0ff */
[----:B0-----:R-:W-:Y:S01]  /*0930*/  @P4 LEA R32, P6, R16, R32, 0x1 ;  /* 0x0000002010204211 */ /* 0x001fe200078c08ff */
[----:B------:R-:W-:Y:S01]  /*0940*/  @P5 IMAD.WIDE.U32 R18, R35, R18, R22 ;  /* 0x0000001223125225 */ /* 0x000fe200078e0016 */
[----:B------:R-:W-:Y:S01]  /*0950*/  IADD3 R45, R26, 0xc0, RZ ;  /* 0x000000c01a2d7810 */ /* 0x000fe20007ffe0ff */
[----:B------:R-:W0:Y:S01]  /*0960*/  @P0 LDC.64 R22, c[0x0][0x220] ;  /* 0x00008800ff160b82 */ /* 0x000e220000000a00 */
[----:B------:R-:W-:-:S02]  /*0970*/  @P4 LEA.HI.X R33, R16, R33, R17, 0x1, P6 ;  /* 0x0000002110214211 */ /* 0x000fc400030f0c11 */
[----:B------:R-:W-:Y:S01]  /*0980*/  @P5 IADD3 R16, R19, R47, RZ ;  /* 0x0000002f13105210 */ /* 0x000fe20007ffe0ff */
[----:B---3--:R-:W-:Y:S01]  /*0990*/  @P0 IMAD R28, R31, R12, RZ ;  /* 0x0000000c1f1c0224 */ /* 0x008fe200078e02ff */
[C---:B-1----:R-:W-:Y:S02]  /*09a0*/  @P5 LEA R14, P6, R18.reuse, R14, 0x1 ;  /* 0x0000000e120e5211 */ /* 0x042fe400078c08ff */
[----:B------:R-:W-:Y:S01]  /*09b0*/  @P0 MOV R17, R43 ;  /* 0x0000002b00110202 */ /* 0x000fe20000000f00 */
[----:B------:R-:W-:Y:S01]  /*09c0*/  @P0 IMAD R13, R29, R13, R28 ;  /* 0x0000000d1d0d0224 */ /* 0x000fe200078e021c */
[----:B------:R-:W-:Y:S01]  /*09d0*/  HFMA2.MMA R28, -RZ, RZ, 0, 0 ;  /* 0x00000000ff1c7435 */ /* 0x000fe200000001ff */
[----:B------:R-:W-:Y:S02]  /*09e0*/  @P5 LEA.HI.X R15, R18, R15, R16, 0x1, P6 ;  /* 0x0000000f120f5211 */ /* 0x000fe400030f0c10 */
[----:B------:R-:W-:Y:S02]  /*09f0*/  @P0 MOV R16, R40 ;  /* 0x0000002800100202 */ /* 0x000fe40000000f00 */
[----:B------:R-:W-:-:S03]  /*0a00*/  SHF.R.S32.HI R35, RZ, 0x1f, R45 ;  /* 0x0000001fff237819 */ /* 0x000fc6000001142d */
[----:B------:R-:W-:Y:S02]  /*0a10*/  @P0 IMAD.WIDE.U32 R16, R29, R12, R16 ;  /* 0x0000000c1d100225 */ /* 0x000fe400078e0010 */
[----:B------:R1:W2:Y:S01]  /*0a20*/  @P5 LDG.E R28, desc[UR8][R14.64] ;  /* 0x000000080e1c5981 */ /* 0x0002a2000c1e1900 */
[----:B------:R-:W-:Y:S01]  /*0a30*/  ISETP.GE.U32.AND P5, PT, R45, UR6, PT ;  /* 0x000000062d007c0c */ /* 0x000fe2000bfa6070 */
[----:B------:R-:W-:Y:S01]  /*0a40*/  HFMA2.MMA R29, -RZ, RZ, 0, 0 ;  /* 0x00000000ff1d7435 */ /* 0x000fe200000001ff */
[----:B------:R-:W-:Y:S02]  /*0a50*/  @P0 IADD3 R12, R17, R13, RZ ;  /* 0x0000000d110c0210 */ /* 0x000fe40007ffe0ff */
[C---:B0-----:R-:W-:Y:S02]  /*0a60*/  @P0 LEA R22, P6, R16.reuse, R22, 0x1 ;  /* 0x0000001610160211 */ /* 0x041fe400078c08ff */
[----:B------:R-:W-:Y:S02]  /*0a70*/  ISETP.GE.AND.EX P5, PT, R35, UR7, PT, P5 ;  /* 0x0000000723007c0c */ /* 0x000fe4000bfa6350 */
[----:B------:R-:W-:-:S02]  /*0a80*/  @P0 LEA.HI.X R23, R16, R23, R12, 0x1, P6 ;  /* 0x0000001710170211 */ /* 0x000fc400030f0c0c */
[----:B------:R-:W-:Y:S01]  /*0a90*/  SHF.R.S32.HI R47, RZ, 0x1f, R10 ;  /* 0x0000001fff2f7819 */ /* 0x000fe2000001140a */
[----:B------:R-:W3:Y:S01]  /*0aa0*/  @P2 LDG.E R29, desc[UR8][R38.64] ;  /* 0x00000008261d2981 */ /* 0x000ee2000c1e1900 */
[----:B------:R-:W-:Y:S02]  /*0ab0*/  ISETP.GE.U32.AND P6, PT, R10, UR6, PT ;  /* 0x000000060a007c0c */ /* 0x000fe4000bfc6070 */
[----:B------:R-:W-:Y:S02]  /*0ac0*/  ISETP.LT.U32.AND P5, PT, R0, 0xe0, !P5 ;  /* 0x000000e00000780c */ /* 0x000fe40006fa1070 */
[----:B------:R-:W-:-:S04]  /*0ad0*/  ISETP.GE.AND.EX P6, PT, R47, UR7, PT, P6 ;  /* 0x000000072f007c0c */ /* 0x000fc8000bfc6360 */
[----:B------:R-:W-:-:S07]  /*0ae0*/  ISETP.GT.U32.OR P6, PT, R0, 0xdf, P6 ;  /* 0x000000df0000780c */ /* 0x000fce00037c4470 */
[----:B-1----:R-:W0:Y:S08]  /*0af0*/  @P5 LDC.64 R14, c[0x0][0x270] ;  /* 0x00009c00ff0e5b82 */ /* 0x002e300000000a00 */
[----:B------:R-:W1:Y:S01]  /*0b00*/  @!P6 LDC.64 R16, c[0x0][0x270] ;  /* 0x00009c00ff10eb82 */ /* 0x000e620000000a00 */
[----:B------:R-:W-:Y:S02]  /*0b10*/  CS2R R30, SRZ ;  /* 0x00000000001e7805 */ /* 0x000fe4000001ff00 */
[----:B------:R-:W-:-:S04]  /*0b20*/  MOV R34, RZ ;  /* 0x000000ff00227202 */ /* 0x000fc80000000f00 */
[----:B------:R-:W4:Y:S01]  /*0b30*/  @P4 LDG.E R31, desc[UR8][R32.64] ;  /* 0x00000008201f4981 */ /* 0x000f22000c1e1900 */
[----:B------:R-:W5:Y:S03]  /*0b40*/  @P5 LDC.64 R18, c[0x0][0x220] ;  /* 0x00008800ff125b82 */ /* 0x000f660000000a00 */
[----:B------:R0:W2:Y:S04]  /*0b50*/  @P1 LDG.E R34, desc[UR8][R20.64] ;  /* 0x0000000814221981 */ /* 0x0000a8000c1e1900 */
[----:B------:R5:W2:Y:S01]  /*0b60*/  @P3 LDG.E R30, desc[UR8][R36.64] ;  /* 0x00000008241e3981 */ /* 0x000aa2000c1e1900 */
[----:B------:R-:W5:Y:S01]  /*0b70*/  @!P6 LDC.64 R12, c[0x0][0x220] ;  /* 0x00008800ff0ceb82 */ /* 0x000f620000000a00 */
[----:B0-----:R-:W-:Y:S01]  /*0b80*/  @P5 IMAD R44, R35, R14, RZ ;  /* 0x0000000e232c5224 */ /* 0x001fe200078e02ff */
[----:B------:R-:W-:Y:S01]  /*0b90*/  HFMA2.MMA R35, -RZ, RZ, 0, 0 ;  /* 0x00000000ff237435 */ /* 0x000fe200000001ff */
[----:B------:R-:W-:-:S02]  /*0ba0*/  @P5 MOV R20, R40 ;  /* 0x0000002800145202 */ /* 0x000fc40000000f00 */
[----:B------:R-:W-:Y:S01]  /*0bb0*/  @P5 MOV R21, R43 ;  /* 0x0000002b00155202 */ /* 0x000fe20000000f00 */
[----:B------:R-:W-:Y:S02]  /*0bc0*/  @P5 IMAD R39, R45, R15, R44 ;  /* 0x0000000f2d275224 */ /* 0x000fe400078e022c */
[----:B-1----:R-:W-:Y:S02]  /*0bd0*/  @!P6 IMAD R47, R47, R16, RZ ;  /* 0x000000102f2fe224 */ /* 0x002fe400078e02ff */
[----:B------:R-:W-:Y:S01]  /*0be0*/  @P5 IMAD.WIDE.U32 R14, R45, R14, R20 ;  /* 0x0000000e2d0e5225 */ /* 0x000fe200078e0014 */
[----:B------:R-:W-:Y:S01]  /*0bf0*/  @!P6 MOV R20, R40 ;  /* 0x000000280014e202 */ /* 0x000fe20000000f00 */
[----:B------:R-:W2:Y:S01]  /*0c00*/  @P0 LDG.E R35, desc[UR8][R22.64] ;  /* 0x0000000816230981 */ /* 0x000ea2000c1e1900 */
[----:B------:R-:W-:Y:S01]  /*0c10*/  @!P6 MOV R21, R43 ;  /* 0x0000002b0015e202 */ /* 0x000fe20000000f00 */
[----:B------:R-:W-:Y:S01]  /*0c20*/  @!P6 IMAD R47, R10, R17, R47 ;  /* 0x000000110a2fe224 */ /* 0x000fe200078e022f */
[----:B------:R-:W-:-:S02]  /*0c30*/  @P5 IADD3 R15, R15, R39, RZ ;  /* 0x000000270f0f5210 */ /* 0x000fc40007ffe0ff */
[----:B-----5:R-:W-:Y:S01]  /*0c40*/  @P5 LEA R18, P0, R14, R18, 0x1 ;  /* 0x000000120e125211 */ /* 0x020fe200078008ff */
[----:B------:R-:W-:Y:S01]  /*0c50*/  @!P6 IMAD.WIDE.U32 R16, R10, R16, R20 ;  /* 0x000000100a10e225 */ /* 0x000fe200078e0014 */
[----:B------:R-:W-:Y:S02]  /*0c60*/  CS2R R36, SRZ ;  /* 0x0000000000247805 */ /* 0x000fe4000001ff00 */
[----:B------:R-:W-:Y:S02]  /*0c70*/  @P5 LEA.HI.X R19, R14, R19, R15, 0x1, P0 ;  /* 0x000000130e135211 */ /* 0x000fe400000f0c0f */
[----:B------:R-:W-:Y:S02]  /*0c80*/  @!P6 IADD3 R14, R17, R47, RZ ;  /* 0x0000002f110ee210 */ /* 0x000fe40007ffe0ff */
[C---:B------:R-:W-:Y:S01]  /*0c90*/  @!P6 LEA R12, P0, R16.reuse, R12, 0x1 ;  /* 0x0000000c100ce211 */ /* 0x040fe200078008ff */
[----:B------:R-:W5:Y:S03]  /*0ca0*/  @P5 LDG.E R36, desc[UR8][R18.64] ;  /* 0x0000000812245981 */ /* 0x000f66000c1e1900 */
[----:B------:R-:W-:-:S05]  /*0cb0*/  @!P6 LEA.HI.X R13, R16, R13, R14, 0x1, P0 ;  /* 0x0000000d100de211 */ /* 0x000fca00000f0c0e */
[----:B------:R2:W5:Y:S01]  /*0cc0*/  @!P6 LDG.E R37, desc[UR8][R12.64] ;  /* 0x000000080c25e981 */ /* 0x000562000c1e1900 */
[C---:B------:R-:W-:Y:S02]  /*0cd0*/  ISETP.GT.AND P0, PT, R3.reuse, 0x1e, PT ;  /* 0x0000001e0300780c */ /* 0x040fe40003f04270 */
[----:B------:R-:W-:Y:S02]  /*0ce0*/  ISETP.NE.AND P6, PT, R3, RZ, PT ;  /* 0x000000ff0300720c */ /* 0x000fe40003fc5270 */
[----:B------:R-:W-:Y:S01]  /*0cf0*/  ISETP.NE.AND P5, PT, R0, RZ, PT ;  /* 0x000000ff0000720c */ /* 0x000fe20003fa5270 */
[----:B------:R-:W-:Y:S01]  /*0d00*/  BSSY B0, `(.L_x_2060) ;  /* 0x0000070000007945 */ /* 0x000fe20003800000 */
[----:B---3--:R-:W-:-:S04]  /*0d10*/  PRMT R14, R29, 0x7632, R14 ;  /* 0x000076321d0e7816 */ /* 0x008fc8000000000e */
[----:B------:R-:W-:Y:S02]  /*0d20*/  SHF.L.U32 R15, R14, 0x10, RZ ;  /* 0x000000100e0f7819 */ /* 0x000fe400000006ff */
[----:B------:R-:W-:-:S03]  /*0d30*/  SHF.L.U32 R14, R29, 0x10, RZ ;  /* 0x000000101d0e7819 */ /* 0x000fc600000006ff */
[----:B------:R-:W-:Y:S02]  /*0d40*/  FMUL.FTZ R17, R15, R15 ;  /* 0x0000000f0f117220 */ /* 0x000fe40000410000 */
[C---:B------:R-:W-:Y:S02]  /*0d50*/  FADD.FTZ R20, R14.reuse, R15 ;  /* 0x0000000f0e147221 */ /* 0x040fe40000010000 */
[--C-:B------:R-:W-:Y:S01]  /*0d60*/  FFMA.FTZ R14, R14, R14, R17.reuse ;  /* 0x0000000e0e0e7223 */ /* 0x100fe20000010011 */
[----:B----4-:R-:W-:Y:S02]  /*0d70*/  PRMT R17, R31, 0x7632, R17 ;  /* 0x000076321f117816 */ /* 0x010fe40000000011 */
[----:B--2---:R-:W-:Y:S02]  /*0d80*/  PRMT R12, R34, 0x7632, R12 ;  /* 0x00007632220c7816 */ /* 0x004fe4000000000c */
[----:B------:R-:W-:Y:S02]  /*0d90*/  SHF.L.U32 R32, R17, 0x10, RZ ;  /* 0x0000001011207819 */ /* 0x000fe400000006ff */
[----:B------:R-:W-:-:S02]  /*0da0*/  PRMT R16, R30, 0x7632, R16 ;  /* 0x000076321e107816 */ /* 0x000fc40000000010 */
[----:B------:R-:W-:Y:S02]  /*0db0*/  SHF.L.U32 R17, R34, 0x10, RZ ;  /* 0x0000001022117819 */ /* 0x000fe400000006ff */
[----:B------:R-:W-:Y:S02]  /*0dc0*/  SHF.L.U32 R18, R12, 0x10, RZ ;  /* 0x000000100c127819 */ /* 0x000fe400000006ff */
[----:B------:R-:W-:Y:S02]  /*0dd0*/  SHF.L.U32 R15, R30, 0x10, RZ ;  /* 0x000000101e0f7819 */ /* 0x000fe400000006ff */
[----:B------:R-:W-:Y:S01]  /*0de0*/  SHF.L.U32 R16, R16, 0x10, RZ ;  /* 0x0000001010107819 */ /* 0x000fe200000006ff */
[----:B------:R-:W-:Y:S01]  /*0df0*/  FADD.FTZ R19, R17, R18 ;  /* 0x0000001211137221 */ /* 0x000fe20000010000 */
[----:B------:R-:W-:Y:S01]  /*0e00*/  SHF.L.U32 R21, R31, 0x10, RZ ;  /* 0x000000101f157819 */ /* 0x000fe200000006ff */
[----:B------:R-:W-:Y:S02]  /*0e10*/  FMUL.FTZ R18, R18, R18 ;  /* 0x0000001212127220 */ /* 0x000fe40000410000 */
[----:B------:R-:W-:Y:S01]  /*0e20*/  FMUL.FTZ R22, R16, R16 ;  /* 0x0000001010167220 */ /* 0x000fe20000410000 */
[----:B------:R-:W-:Y:S01]  /*0e30*/  FADD.FTZ R12, R15, R16 ;  /* 0x000000100f0c7221 */ /* 0x000fe20000010000 */
[----:B------:R-:W-:Y:S01]  /*0e40*/  FMUL.FTZ R16, R32, R32 ;  /* 0x0000002020107220 */ /* 0x000fe20000410000 */
[----:B------:R-:W-:Y:S01]  /*0e50*/  FFMA.FTZ R18, R17, R17, R18 ;  /* 0x0000001111127223 */ /* 0x000fe20000010012 */
[----:B------:R-:W-:Y:S01]  /*0e60*/  FFMA.FTZ R13, R15, R15, R22 ;  /* 0x0000000f0f0d7223 */ /* 0x000fe20000010016 */
[C---:B------:R-:W-:Y:S01]  /*0e70*/  FADD.FTZ R15, R21.reuse, R32 ;  /* 0x00000020150f7221 */ /* 0x040fe20000010000 */
[----:B------:R-:W-:Y:S01]  /*0e80*/  FFMA.FTZ R16, R21, R21, R16 ;  /* 0x0000001515107223 */ /* 0x000fe20000010010 */
[----:B------:R-:W-:Y:S01]  /*0e90*/  FADD.FTZ R19, RZ, R19 ;  /* 0x00000013ff137221 */ /* 0x000fe20000010000 */
[----:B------:R-:W-:Y:S01]  /*0ea0*/  PRMT R21, R28, 0x7632, R21 ;  /* 0x000076321c157816 */ /* 0x000fe20000000015 */
[----:B------:R-:W-:-:S02]  /*0eb0*/  FADD.FTZ R17, RZ, R18 ;  /* 0x00000012ff117221 */ /* 0x000fc40000010000 */
[----:B------:R-:W-:Y:S01]  /*0ec0*/  FADD.FTZ R19, R19, R20 ;  /* 0x0000001413137221 */ /* 0x000fe20000010000 */
[----:B------:R-:W-:Y:S01]  /*0ed0*/  SHF.L.U32 R21, R21, 0x10, RZ ;  /* 0x0000001015157819 */ /* 0x000fe200000006ff */
[----:B------:R-:W-:Y:S01]  /*0ee0*/  FADD.FTZ R14, R17, R14 ;  /* 0x0000000e110e7221 */ /* 0x000fe20000010000 */
[----:B------:R-:W-:Y:S01]  /*0ef0*/  PRMT R22, R35, 0x7632, R22 ;  /* 0x0000763223167816 */ /* 0x000fe20000000016 */
[----:B------:R-:W-:Y:S01]  /*0f00*/  FADD.FTZ R12, R19, R12 ;  /* 0x0000000c130c7221 */ /* 0x000fe20000010000 */
[----:B------:R-:W-:Y:S01]  /*0f10*/  SHF.L.U32 R20, R28, 0x10, RZ ;  /* 0x000000101c147819 */ /* 0x000fe200000006ff */
[----:B------:R-:W-:Y:S01]  /*0f20*/  FMUL.FTZ R23, R21, R21 ;  /* 0x0000001515177220 */ /* 0x000fe20000410000 */
[----:B-----5:R-:W-:Y:S01]  /*0f30*/  PRMT R17, R36, 0x7632, R17 ;  /* 0x0000763224117816 */ /* 0x020fe20000000011 */
[----:B------:R-:W-:Y:S01]  /*0f40*/  FADD.FTZ R13, R14, R13 ;  /* 0x0000000d0e0d7221 */ /* 0x000fe20000010000 */
[----:B------:R-:W-:Y:S01]  /*0f50*/  SHF.L.U32 R33, R22, 0x10, RZ ;  /* 0x0000001016217819 */ /* 0x000fe200000006ff */
[----:B------:R-:W-:Y:S01]  /*0f60*/  FADD.FTZ R12, R12, R15 ;  /* 0x0000000f0c0c7221 */ /* 0x000fe20000010000 */
[----:B------:R-:W-:Y:S01]  /*0f70*/  SHF.L.U32 R22, R35, 0x10, RZ ;  /* 0x0000001023167819 */ /* 0x000fe200000006ff */
[C---:B------:R-:W-:Y:S01]  /*0f80*/  FADD.FTZ R21, R20.reuse, R21 ;  /* 0x0000001514157221 */ /* 0x040fe20000010000 */
[----:B------:R-:W-:Y:S01]  /*0f90*/  PRMT R15, R37, 0x7632, R15 ;  /* 0x00007632250f7816 */ /* 0x000fe2000000000f */
[----:B------:R-:W-:Y:S01]  /*0fa0*/  FFMA.FTZ R20, R20, R20, R23 ;  /* 0x0000001414147223 */ /* 0x000fe20000010017 */
[----:B------:R-:W-:Y:S01]  /*0fb0*/  SHF.L.U32 R17, R17, 0x10, RZ ;  /* 0x0000001011117819 */ /* 0x000fe200000006ff */
[----:B------:R-:W-:Y:S01]  /*0fc0*/  FMUL.FTZ R23, R33, R33 ;  /* 0x0000002121177220 */ /* 0x000fe20000410000 */
[----:B------:R-:W-:Y:S01]  /*0fd0*/  FADD.FTZ R13, R13, R16 ;  /* 0x000000100d0d7221 */ /* 0x000fe20000010000 */
[----:B------:R-:W-:Y:S01]  /*0fe0*/  SHF.L.U32 R14, R36, 0x10, RZ ;  /* 0x00000010240e7819 */ /* 0x000fe200000006ff */
[C---:B------:R-:W-:Y:S01]  /*0ff0*/  FADD.FTZ R33, R22.reuse, R33 ;  /* 0x0000002116217221 */ /* 0x040fe20000010000 */
[----:B------:R-:W-:Y:S01]  /*1000*/  SHF.L.U32 R19, R15, 0x10, RZ ;  /* 0x000000100f137819 */ /* 0x000fe200000006ff */
[----:B------:R-:W-:Y:S01]  /*1010*/  FMUL.FTZ R15, R17, R17 ;  /* 0x00000011110f7220 */ /* 0x000fe20000410000 */
[----:B------:R-:W-:Y:S01]  /*1020*/  FFMA.FTZ R22, R22, R22, R23 ;  /* 0x0000001616167223 */ /* 0x000fe20000010017 */
[----:B------:R-:W-:Y:S01]  /*1030*/  FADD.FTZ R12, R12, R21 ;  /* 0x000000150c0c7221 */ /* 0x000fe20000010000 */
[----:B------:R-:W-:Y:S01]  /*1040*/  FADD.FTZ R13, R13, R20 ;  /* 0x000000140d0d7221 */ /* 0x000fe20000010000 */
[----:B------:R-:W-:Y:S01]  /*1050*/  SHF.L.U32 R16, R37, 0x10, RZ ;  /* 0x0000001025107819 */ /* 0x000fe200000006ff */
[C---:B------:R-:W-:Y:S01]  /*1060*/  FADD.FTZ R17, R14.reuse, R17 ;  /* 0x000000110e117221 */ /* 0x040fe20000010000 */
[----:B------:R-:W-:Y:S01]  /*1070*/  FFMA.FTZ R14, R14, R14, R15 ;  /* 0x0000000e0e0e7223 */ /* 0x000fe2000001000f */
[----:B------:R-:W-:Y:S01]  /*1080*/  FMUL.FTZ R15, R19, R19 ;  /* 0x00000013130f7220 */ /* 0x000fe20000410000 */
[----:B------:R-:W-:Y:S01]  /*1090*/  FADD.FTZ R12, R12, R33 ;  /* 0x000000210c0c7221 */ /* 0x000fe20000010000 */
[----:B------:R-:W-:Y:S01]  /*10a0*/  FADD.FTZ R13, R13, R22 ;  /* 0x000000160d0d7221 */ /* 0x000fe20000010000 */
[C---:B------:R-:W-:Y:S01]  /*10b0*/  FADD.FTZ R19, R16.reuse, R19 ;  /* 0x0000001310137221 */ /* 0x040fe20000010000 */
[----:B------:R-:W-:Y:S01]  /*10c0*/  FFMA.FTZ R16, R16, R16, R15 ;  /* 0x0000001010107223 */ /* 0x000fe2000001000f */
[----:B------:R-:W-:Y:S01]  /*10d0*/  FADD.FTZ R12, R12, R17 ;  /* 0x000000110c0c7221 */ /* 0x000fe20000010000 */
[----:B------:R-:W-:-:S03]  /*10e0*/  FADD.FTZ R13, R13, R14 ;  /* 0x0000000e0d0d7221 */ /* 0x000fc60000010000 */
[----:B------:R-:W-:Y:S01]  /*10f0*/  FADD.FTZ R12, R12, R19 ;  /* 0x000000130c0c7221 */ /* 0x000fe20000010000 */
[----:B------:R-:W-:-:S04]  /*1100*/  FADD.FTZ R13, R13, R16 ;  /* 0x000000100d0d7221 */ /* 0x000fc80000010000 */
        /* <DEDUP_REMOVED lines=47> */
.L_x_2061:
[----:B------:R-:W-:Y:S05]  /*1400*/  BSYNC B0 ;  /* 0x0000000000007941 */ /* 0x000fea0003800000 */
.L_x_2060:
[----:B------:R-:W1:Y:S01]  /*1410*/  LDC R18, c[0x0][0xc] ;  /* 0x00000300ff127b82 */ /* 0x000e620000000800 */
[----:B------:R-:W-:Y:S02]  /*1420*/  PRMT R39, R30, 0x7632, R39 ;  /* 0x000076321e277816 */ /* 0x000fe40000000027 */
[----:B------:R-:W-:Y:S02]  /*1430*/  PRMT R38, R31, 0x7632, R38 ;  /* 0x000076321f267816 */ /* 0x000fe40000000026 */
[----:B------:R-:W-:Y:S02]  /*1440*/  PRMT R21, R28, 0x7632, R21 ;  /* 0x000076321c157816 */ /* 0x000fe40000000015 */
[----:B------:R-:W-:Y:S02]  /*1450*/  PRMT R20, R35, 0x7632, R20 ;  /* 0x0000763223147816 */ /* 0x000fe40000000014 */
[----:B------:R-:W-:Y:S02]  /*1460*/  PRMT R17, R36, 0x7632, R17 ;  /* 0x0000763224117816 */ /* 0x000fe40000000011 */
[----:B------:R-:W-:-:S02]  /*1470*/  PRMT R16, R37, 0x7632, R16 ;  /* 0x0000763225107816 */ /* 0x000fc40000000010 */
[----:B-1----:R-:W-:-:S13]  /*1480*/  ISETP.GE.U32.AND P0, PT, R18, 0x2, PT ;  /* 0x000000021200780c */ /* 0x002fda0003f06070 */
[----:B------:R-:W-:Y:S05]  /*1490*/  @!P0 BRA `(.L_x_2062) ;  /* 0x00000010007c8947 */ /* 0x000fea0003800000 */
[----:B------:R-:W1:Y:S01]  /*14a0*/  LDC.64 R12, c[0x0][0x240] ;  /* 0x00009000ff0c7b82 */ /* 0x000e620000000a00 */
[----:B------:R-:W-:-:S04]  /*14b0*/  ULOP3.LUT UR6, UR4, 0x1, URZ, 0xc0, !UPT ;  /* 0x0000000104067892 */ /* 0x000fc8000f8ec03f */
[----:B------:R-:W-:-:S03]  /*14c0*/  UIMAD UR6, UR6, UR12, URZ ;  /* 0x0000000c060672a4 */ /* 0x000fc6000f8e023f */
[----:B------:R-:W2:Y:S03]  /*14d0*/  LDC.64 R44, c[0x0][0x248] ;  /* 0x00009200ff2c7b82 */ /* 0x000ea60000000a00 */
[----:B------:R-:W-:Y:S01]  /*14e0*/  IMAD R14, R18, UR6, RZ ;  /* 0x00000006120e7c24 */ /* 0x000fe2000f8e02ff */
[----:B------:R-:W-:-:S04]  /*14f0*/  IADD3 R15, R2, UR6, RZ ;  /* 0x00000006020f7c10 */ /* 0x000fc8000fffe0ff */
[----:B------:R-:W-:Y:S01]  /*1500*/  SHF.L.U32 R19, R14, 0x1, RZ ;  /* 0x000000010e137819 */ /* 0x000fe200000006ff */
[----:B-1----:R-:W-:-:S04]  /*1510*/  IMAD.WIDE.U32 R12, R15, 0x4, R12 ;  /* 0x000000040f0c7825 */ /* 0x002fc800078e000c */
[----:B--2---:R-:W-:Y:S01]  /*1520*/  IMAD.WIDE R44, R19, 0x4, R44 ;  /* 0x00000004132c7825 */ /* 0x004fe200078e022c */
[----:B------:R-:W-:Y:S06]  /*1530*/  @P5 BRA `(.L_x_2063) ;  /* 0x00000000005c5947 */ /* 0x000fec0003800000 */
[----:B------:R-:W1:Y:S01]  /*1540*/  S2R R15, SR_CTAID.X ;  /* 0x00000000000f7919 */ /* 0x000e620000002500 */
[----:B------:R-:W2:Y:S01]  /*1550*/  S2UR UR6, SR_CTAID.Y ;  /* 0x00000000000679c3 */ /* 0x000ea20000002600 */
[----:B------:R-:W-:-:S06]  /*1560*/  ULOP3.LUT UP0, URZ, UR4, 0x2, URZ, 0xc0, !UPT ;  /* 0x00000002043f7892 */ /* 0x000fcc000f80c03f */
[----:B------:R-:W-:-:S04]  /*1570*/  PLOP3.LUT P0, PT, PT, PT, UP0, 0x80, 0x0 ;  /* 0x000000000000781c */ /* 0x000fc80003f0f008 */
[----:B------:R-:W-:-:S04]  /*1580*/  SEL R19, R18, RZ, !P0 ;  /* 0x000000ff12137207 */ /* 0x000fc80004000000 */
[----:B------:R-:W-:Y:S02]  /*1590*/  ISETP.NE.AND P0, PT, R19, -0x1, PT ;  /* 0xffffffff1300780c */ /* 0x000fe40003f05270 */
[----:B--2---:R-:W-:Y:S01]  /*15a0*/  MOV R2, UR6 ;  /* 0x0000000600027c02 */ /* 0x004fe20008000f00 */
[----:B------:R-:W-:Y:S02]  /*15b0*/  UMOV UR6, 0xffffffff ;  /* 0xffffffff00067882 */ /* 0x000fe40000000000 */
[----:B------:R-:W-:Y:S02]  /*15c0*/  USEL UR6, UR6, 0x1, UP0 ;  /* 0x0000000106067887 */ /* 0x000fe40008000000 */
[----:B-1----:R-:W-:-:S04]  /*15d0*/  IMAD R15, R15, UR12, R2 ;  /* 0x0000000c0f0f7c24 */ /* 0x002fc8000f8e0202 */
[----:B------:R-:W-:Y:S01]  /*15e0*/  MOV R23, UR6 ;  /* 0x0000000600177c02 */ /* 0x000fe20008000f00 */
[----:B------:R-:W-:-:S05]  /*15f0*/  IMAD.WIDE.U32 R14, R15, 0x8, R44 ;  /* 0x000000080f0e7825 */ /* 0x000fca00078e002c */
[----:B------:R1:W-:Y:S01]  /*1600*/  STG.E.64 desc[UR8][R14.64], R32 ;  /* 0x000000200e007986 */ /* 0x0003e2000c101b08 */
[----:B------:R-:W-:Y:S06]  /*1610*/  MEMBAR.ALL.GPU ;  /* 0x0000000000007992 */ /* 0x000fec000000a000 */
[----:B------:R-:W-:-:S00]  /*1620*/  ERRBAR ;  /* 0x00000000000079ab */ /* 0x000fc00000000000 */
[----:B------:R-:W-:Y:S06]  /*1630*/  CGAERRBAR ;  /* 0x00000000000075ab */ /* 0x000fec0000000000 */
[----:B------:R1:W-:Y:S01]  /*1640*/  REDG.E.ADD.S32.STRONG.GPU desc[UR8][R12.64], R23 ;  /* 0x000000170c00798e */ /* 0x0003e2000c10e388 */
[----:B------:R-:W-:Y:S05]  /*1650*/  @!P0 BRA `(.L_x_2063) ;  /* 0x0000000000148947 */ /* 0x000fea0003800000 */
.L_x_2064:
[----:B-1----:R-:W2:Y:S04]  /*1660*/  LDG.E.STRONG.GPU R14, desc[UR8][R12.64] ;  /* 0x000000080c0e7981 */ /* 0x002ea8000c1ef900 */
[----:B--2---:R-:W-:Y:S01]  /*1670*/  CCTL.IVALL ;  /* 0x00000000ff00798f */ /* 0x004fe20002000000 */
[----:B------:R-:W-:Y:S05]  /*1680*/  YIELD ;  /* 0x0000000000007946 */ /* 0x000fea0003800000 */
[----:B------:R-:W-:-:S13]  /*1690*/  ISETP.NE.AND P0, PT, R14, R19, PT ;  /* 0x000000130e00720c */ /* 0x000fda0003f05270 */
[----:B------:R-:W-:Y:S05]  /*16a0*/  @P0 BRA `(.L_x_2064) ;  /* 0xfffffffc00ec0947 */ /* 0x000fea000383ffff */
.L_x_2063:
        /* <DEDUP_REMOVED lines=17> */
.L_x_2068:
[----:B------:R-:W-:-:S13]  /*17c0*/  ISETP.EQ.OR P6, PT, R23, UR10, P5 ;  /* 0x0000000a17007c0c */ /* 0x000fda000afc2670 */
[----:B------:R-:W-:-:S04]  /*17d0*/  @!P6 IMAD R15, R23, UR12, R2 ;  /* 0x0000000c170fec24 */ /* 0x000fc8000f8e0202 */
[----:B------:R-:W-:-:S05]  /*17e0*/  @!P6 IMAD.WIDE.U32 R14, R15, 0x8, R44 ;  /* 0x000000080f0ee825 */ /* 0x000fca00078e002c */
[----:B------:R-:W0:Y:S01]  /*17f0*/  @!P6 LDG.E.64 R12, desc[UR8][R14.64] ;  /* 0x000000080e0ce981 */ /* 0x000e22000c1e1b00 */
[----:B------:R-:W-:Y:S01]  /*1800*/  IADD3 R47, R23, 0x1, RZ ;  /* 0x00000001172f7810 */ /* 0x000fe20007ffe0ff */
[----:B0-----:R-:W-:Y:S01]  /*1810*/  @!P6 FADD.FTZ R32, R32, R12 ;  /* 0x0000000c2020e221 */ /* 0x001fe20000010000 */
[----:B------:R-:W-:Y:S02]  /*1820*/  @!P6 FADD.FTZ R33, R33, R13 ;  /* 0x0000000d2121e221 */ /* 0x000fe40000010000 */
[----:B------:R-:W-:-:S13]  /*1830*/  ISETP.EQ.OR P6, PT, R47, UR10, P5 ;  /* 0x0000000a2f007c0c */ /* 0x000fda000afc2670 */
[----:B------:R-:W-:-:S04]  /*1840*/  @!P6 IMAD R47, R47, UR12, R2 ;  /* 0x0000000c2f2fec24 */ /* 0x000fc8000f8e0202 */
[----:B------:R-:W-:-:S05]  /*1850*/  @!P6 IMAD.WIDE.U32 R46, R47, 0x8, R44 ;  /* 0x000000082f2ee825 */ /* 0x000fca00078e002c */
[----:B------:R-:W2:Y:S02]  /*1860*/  @!P6 LDG.E.64 R12, desc[UR8][R46.64] ;  /* 0x000000082e0ce981 */ /* 0x000ea4000c1e1b00 */
[----:B--2---:R-:W-:Y:S01]  /*1870*/  @!P6 FADD.FTZ R33, R33, R13 ;  /* 0x0000000d2121e221 */ /* 0x004fe20000010000 */
[----:B------:R-:W-:Y:S01]  /*1880*/  IADD3 R13, R23, 0x2, RZ ;  /* 0x00000002170d7810 */ /* 0x000fe20007ffe0ff */
[----:B------:R-:W-:-:S03]  /*1890*/  @!P6 FADD.FTZ R32, R32, R12 ;  /* 0x0000000c2020e221 */ /* 0x000fc60000010000 */
        /* <DEDUP_REMOVED lines=101> */
.L_x_2067:
[----:B------:R-:W-:-:S13]  /*1ef0*/  ISETP.GT.AND P6, PT, R19, 0x4, PT ;  /* 0x000000041300780c */ /* 0x000fda0003fc4270 */
[----:B------:R-:W-:Y:S05]  /*1f00*/  @!P6 BRA `(.L_x_2069) ;  /* 0x0000000000ece947 */ /* 0x000fea0003800000 */
[C---:B------:R-:W-:Y:S02]  /*1f10*/  ISETP.EQ.OR P0, PT, R23.reuse, UR10, P5 ;  /* 0x0000000a17007c0c */ /* 0x040fe4000af02670 */
[----:B------:R-:W-:-:S11]  /*1f20*/  IADD3 R13, R23, 0x1, RZ ;  /* 0x00000001170d7810 */ /* 0x000fd60007ffe0ff */
[----:B------:R-:W-:-:S04]  /*1f30*/  @!P0 IMAD R15, R23, UR12, R2 ;  /* 0x0000000c170f8c24 */ /* 0x000fc8000f8e0202 */
[----:B------:R-:W-:Y:S01]  /*1f40*/  @!P0 IMAD.WIDE.U32 R14, R15, 0x8, R44 ;  /* 0x000000080f0e8825 */ /* 0x000fe200078e002c */
[----:B------:R-:W-:-:S05]  /*1f50*/  ISETP.EQ.OR P6, PT, R13, UR10, P5 ;  /* 0x0000000a0d007c0c */ /* 0x000fca000afc2670 */
[----:B------:R-:W0:Y:S08]  /*1f60*/  @!P0 LDG.E.64 R14, desc[UR8][R14.64] ;  /* 0x000000080e0e8981 */ /* 0x000e30000c1e1b00 */
[----:B------:R-:W-:-:S04]  /*1f70*/  @!P6 IMAD R13, R13, UR12, R2 ;  /* 0x0000000c0d0dec24 */ /* 0x000fc8000f8e0202 */
[----:B------:R-:W-:-:S06]  /*1f80*/  @!P6 IMAD.WIDE.U32 R12, R13, 0x8, R44 ;  /* 0x000000080d0ce825 */ /* 0x000fcc00078e002c */
[----:B------:R-:W2:Y:S01]  /*1f90*/  @!P6 LDG.E.64 R12, desc[UR8][R12.64] ;  /* 0x000000080c0ce981 */ /* 0x000ea2000c1e1b00 */
[----:B------:R-:W-:Y:S01]  /*1fa0*/  IADD3 R47, R23, 0x2, RZ ;  /* 0x00000002172f7810 */ /* 0x000fe20007ffe0ff */
[----:B0-----:R-:W-:Y:S01]  /*1fb0*/  @!P0 FADD.FTZ R32, R32, R14 ;  /* 0x0000000e20208221 */ /* 0x001fe20000010000 */
[----:B------:R-:W-:Y:S02]  /*1fc0*/  @!P0 FADD.FTZ R33, R33, R15 ;  /* 0x0000000f21218221 */ /* 0x000fe40000010000 */
[----:B------:R-:W-:-:S13]  /*1fd0*/  ISETP.EQ.OR P0, PT, R47, UR10, P5 ;  /* 0x0000000a2f007c0c */ /* 0x000fda000af02670 */
[----:B------:R-:W-:-:S04]  /*1fe0*/  @!P0 IMAD R47, R47, UR12, R2 ;  /* 0x0000000c2f2f8c24 */ /* 0x000fc8000f8e0202 */
[----:B------:R-:W-:Y:S01]  /*1ff0*/  @!P0 IMAD.WIDE.U32 R14, R47, 0x8, R44 ;  /* 0x000000082f0e8825 */ /* 0x000fe200078e002c */
[----:B------:R-:W-:-:S03]  /*2000*/  IADD3 R47, R23, 0x3, RZ ;  /* 0x00000003172f7810 */ /* 0x000fc60007ffe0ff */
[----:B--2---:R-:W-:Y:S01]  /*2010*/  @!P6 FADD.FTZ R32, R32, R12 ;  /* 0x0000000c2020e221 */ /* 0x004fe20000010000 */
[----:B------:R-:W-:Y:S01]  /*2020*/  @!P6 FADD.FTZ R33, R33, R13 ;  /* 0x0000000d2121e221 */ /* 0x000fe20000010000 */
[----:B------:R-:W-:Y:S01]  /*2030*/  ISETP.EQ.OR P6, PT, R47, UR10, P5 ;  /* 0x0000000a2f007c0c */ /* 0x000fe2000afc2670 */
[----:B------:R-:W2:-:S12]  /*2040*/  @!P0 LDG.E.64 R14, desc[UR8][R14.64] ;  /* 0x000000080e0e8981 */ /* 0x000e98000c1e1b00 */
[----:B------:R-:W-:-:S04]  /*2050*/  @!P6 IMAD R13, R47, UR12, R2 ;  /* 0x0000000c2f0dec24 */ /* 0x000fc8000f8e0202 */
[----:B------:R-:W-:-:S06]  /*2060*/  @!P6 IMAD.WIDE.U32 R12, R13, 0x8, R44 ;  /* 0x000000080d0ce825 */ /* 0x000fcc00078e002c */
[----:B------:R-:W3:Y:S01]  /*2070*/  @!P6 LDG.E.64 R12, desc[UR8][R12.64] ;  /* 0x000000080c0ce981 */ /* 0x000ee2000c1e1b00 */
[----:B------:R-:W-:-:S04]  /*2080*/  IADD3 R23, R23, 0x4, RZ ;  /* 0x0000000417177810 */ /* 0x000fc80007ffe0ff */
[----:B------:R-:W-:Y:S01]  /*2090*/  IADD3 R47, R23, 0x1, RZ ;  /* 0x00000001172f7810 */ /* 0x000fe20007ffe0ff */
[----:B--2---:R-:W-:Y:S01]  /*20a0*/  @!P0 FADD.FTZ R32, R32, R14 ;  /* 0x0000000e20208221 */ /* 0x004fe20000010000 */
[----:B------:R-:W-:Y:S01]  /*20b0*/  @!P0 FADD.FTZ R33, R33, R15 ;  /* 0x0000000f21218221 */ /* 0x000fe20000010000 */
[----:B------:R-:W-:-:S13]  /*20c0*/  ISETP.EQ.OR P0, PT, R23, UR10, P5 ;  /* 0x0000000a17007c0c */ /* 0x000fda000af02670 */
[----:B------:R-:W-:-:S04]  /*20d0*/  @!P0 IMAD R15, R23, UR12, R2 ;  /* 0x0000000c170f8c24 */ /* 0x000fc8000f8e0202 */
[----:B------:R-:W-:-:S04]  /*20e0*/  @!P0 IMAD.WIDE.U32 R14, R15, 0x8, R44 ;  /* 0x000000080f0e8825 */ /* 0x000fc800078e002c */
[----:B---3--:R-:W-:Y:S01]  /*20f0*/  @!P6 FADD.FTZ R32, R32, R12 ;  /* 0x0000000c2020e221 */ /* 0x008fe20000010000 */
[----:B------:R-:W-:Y:S01]  /*2100*/  @!P6 FADD.FTZ R33, R33, R13 ;  /* 0x0000000d2121e221 */ /* 0x000fe20000010000 */
[----:B------:R-:W-:Y:S01]  /*2110*/  ISETP.EQ.OR P6, PT, R47, UR10, P5 ;  /* 0x0000000a2f007c0c */ /* 0x000fe2000afc2670 */
[----:B------:R-:W2:-:S12]  /*2120*/  @!P0 LDG.E.64 R14, desc[UR8][R14.64] ;  /* 0x000000080e0e8981 */ /* 0x000e98000c1e1b00 */
[----:B------:R-:W-:-:S04]  /*2130*/  @!P6 IMAD R13, R47, UR12, R2 ;  /* 0x0000000c2f0dec24 */ /* 0x000fc8000f8e0202 */
[----:B------:R-:W-:-:S06]  /*2140*/  @!P6 IMAD.WIDE.U32 R12, R13, 0x8, R44 ;  /* 0x000000080d0ce825 */ /* 0x000fcc00078e002c */
[----:B------:R-:W3:Y:S01]  /*2150*/  @!P6 LDG.E.64 R12, desc[UR8][R12.64] ;  /* 0x000000080c0ce981 */ /* 0x000ee2000c1e1b00 */
[----:B------:R-:W-:Y:S01]  /*2160*/  IADD3 R47, R23, 0x2, RZ ;  /* 0x00000002172f7810 */ /* 0x000fe20007ffe0ff */
[----:B--2---:R-:W-:Y:S01]  /*2170*/  @!P0 FADD.FTZ R32, R32, R14 ;  /* 0x0000000e20208221 */ /* 0x004fe20000010000 */
[----:B------:R-:W-:Y:S02]  /*2180*/  @!P0 FADD.FTZ R33, R33, R15 ;  /* 0x0000000f21218221 */ /* 0x000fe40000010000 */
[----:B------:R-:W-:-:S13]  /*2190*/  ISETP.EQ.OR P0, PT, R47, UR10, P5 ;  /* 0x0000000a2f007c0c */ /* 0x000fda000af02670 */
[----:B------:R-:W-:Y:S01]  /*21a0*/  @!P0 IMAD R15, R47, UR12, R2 ;  /* 0x0000000c2f0f8c24 */ /* 0x000fe2000f8e0202 */
[----:B------:R-:W-:Y:S01]  /*21b0*/  IADD3 R47, R23, 0x3, RZ ;  /* 0x00000003172f7810 */ /* 0x000fe20007ffe0ff */
[----:B---3--:R-:W-:Y:S01]  /*21c0*/  @!P6 FADD.FTZ R32, R32, R12 ;  /* 0x0000000c2020e221 */ /* 0x008fe20000010000 */
[----:B------:R-:W-:Y:S02]  /*21d0*/  @!P6 FADD.FTZ R33, R33, R13 ;  /* 0x0000000d2121e221 */ /* 0x000fe40000010000 */
[----:B------:R-:W-:Y:S01]  /*21e0*/  ISETP.EQ.OR P6, PT, R47, UR10, P5 ;  /* 0x0000000a2f007c0c */ /* 0x000fe2000afc2670 */
[----:B------:R-:W-:-:S06]  /*21f0*/  @!P0 IMAD.WIDE.U32 R14, R15, 0x8, R44 ;  /* 0x000000080f0e8825 */ /* 0x000fcc00078e002c */
[----:B------:R-:W2:Y:S06]  /*2200*/  @!P0 LDG.E.64 R14, desc[UR8][R14.64] ;  /* 0x000000080e0e8981 */ /* 0x000eac000c1e1b00 */
[----:B------:R-:W-:-:S04]  /*2210*/  @!P6 IMAD R13, R47, UR12, R2 ;  /* 0x0000000c2f0dec24 */ /* 0x000fc8000f8e0202 */
        /* <DEDUP_REMOVED lines=10> */
.L_x_2069:
[----:B------:R-:W-:-:S13]  /*22c0*/  ISETP.NE.OR P0, PT, R19, RZ, P0 ;  /* 0x000000ff1300720c */ /* 0x000fda0000705670 */
[----:B------:R-:W-:Y:S05]  /*22d0*/  @!P0 BRA `(.L_x_2065) ;  /* 0x00000000007c8947 */ /* 0x000fea0003800000 */
.L_x_2066:
        /* <DEDUP_REMOVED lines=23> */
[----:B------:R-:W-:Y:S02]  /*2450*/  IADD3 R19, R19, -0x4, RZ ;  /* 0xfffffffc13137810 */ /* 0x000fe40007ffe0ff */
[----:B------:R-:W-:Y:S01]  /*2460*/  IADD3 R23, R23, 0x4, RZ ;  /* 0x0000000417177810 */ /* 0x000fe20007ffe0ff */
[----:B--2---:R-:W-:Y:S01]  /*2470*/  @!P0 FADD.FTZ R32, R32, R14 ;  /* 0x0000000e20208221 */ /* 0x004fe20000010000 */
[----:B------:R-:W-:Y:S01]  /*2480*/  @!P0 FADD.FTZ R33, R33, R15 ;  /* 0x0000000f21218221 */ /* 0x000fe20000010000 */
[----:B------:R-:W-:Y:S02]  /*2490*/  ISETP.NE.AND P0, PT, R19, RZ, PT ;  /* 0x000000ff1300720c */ /* 0x000fe40003f05270 */
[----:B---3--:R-:W-:Y:S01]  /*24a0*/  @!P6 FADD.FTZ R32, R32, R12 ;  /* 0x0000000c2020e221 */ /* 0x008fe20000010000 */
[----:B------:R-:W-:-:S10]  /*24b0*/  @!P6 FADD.FTZ R33, R33, R13 ;  /* 0x0000000d2121e221 */ /* 0x000fd40000010000 */
[----:B------:R-:W-:Y:S05]  /*24c0*/  @P0 BRA `(.L_x_2066) ;  /* 0xfffffffc00840947 */ /* 0x000fea000383ffff */
.L_x_2065:
[----:B------:R-:W-:-:S13]  /*24d0*/  LOP3.LUT P0, R18, R18, 0x3, RZ, 0xc0, !PT ;  /* 0x0000000312127812 */ /* 0x000fda000780c0ff */
[----:B------:R-:W-:Y:S05]  /*24e0*/  @!P0 BRA `(.L_x_2062) ;  /* 0x0000000000688947 */ /* 0x000fea0003800000 */
[----:B------:R-:W-:Y:S01]  /*24f0*/  ISETP.EQ.OR P0, PT, R23, UR10, P5 ;  /* 0x0000000a17007c0c */ /* 0x000fe2000af02670 */
[----:B------:R-:W-:Y:S01]  /*2500*/  BSSY B0, `(.L_x_2070) ;  /* 0x0000008000007945 */ /* 0x000fe20003800000 */
[----:B------:R-:W-:-:S11]  /*2510*/  ISETP.NE.AND P6, PT, R18, 0x1, PT ;  /* 0x000000011200780c */ /* 0x000fd60003fc5270 */
[----:B------:R-:W-:Y:S05]  /*2520*/  @P0 BRA `(.L_x_2071) ;  /* 0x0000000000140947 */ /* 0x000fea0003800000 */
[----:B------:R-:W-:-:S04]  /*2530*/  IMAD R13, R23, UR12, R2 ;  /* 0x0000000c170d7c24 */ /* 0x000fc8000f8e0202 */
[----:B------:R-:W-:-:S06]  /*2540*/  IMAD.WIDE.U32 R12, R13, 0x8, R44 ;  /* 0x000000080d0c7825 */ /* 0x000fcc00078e002c */
[----:B------:R-:W0:Y:S02]  /*2550*/  LDG.E.64 R12, desc[UR8][R12.64] ;  /* 0x000000080c0c7981 */ /* 0x000e24000c1e1b00 */
[----:B0-----:R-:W-:Y:S01]  /*2560*/  FADD.FTZ R32, R32, R12 ;  /* 0x0000000c20207221 */ /* 0x001fe20000010000 */
[----:B------:R-:W-:-:S07]  /*2570*/  FADD.FTZ R33, R33, R13 ;  /* 0x0000000d21217221 */ /* 0x000fce0000010000 */
.L_x_2071:
[----:B------:R-:W-:Y:S05]  /*2580*/  BSYNC B0 ;  /* 0x0000000000007941 */ /* 0x000fea0003800000 */
.L_x_2070:
[----:B------:R-:W-:Y:S05]  /*2590*/  @!P6 BRA `(.L_x_2062) ;  /* 0x00000000003ce947 */ /* 0x000fea0003800000 */
[C---:B------:R-:W-:Y:S02]  /*25a0*/  IADD3 R15, R23.reuse, 0x2, RZ ;  /* 0x00000002170f7810 */ /* 0x040fe40007ffe0ff */
[----:B------:R-:W-:Y:S02]  /*25b0*/  IADD3 R13, R23, 0x1, RZ ;  /* 0x00000001170d7810 */ /* 0x000fe40007ffe0ff */
[----:B------:R-:W-:Y:S02]  /*25c0*/  ISETP.EQ.OR P0, PT, R15, UR10, P5 ;  /* 0x0000000a0f007c0c */ /* 0x000fe4000af02670 */
[----:B------:R-:W-:Y:S02]  /*25d0*/  ISETP.EQ.OR P6, PT, R13, UR10, P5 ;  /* 0x0000000a0d007c0c */ /* 0x000fe4000afc2670 */
[----:B------:R-:W-:-:S11]  /*25e0*/  ISETP.EQ.OR P0, PT, R18, 0x2, P0 ;  /* 0x000000021200780c */ /* 0x000fd60000702670 */
[--C-:B------:R-:W-:Y:S02]  /*25f0*/  @!P6 IMAD R13, R13, UR12, R2.reuse ;  /* 0x0000000c0d0dec24 */ /* 0x100fe4000f8e0202 */
[----:B------:R-:W-:Y:S02]  /*2600*/  @!P0 IMAD R15, R15, UR12, R2 ;  /* 0x0000000c0f0f8c24 */ /* 0x000fe4000f8e0202 */
        /* <DEDUP_REMOVED lines=8> */
.L_x_2062:
[----:B------:R-:W-:Y:S01]  /*2690*/  ULDC.64 UR6, c[0x0][0x218] ;  /* 0x0000860000067ab9 */ /* 0x000fe20000000a00 */
[----:B------:R-:W-:Y:S01]  /*26a0*/  LOP3.LUT P0, RZ, R0, UR10, RZ, 0xfc, !PT ;  /* 0x0000000a00ff7c12 */ /* 0x000fe2000f80fcff */
[----:B-1----:R-:W1:Y:S01]  /*26b0*/  LDC.64 R14, c[0x0][0x228] ;  /* 0x00008a00ff0e7b82 */ /* 0x002e620000000a00 */
[----:B------:R-:W-:Y:S01]  /*26c0*/  ISETP.EQ.U32.AND P6, PT, RZ, UR6, PT ;  /* 0x00000006ff007c0c */ /* 0x000fe2000bfc2070 */
[----:B------:R-:W-:Y:S01]  /*26d0*/  UMOV UR6, 0x400 ;  /* 0x0000040000067882 */ /* 0x000fe20000000000 */
[----:B------:R-:W-:Y:S02]  /*26e0*/  MOV R19, UR11 ;  /* 0x0000000b00137c02 */ /* 0x000fe40008000f00 */
[----:B------:R-:W-:Y:S02]  /*26f0*/  ISETP.EQ.OR.EX P0, PT, RZ, UR7, P0, P6 ;  /* 0x00000007ff007c0c */ /* 0x000fe40008702760 */
[----:B------:R-:W-:Y:S01]  /*2700*/  IADD3 R27, R8, R27, RZ ;  /* 0x0000001b081b7210 */ /* 0x000fe20007ffe0ff */
[----:B------:R-:W2:Y:S08]  /*2710*/  S2UR UR7, SR_CgaCtaId ;  /* 0x00000000000779c3 */ /* 0x000eb00000008800 */
[----:B------:R-:W3:Y:S08]  /*2720*/  LDC.64 R12, c[0x0][0x230] ;  /* 0x00008c00ff0c7b82 */ /* 0x000ef00000000a00 */
[----:B------:R-:W4:Y:S01]  /*2730*/  @!P0 LDC.64 R44, c[0x0][0x218] ;  /* 0x00008600ff2c8b82 */ /* 0x000f220000000a00 */
[----:B-1----:R-:W-:Y:S01]  /*2740*/  IMAD.WIDE R46, R27, 0x4, R14 ;  /* 0x000000041b2e7825 */ /* 0x002fe200078e020e */
[----:B--2---:R-:W-:-:S03]  /*2750*/  ULEA UR6, UR7, UR6, 0x18 ;  /* 0x0000000607067291 */ /* 0x004fc6000f8ec03f */
[----:B------:R-:W-:Y:S02]  /*2760*/  ULDC UR7, c[0x0][0x2a4] ;  /* 0x0000a90000077ab9 */ /* 0x000fe40000000800 */
[----:B------:R-:W-:Y:S01]  /*2770*/  @!P0 FMUL.FTZ R23, R33, UR7 ;  /* 0x0000000721178c20 */ /* 0x000fe20008410000 */
[----:B------:R-:W-:Y:S01]  /*2780*/  @!P0 FMUL.FTZ R22, R32, UR7 ;  /* 0x0000000720168c20 */ /* 0x000fe20008410000 */
[----:B---3--:R-:W-:Y:S02]  /*2790*/  IMAD.WIDE R14, R27, 0x4, R12 ;  /* 0x000000041b0e7825 */ /* 0x008fe400078e020c */
[----:B------:R0:W-:Y:S02]  /*27a0*/  @!P5 STS.64 [UR6+0x48], R32 ;  /* 0x00004820ff00d988 */ /* 0x0001e40008000a06 */
[----:B----4-:R-:W-:Y:S01]  /*27b0*/  @!P0 IMAD.WIDE R44, R19, 0x8, R44 ;  /* 0x00000008132c8825 */ /* 0x010fe200078e022c */
[----:B0-----:R-:W0:Y:S04]  /*27c0*/  LDC R32, c[0x0][0x294] ;  /* 0x0000a500ff207b82 */ /* 0x001e280000000800 */
[----:B------:R1:W-:Y:S04]  /*27d0*/  @!P0 STG.E.64 desc[UR8][R44.64], R22 ;  /* 0x000000162c008986 */ /* 0x0003e8000c101b08 */
[----:B------:R-:W-:Y:S06]  /*27e0*/  BAR.SYNC.DEFER_BLOCKING 0x0 ;  /* 0x0000000000007b1d */ /* 0x000fec0000010000 */
[----:B------:R-:W2:Y:S04]  /*27f0*/  LDG.E.64 R12, desc[UR8][R46.64] ;  /* 0x000000082e0c7981 */ /* 0x000ea8000c1e1b00 */
[----:B------:R-:W2:Y:S01]  /*2800*/  LDG.E.64 R14, desc[UR8][R14.64] ;  /* 0x000000080e0e7981 */ /* 0x000ea2000c1e1b00 */
[----:B-1----:R-:W-:-:S02]  /*2810*/  PRMT R22, R34, 0x7632, R22 ;  /* 0x0000763222167816 */ /* 0x002fc40000000016 */
[----:B------:R-:W-:Y:S01]  /*2820*/  ISETP.NE.AND P6, PT, RZ, UR13, PT ;  /* 0x0000000dff007c0c */ /* 0x000fe2000bfc5270 */
[----:B------:R-:W1:Y:S01]  /*2830*/  LDS.64 R18, [UR6+0x48] ;  /* 0x00004806ff127984 */ /* 0x000e620008000a00 */
[----:B------:R-:W-:Y:S02]  /*2840*/  SHF.L.U32 R34, R34, 0x10, RZ ;  /* 0x0000001022227819 */ /* 0x000fe400000006ff */
[----:B------:R-:W-:Y:S02]  /*2850*/  SHF.L.U32 R22, R22, 0x10, RZ ;  /* 0x0000001016167819 */ /* 0x000fe400000006ff */
[----:B------:R-:W-:Y:S01]  /*2860*/  PRMT R33, R29, 0x7632, R33 ;  /* 0x000076321d217816 */ /* 0x000fe20000000021 */
[----:B-1----:R-:W-:-:S04]  /*2870*/  FMUL.FTZ R27, R18, UR7 ;  /* 0x00000007121b7c20 */ /* 0x002fc80008410000 */
[C---:B------:R-:W-:Y:S01]  /*2880*/  FMUL.FTZ R18, R27.reuse, R27 ;  /* 0x0000001b1b127220 */ /* 0x040fe20000410000 */
[----:B------:R-:W-:-:S03]  /*2890*/  FADD.FTZ R22, -R27, R22 ;  /* 0x000000161b167221 */ /* 0x000fc60000010100 */
[----:B------:R-:W-:Y:S01]  /*28a0*/  FFMA.FTZ R18, R19, UR7, -R18 ;  /* 0x0000000713127c23 */ /* 0x000fe20008010812 */
[----:B------:R-:W-:-:S04]  /*28b0*/  FADD.FTZ R19, R34, -R27 ;  /* 0x8000001b22137221 */ /* 0x000fc80000010000 */
[----:B------:R-:W-:-:S13]  /*28c0*/  FSETP.GTU.FTZ.AND P0, PT, R18, RZ, PT ;  /* 0x000000ff1200720b */ /* 0x000fda0003f1c000 */
[----:B------:R-:W-:Y:S01]  /*28d0*/  VOTEU.ANY UP0, P0 ;  /* 0x00000000003f7886 */ /* 0x000fe20000000100 */
[----:B------:R-:W-:-:S04]  /*28e0*/  PLOP3.LUT P0, PT, PT, PT, UP0, 0x80, 0x0 ;  /* 0x000000000000781c */ /* 0x000fc80003f0f008 */
[----:B------:R-:W-:-:S09]  /*28f0*/  @UP0 ULDC UR6, c[0x0][0x238] ;  /* 0x00008e0000060ab9 */ /* 0x000fd20000000800 */
[----:B------:R-:W-:Y:S01]  /*2900*/  @P0 FADD.FTZ R18, R18, UR6 ;  /* 0x0000000612120e21 */ /* 0x000fe20008010000 */
[----:B------:R-:W-:-:S05]  /*2910*/  UMOV UR6, 0x3f800000 ;  /* 0x3f80000000067882 */ /* 0x000fca0000000000 */
[----:B------:R-:W1:Y:S02]  /*2920*/  @P0 MUFU.RSQ R18, R18 ;  /* 0x0000001200120308 */ /* 0x000e640000001400 */
[----:B-1----:R-:W-:-:S13]  /*2930*/  @P0 R2UR UR7, R18 ;  /* 0x00000000120702ca */ /* 0x002fda00000e0000 */
[----:B------:R-:W-:Y:S02]  /*2940*/  @UP0 UMOV UR6, UR7 ;  /* 0x0000000700060c82 */ /* 0x000fe40008000000 */
[----:B------:R-:W-:Y:S01]  /*2950*/  FMUL.FTZ R19, R19, UR6 ;  /* 0x0000000613137c20 */ /* 0x000fe20008410000 */
[----:B------:R-:W-:-:S03]  /*2960*/  FMUL.FTZ R22, R22, UR6 ;  /* 0x0000000616167c20 */ /* 0x000fc60008410000 */
[----:B--2---:R-:W-:Y:S01]  /*2970*/  FFMA.FTZ R34, R12, R19, R14 ;  /* 0x000000130c227223 */ /* 0x004fe2000001000e */
[----:B------:R-:W-:Y:S01]  /*2980*/  FFMA.FTZ R45, R13, R22, R15 ;  /* 0x000000160d2d7223 */ /* 0x000fe2000001000f */
[----:B0-----:R-:W-:Y:S06]  /*2990*/  @!P6 BRA `(.L_x_2072) ;  /* 0x000000000028e947 */ /* 0x001fec0003800000 */
        /* <DEDUP_REMOVED lines=10> */
.L_x_2072:
[----:B------:R-:W-:Y:S04]  /*2a40*/  BSSY B0, `(.L_x_2073) ;  /* 0x000000e000007945 */ /* 0x000fe80003800000 */
[----:B------:R-:W-:Y:S05]  /*2a50*/  @!P1 BRA `(.L_x_2074) ;  /* 0x0000000000309947 */ /* 0x000fea0003800000 */
[----:B------:R-:W-:Y:S01]  /*2a60*/  ULDC.64 UR14, c[0x0][0x270] ;  /* 0x00009c00000e7ab9 */ /* 0x000fe20000000a00 */
[----:B------:R-:W-:Y:S01]  /*2a70*/  MOV R18, R40 ;  /* 0x0000002800127202 */ /* 0x000fe20000000f00 */
[----:B------:R-:W-:Y:S01]  /*2a80*/  IMAD R23, R7, UR14, RZ ;  /* 0x0000000e07177c24 */ /* 0x000fe2000f8e02ff */
        /* <DEDUP_REMOVED lines=9> */
.L_x_2074:
[----:B------:R-:W-:Y:S05]  /*2b20*/  BSYNC B0 ;  /* 0x0000000000007941 */ /* 0x000fea0003800000 */
.L_x_2073:
[----:B------:R-:W-:Y:S01]  /*2b30*/  IMAD.WIDE.U32 R18, R0, 0x24924925, RZ ;  /* 0x2492492500127825 */ /* 0x000fe200078e00ff */
[----:B0-----:R-:W-:Y:S02]  /*2b40*/  SHF.L.U32 R22, R29, 0x10, RZ ;  /* 0x000000101d167819 */ /* 0x001fe400000006ff */
[----:B------:R-:W-:Y:S02]  /*2b50*/  SHF.L.U32 R18, R33, 0x10, RZ ;  /* 0x0000001021127819 */ /* 0x000fe400000006ff */
[----:B------:R-:W-:Y:S01]  /*2b60*/  IADD3 R23, -R19, R0, RZ ;  /* 0x0000000013177210 */ /* 0x000fe20007ffe1ff */
[----:B------:R-:W-:Y:S01]  /*2b70*/  FADD.FTZ R22, R22, -R27 ;  /* 0x8000001b16167221 */ /* 0x000fe20000010000 */
[----:B------:R-:W-:Y:S01]  /*2b80*/  SHF.L.U32 R30, R30, 0x10, RZ ;  /* 0x000000101e1e7819 */ /* 0x000fe200000006ff */
[----:B------:R-:W-:Y:S01]  /*2b90*/  FADD.FTZ R18, -R27, R18 ;  /* 0x000000121b127221 */ /* 0x000fe20000010100 */
[----:B------:R-:W-:Y:S01]  /*2ba0*/  LEA.HI R26, R23, R19, RZ, 0x1f ;  /* 0x00000013171a7211 */ /* 0x000fe200078ff8ff */
[----:B------:R-:W-:Y:S01]  /*2bb0*/  FMUL.FTZ R29, R22, UR6 ;  /* 0x00000006161d7c20 */ /* 0x000fe20008410000 */
[----:B------:R-:W-:Y:S01]  /*2bc0*/  SHF.L.U32 R34, R39, 0x10, RZ ;  /* 0x0000001027227819 */ /* 0x000fe200000006ff */
[----:B------:R-:W-:-:S02]  /*2bd0*/  FMUL.FTZ R18, R18, UR6 ;  /* 0x0000000612127c20 */ /* 0x000fc40008410000 */
[----:B------:R-:W-:Y:S02]  /*2be0*/  FFMA.FTZ R29, R12, R29, R14 ;  /* 0x0000001d0c1d7223 */ /* 0x000fe4000001000e */
[----:B------:R-:W-:Y:S01]  /*2bf0*/  FFMA.FTZ R44, R13, R18, R15 ;  /* 0x000000120d2c7223 */ /* 0x000fe2000001000f */
[----:B------:R-:W-:Y:S06]  /*2c00*/  @!P6 BRA `(.L_x_2075) ;  /* 0x000000000028e947 */ /* 0x000fec0003800000 */
        /* <DEDUP_REMOVED lines=10> */
.L_x_2075:
        /* <DEDUP_REMOVED lines=14> */
.L_x_2077:
[----:B------:R-:W-:Y:S05]  /*2d90*/  BSYNC B0 ;  /* 0x0000000000007941 */ /* 0x000fea0003800000 */
.L_x_2076:
[----:B------:R-:W-:Y:S01]  /*2da0*/  FADD.FTZ R30, R30, -R27 ;  /* 0x8000001b1e1e7221 */ /* 0x000fe20000010000 */
[----:B------:R-:W-:Y:S01]  /*2db0*/  FADD.FTZ R34, -R27, R34 ;  /* 0x000000221b227221 */ /* 0x000fe20000010100 */
[----:B0-----:R-:W-:Y:S02]  /*2dc0*/  SHF.R.U32.HI R29, RZ, 0x2, R26 ;  /* 0x00000002ff1d7819 */ /* 0x001fe4000001161a */
[----:B------:R-:W-:Y:S01]  /*2dd0*/  SHF.L.U32 R26, R31, 0x10, RZ ;  /* 0x000000101f1a7819 */ /* 0x000fe200000006ff */
[----:B------:R-:W-:Y:S01]  /*2de0*/  FMUL.FTZ R19, R30, UR6 ;  /* 0x000000061e137c20 */ /* 0x000fe20008410000 */
[----:B------:R-:W-:Y:S01]  /*2df0*/  SHF.L.U32 R38, R38, 0x10, RZ ;  /* 0x0000001026267819 */ /* 0x000fe200000006ff */
[----:B------:R-:W-:Y:S01]  /*2e00*/  FMUL.FTZ R34, R34, UR6 ;  /* 0x0000000622227c20 */ /* 0x000fe20008410000 */
[----:B------:R-:W-:Y:S02]  /*2e10*/  IMAD R29, R32, UR10, R29 ;  /* 0x0000000a201d7c24 */ /* 0x000fe4000f8e021d */
[----:B------:R-:W-:Y:S01]  /*2e20*/  FADD.FTZ R26, R26, -R27 ;  /* 0x8000001b1a1a7221 */ /* 0x000fe20000010000 */
[----:B------:R-:W-:Y:S01]  /*2e30*/  FFMA.FTZ R31, R12, R19, R14 ;  /* 0x000000130c1f7223 */ /* 0x000fe2000001000e */
[----:B------:R-:W-:Y:S01]  /*2e40*/  FADD.FTZ R30, -R27, R38 ;  /* 0x000000261b1e7221 */ /* 0x000fe20000010100 */
        /* <DEDUP_REMOVED lines=12> */
.L_x_2078:
        /* <DEDUP_REMOVED lines=14> */
.L_x_2080:
[----:B------:R-:W-:Y:S05]  /*2ff0*/  BSYNC B0 ;  /* 0x0000000000007941 */ /* 0x000fea0003800000 */
.L_x_2079:
[----:B------:R-:W-:Y:S01]  /*3000*/  FMUL.FTZ R19, R26, UR6 ;  /* 0x000000061a137c20 */ /* 0x000fe20008410000 */
[----:B------:R-:W-:Y:S01]  /*3010*/  FMUL.FTZ R30, R30, UR6 ;  /* 0x000000061e1e7c20 */ /* 0x000fe20008410000 */
[----:B------:R-:W-:Y:S02]  /*3020*/  SHF.L.U32 R28, R28, 0x10, RZ ;  /* 0x000000101c1c7819 */ /* 0x000fe400000006ff */
[----:B0-----:R-:W-:Y:S01]  /*3030*/  IADD3 R31, R29, 0x80, RZ ;  /* 0x000000801d1f7810 */ /* 0x001fe20007ffe0ff */
[----:B------:R-:W-:Y:S01]  /*3040*/  FFMA.FTZ R26, R12, R19, R14 ;  /* 0x000000130c1a7223 */ /* 0x000fe2000001000e */
        /* <DEDUP_REMOVED lines=12> */
.L_x_2081:
        /* <DEDUP_REMOVED lines=14> */
.L_x_2083:
[----:B------:R-:W-:Y:S05]  /*31f0*/  BSYNC B0 ;  /* 0x0000000000007941 */ /* 0x000fea0003800000 */
.L_x_2082:
[----:B------:R-:W-:Y:S01]  /*3200*/  SHF.L.U32 R26, R21, 0x10, RZ ;  /* 0x00000010151a7819 */ /* 0x000fe200000006ff */
[----:B------:R-:W-:Y:S01]  /*3210*/  ULDC.64 UR14, c[0x0][0x278] ;  /* 0x00009e00000e7ab9 */ /* 0x000fe20000000a00 */
[----:B0-----:R-:W-:Y:S01]  /*3220*/  IADD3 R22, R29, 0xa0, RZ ;  /* 0x000000a01d167810 */ /* 0x001fe20007ffe0ff */
[----:B------:R-:W-:Y:S01]  /*3230*/  FADD.FTZ R28, R28, -R27 ;  /* 0x8000001b1c1c7221 */ /* 0x000fe20000010000 */
[----:B------:R-:W-:Y:S01]  /*3240*/  ISETP.GE.U32.AND P5, PT, R31, UR14, PT ;  /* 0x0000000e1f007c0c */ /* 0x000fe2000bfa6070 */
[----:B------:R-:W-:Y:S01]  /*3250*/  FADD.FTZ R26, -R27, R26 ;  /* 0x0000001a1b1a7221 */ /* 0x000fe20000010100 */
[----:B------:R-:W-:Y:S01]  /*3260*/  SHF.R.S32.HI R18, RZ, 0x1f, R31 ;  /* 0x0000001fff127819 */ /* 0x000fe2000001141f */
[----:B------:R-:W-:Y:S01]  /*3270*/  FMUL.FTZ R19, R28, UR6 ;  /* 0x000000061c137c20 */ /* 0x000fe20008410000 */
[----:B------:R-:W-:Y:S02]  /*3280*/  ISETP.GE.U32.AND P0, PT, R22, UR14, PT ;  /* 0x0000000e16007c0c */ /* 0x000fe4000bf06070 */
[----:B------:R-:W-:-:S02]  /*3290*/  SHF.R.S32.HI R23, RZ, 0x1f, R22 ;  /* 0x0000001fff177819 */ /* 0x000fc40000011416 */
[----:B------:R-:W-:Y:S01]  /*32a0*/  SHF.L.U32 R30, R20, 0x10, RZ ;  /* 0x00000010141e7819 */ /* 0x000fe200000006ff */
[----:B------:R-:W-:Y:S01]  /*32b0*/  FMUL.FTZ R20, R26, UR6 ;  /* 0x000000061a147c20 */ /* 0x000fe20008410000 */
[----:B------:R-:W-:Y:S02]  /*32c0*/  SHF.L.U32 R32, R35, 0x10, RZ ;  /* 0x0000001023207819 */ /* 0x000fe400000006ff */
[----:B------:R-:W-:Y:S01]  /*32d0*/  ISETP.GE.AND.EX P5, PT, R18, UR15, PT, P5 ;  /* 0x0000000f12007c0c */ /* 0x000fe2000bfa6350 */
[----:B------:R-:W-:Y:S01]  /*32e0*/  FADD.FTZ R28, -R27, R30 ;  /* 0x0000001e1b1c7221 */ /* 0x000fe20000010100 */
[----:B------:R-:W-:Y:S01]  /*32f0*/  ISETP.GE.AND.EX P0, PT, R23, UR15, PT, P0 ;  /* 0x0000000f17007c0c */ /* 0x000fe2000bf06300 */
[----:B------:R-:W-:Y:S01]  /*3300*/  FADD.FTZ R26, R32, -R27 ;  /* 0x8000001b201a7221 */ /* 0x000fe20000010000 */
[----:B------:R-:W-:Y:S01]  /*3310*/  ISETP.LT.U32.AND P5, PT, R0, 0xe0, !P5 ;  /* 0x000000e00000780c */ /* 0x000fe20006fa1070 */
[----:B------:R-:W-:Y:S01]  /*3320*/  FFMA.FTZ R30, R12, R19, R14 ;  /* 0x000000130c1e7223 */ /* 0x000fe2000001000e */
[----:B------:R-:W-:Y:S01]  /*3330*/  ISETP.LT.U32.AND P0, PT, R0, 0xe0, !P0 ;  /* 0x000000e00000780c */ /* 0x000fe20004701070 */
[----:B------:R-:W-:Y:S01]  /*3340*/  FFMA.FTZ R33, R13, R20, R15 ;  /* 0x000000140d217223 */ /* 0x000fe2000001000f */
[----:B------:R-:W-:Y:S11]  /*3350*/  @!P6 BRA `(.L_x_2084) ;  /* 0x000000000028e947 */ /* 0x000ff60003800000 */
        /* <DEDUP_REMOVED lines=10> */
.L_x_2084:
[----:B------:R-:W-:Y:S04]  /*3400*/  BSSY B0, `(.L_x_2085) ;  /* 0x000000e000007945 */ /* 0x000fe80003800000 */
[----:B------:R-:W-:Y:S05]  /*3410*/  @!P5 BRA `(.L_x_2086) ;  /* 0x000000000030d947 */ /* 0x000fea0003800000 */
[----:B------:R-:W-:Y:S01]  /*3420*/  ULDC.64 UR16, c[0x0][0x270] ;  /* 0x00009c0000107ab9 */ /* 0x000fe20000000a00 */
[----:B------:R-:W-:Y:S01]  /*3430*/  MOV R19, R43 ;  /* 0x0000002b00137202 */ /* 0x000fe20000000f00 */
[----:B------:R-:W-:Y:S01]  /*3440*/  IMAD R20, R18, UR16, RZ ;  /* 0x0000001012147c24 */ /* 0x000fe2000f8e02ff */
[----:B------:R-:W-:Y:S02]  /*3450*/  MOV R18, R40 ;  /* 0x0000002800127202 */ /* 0x000fe40000000f00 */
[----:B------:R-:W-:-:S03]  /*3460*/  F2FP.BF16.F32.PACK_AB R33, R33, R30 ;  /* 0x0000001e2121723e */ /* 0x000fc600000010ff */
[----:B------:R-:W-:-:S04]  /*3470*/  IMAD.WIDE.U32 R18, R31, UR16, R18 ;  /* 0x000000101f127c25 */ /* 0x000fc8000f8e0012 */
[----:B------:R-:W-:Y:S01]  /*3480*/  IMAD R31, R31, UR17, R20 ;  /* 0x000000111f1f7c24 */ /* 0x000fe2000f8e0214 */
[----:B------:R-:W-:Y:S02]  /*3490*/  ULDC.64 UR16, c[0x0][0x210] ;  /* 0x0000840000107ab9 */ /* 0x000fe40000000a00 */
[----:B------:R-:W-:Y:S02]  /*34a0*/  LEA R20, P5, R18, UR16, 0x1 ;  /* 0x0000001012147c11 */ /* 0x000fe4000f8a08ff */
[----:B------:R-:W-:-:S04]  /*34b0*/  IADD3 R31, R19, R31, RZ ;  /* 0x0000001f131f7210 */ /* 0x000fc80007ffe0ff */
[----:B------:R-:W-:-:S05]  /*34c0*/  LEA.HI.X R21, R18, UR17, R31, 0x1, P5 ;  /* 0x0000001112157c11 */ /* 0x000fca000a8f0c1f */
[----:B------:R0:W-:Y:S02]  /*34d0*/  STG.E desc[UR8][R20.64], R33 ;  /* 0x0000002114007986 */ /* 0x0001e4000c101908 */
.L_x_2086:
[----:B------:R-:W-:Y:S05]  /*34e0*/  BSYNC B0 ;  /* 0x0000000000007941 */ /* 0x000fea0003800000 */
.L_x_2085:
[----:B------:R-:W-:Y:S01]  /*34f0*/  FMUL.FTZ R19, R26, UR6 ;  /* 0x000000061a137c20 */ /* 0x000fe20008410000 */
[----:B------:R-:W-:Y:S01]  /*3500*/  FMUL.FTZ R28, R28, UR6 ;  /* 0x000000061c1c7c20 */ /* 0x000fe20008410000 */
[----:B------:R-:W-:Y:S02]  /*3510*/  SHF.L.U32 R36, R36, 0x10, RZ ;  /* 0x0000001024247819 */ /* 0x000fe400000006ff */
[----:B------:R-:W-:Y:S01]  /*3520*/  IADD3 R26, R29, 0xc0, RZ ;  /* 0x000000c01d1a7810 */ /* 0x000fe20007ffe0ff */
[----:B------:R-:W-:Y:S01]  /*3530*/  FFMA.FTZ R30, R12, R19, R14 ;  /* 0x000000130c1e7223 */ /* 0x000fe2000001000e */
[----:B------:R-:W-:Y:S01]  /*3540*/  FFMA.FTZ R31, R13, R28, R15 ;  /* 0x0000001c0d1f7223 */ /* 0x000fe2000001000f */
[----:B------:R-:W-:Y:S06]  /*3550*/  @!P6 BRA `(.L_x_2087) ;  /* 0x000000000028e947 */ /* 0x000fec0003800000 */
        /* <DEDUP_REMOVED lines=10> */
.L_x_2087:
        /* <DEDUP_REMOVED lines=10> */
[----:B0-----:R-:W-:-:S02]  /*36a0*/  LEA R20, P0, R18, UR16, 0x1 ;  /* 0x0000001012147c11 */ /* 0x001fc4000f8008ff */
[----:B------:R-:W-:-:S04]  /*36b0*/  IADD3 R23, R19, R23, RZ ;  /* 0x0000001713177210 */ /* 0x000fc80007ffe0ff */
[----:B------:R-:W-:-:S05]  /*36c0*/  LEA.HI.X R21, R18, UR17, R23, 0x1, P0 ;  /* 0x0000001112157c11 */ /* 0x000fca00080f0c17 */
[----:B------:R1:W-:Y:S02]  /*36d0*/  STG.E desc[UR8][R20.64], R31 ;  /* 0x0000001f14007986 */ /* 0x0003e4000c101908 */
.L_x_2089:
[----:B------:R-:W-:Y:S05]  /*36e0*/  BSYNC B0 ;  /* 0x0000000000007941 */ /* 0x000fea0003800000 */
.L_x_2088:
[----:B01----:R-:W-:Y:S01]  /*36f0*/  SHF.L.U32 R20, R37, 0x10, RZ ;  /* 0x0000001025147819 */ /* 0x003fe200000006ff */
[--C-:B------:R-:W-:Y:S01]  /*3700*/  FADD.FTZ R36, R36, -R27.reuse ;  /* 0x8000001b24247221 */ /* 0x100fe20000010000 */
[----:B------:R-:W-:Y:S02]  /*3710*/  SHF.L.U32 R16, R16, 0x10, RZ ;  /* 0x0000001010107819 */ /* 0x000fe400000006ff */
[----:B------:R-:W-:Y:S01]  /*3720*/  SHF.L.U32 R18, R17, 0x10, RZ ;  /* 0x0000001011127819 */ /* 0x000fe200000006ff */
[----:B------:R-:W-:Y:S01]  /*3730*/  FADD.FTZ R20, R20, -R27 ;  /* 0x8000001b14147221 */ /* 0x000fe20000010000 */
[----:B------:R-:W-:Y:S01]  /*3740*/  SHF.R.S32.HI R17, RZ, 0x1f, R10 ;  /* 0x0000001fff117819 */ /* 0x000fe2000001140a */
[C---:B------:R-:W-:Y:S01]  /*3750*/  FADD.FTZ R16, -R27.reuse, R16 ;  /* 0x000000101b107221 */ /* 0x040fe20000010100 */
[----:B------:R-:W-:Y:S01]  /*3760*/  ISETP.GE.U32.AND P5, PT, R10, UR14, PT ;  /* 0x0000000e0a007c0c */ /* 0x000fe2000bfa6070 */
[----:B------:R-:W-:Y:S01]  /*3770*/  FADD.FTZ R18, -R27, R18 ;  /* 0x000000121b127221 */ /* 0x000fe20000010100 */
[----:B------:R-:W-:Y:S01]  /*3780*/  ISETP.GE.U32.AND P0, PT, R26, UR14, PT ;  /* 0x0000000e1a007c0c */ /* 0x000fe2000bf06070 */
[----:B------:R-:W-:Y:S01]  /*3790*/  FMUL.FTZ R19, R36, UR6 ;  /* 0x0000000624137c20 */ /* 0x000fe20008410000 */
[----:B------:R-:W-:Y:S01]  /*37a0*/  SHF.R.S32.HI R22, RZ, 0x1f, R26 ;  /* 0x0000001fff167819 */ /* 0x000fe2000001141a */
[----:B------:R-:W-:Y:S01]  /*37b0*/  FMUL.FTZ R21, R20, UR6 ;  /* 0x0000000614157c20 */ /* 0x000fe20008410000 */
[----:B------:R-:W-:Y:S01]  /*37c0*/  FMUL.FTZ R20, R16, UR6 ;  /* 0x0000000610147c20 */ /* 0x000fe20008410000 */
[----:B------:R-:W-:Y:S01]  /*37d0*/  ISETP.GE.AND.EX P5, PT, R17, UR15, PT, P5 ;  /* 0x0000000f11007c0c */ /* 0x000fe2000bfa6350 */
[----:B------:R-:W-:Y:S01]  /*37e0*/  FMUL.FTZ R18, R18, UR6 ;  /* 0x0000000612127c20 */ /* 0x000fe20008410000 */
[----:B------:R-:W-:Y:S01]  /*37f0*/  ISETP.GE.AND.EX P0, PT, R22, UR15, PT, P0 ;  /* 0x0000000f16007c0c */ /* 0x000fe2000bf06300 */
[--C-:B------:R-:W-:Y:S01]  /*3800*/  FFMA.FTZ R16, R12, R19, R14.reuse ;  /* 0x000000130c107223 */ /* 0x100fe2000001000e */
[C-C-:B------:R-:W-:Y:S01]  /*3810*/  FFMA.FTZ R19, R13.reuse, R20, R15.reuse ;  /* 0x000000140d137223 */ /* 0x140fe2000001000f */
[----:B------:R-:W-:Y:S01]  /*3820*/  ISETP.GT.U32.OR P5, PT, R0, 0xdf, P5 ;  /* 0x000000df0000780c */ /* 0x000fe20002fa4470 */
        /* <DEDUP_REMOVED lines=14> */
.L_x_2090:
        /* <DEDUP_REMOVED lines=14> */
.L_x_2092:
[----:B------:R-:W-:Y:S05]  /*39f0*/  BSYNC B0 ;  /* 0x0000000000007941 */ /* 0x000fea0003800000 */
.L_x_2091:
        /* <DEDUP_REMOVED lines=11> */
.L_x_2093:
[----:B------:R-:W-:Y:S04]  /*3ab0*/  BSSY B0, `(.L_x_2094) ;  /* 0x000000d000007945 */ /* 0x000fe80003800000 */
[----:B------:R-:W-:Y:S05]  /*3ac0*/  @P5 BRA `(.L_x_2095) ;  /* 0x00000000002c5947 */ /* 0x000fea0003800000 */
[----:B------:R-:W-:Y:S01]  /*3ad0*/  ULDC.64 UR6, c[0x0][0x270] ;  /* 0x00009c0000067ab9 */ /* 0x000fe20000000a00 */
        /* <DEDUP_REMOVED lines=10> */
.L_x_2095:
[----:B------:R-:W-:Y:S05]  /*3b80*/  BSYNC B0 ;  /* 0x0000000000007941 */ /* 0x000fea0003800000 */
.L_x_2094:
[----:B------:R-:W-:Y:S02]  /*3b90*/  UIADD3 UR11, UR12, UR11, URZ ;  /* 0x0000000b0c0b7290 */ /* 0x000fe4000fffe03f */
[----:B------:R-:W-:Y:S02]  /*3ba0*/  UIADD3 UR4, UR4, 0x1, URZ ;  /* 0x0000000104047890 */ /* 0x000fe4000fffe03f */
[----:B------:R-:W-:-:S06]  /*3bb0*/  UISETP.GE.AND UP0, UPT, UR11, UR5, UPT ;  /* 0x000000050b00728c */ /* 0x000fcc000bf06270 */
[----:B------:R-:W-:-:S13]  /*3bc0*/  PLOP3.LUT P0, PT, PT, PT, UP0, 0x80, 0x0 ;  /* 0x000000000000781c */ /* 0x000fda0003f0f008 */
[----:B------:R-:W-:Y:S05]  /*3bd0*/  @!P0 BRA `(.L_x_2096) ;  /* 0xffffffc400cc8947 */ /* 0x000fea000383ffff */
[----:B------:R-:W-:Y:S05]  /*3be0*/  EXIT ;  /* 0x000000000000794d */ /* 0x000fea0003800000 */
.L_x_2097:
        /* <DEDUP_REMOVED lines=9> */
.L_x_3316:


//--------------------- .text._Z35group_norm_nhwc_fwd_one_pass_kernelI11Bf16IOFp32WLi512ELi14ELi224EEv26Group_norm_nhwc_fwd_params --------------------------
	.section	.text._Z35group_norm_nhwc_fwd_one_pass_kernelI11Bf16IOFp32WLi512ELi14ELi224EEv26Group_norm_nhwc_fwd_params,"ax",@progbits
	.align	128
        .global         _Z35group_norm_nhwc_fwd_one_pass_kernelI11Bf16IOFp32WLi512ELi14ELi224EEv26Group_norm_nhwc_fwd_params
        .type           _Z35group_norm_nhwc_fwd_one_pass_kernelI11Bf16IOFp32WLi512ELi14ELi224EEv26Group_norm_nhwc_fwd_params,@function
        .size           _Z35group_norm_nhwc_fwd_one_pass_kernelI11Bf16IOFp32WLi512ELi14ELi224EEv26Group_norm_nhwc_fwd_params,(.L_x_3317 - _Z35group_norm_nhwc_fwd_one_pass_kernelI11Bf16IOFp32WLi512ELi14ELi224EEv26Group_norm_nhwc_fwd_params)
        .other          _Z35group_norm_nhwc_fwd_one_pass_kernelI11Bf16IOFp32WLi512ELi14ELi224EEv26Group_norm_nhwc_fwd_params,@"STO_CUDA_ENTRY STV_DEFAULT"
_Z35group_norm_nhwc_fwd_one_pass_kernelI11Bf16IOFp32WLi512ELi14ELi224EEv26Group_norm_nhwc_fwd_params:
.text._Z35group_norm_nhwc_fwd_one_pass_kernelI11Bf16IOFp32WLi512ELi14ELi224EEv26Group_norm_nhwc_fwd_params:
[----:B------:R-:W-:Y:S08]  /*0000*/  LDC R1, c[0x0][0x28] ;  /* 0x00000a00ff017b82 */ /* 0x000ff00000000800 */
[----:B------:R-:W0:Y:S01]  /*0010*/  S2UR UR6, SR_CTAID.Y ;  /* 0x00000000000679c3 */ /* 0x000e220000002600 */
[----:B------:R-:W-:Y:S01]  /*0020*/  ULDC UR5, c[0x0][0x288] ;  /* 0x0000a20000057ab9 */ /* 0x000fe20000000800 */
[----:B------:R-:W-:Y:S01]  /*0030*/  ULDC UR4, c[0x0][0x258] ;  /* 0x0000960000047ab9 */ /* 0x000fe20000000800 */
[----:B------:R-:W1:Y:S01]  /*0040*/  S2R R0, SR_TID.X ;  /* 0x0000000000007919 */ /* 0x000e620000002100 */
[----:B------:R-:W-:-:S04]  /*0050*/  UIMAD UR5, UR5, UR4, URZ ;  /* 0x00000004050572a4 */ /* 0x000fc8000f8e023f */
[----:B0-----:R-:W-:-:S06]  /*0060*/  UISETP.GE.AND UP0, UPT, UR6, UR5, UPT ;  /* 0x000000050600728c */ /* 0x001fcc000bf06270 */
[----:B------:R-:W-:-:S13]  /*0070*/  PLOP3.LUT P0, PT, PT, PT, UP0, 0x80, 0x0 ;  /* 0x000000000000781c */ /* 0x000fda0003f0f008 */
[----:B-1----:R-:W-:Y:S05]  /*0080*/  @P0 EXIT ;  /* 0x000000000000094d */ /* 0x002fea0003800000 */
[----:B------:R-:W0:Y:S01]  /*0090*/  S2UR UR9, SR_CTAID.X ;  /* 0x00000000000979c3 */ /* 0x000e220000002500 */
[C---:B------:R-:W-:Y:S01]  /*00a0*/  IMAD.WIDE.U32 R2, R0.reuse, 0x24924925, RZ ;  /* 0x2492492500027825 */ /* 0x040fe200078e00ff */
[----:B------:R-:W-:Y:S01]  /*00b0*/  SHF.R.S32.HI R5, RZ, 0x1f, R0 ;  /* 0x0000001fff057819 */ /* 0x000fe20000011400 */
[----:B------:R-:W-:Y:S01]  /*00c0*/  UMOV UR4, 0x400 ;  /* 0x0000040000047882 */ /* 0x000fe20000000000 */
[----:B------:R-:W-:Y:S01]  /*00d0*/  ULDC.64 UR10, c[0x0][0x278] ;  /* 0x00009e00000a7ab9 */ /* 0x000fe20000000a00 */
[----:B------:R-:W-:Y:S01]  /*00e0*/  ISETP.GE.U32.AND P4, PT, R0, 0xe0, PT ;  /* 0x000000e00000780c */ /* 0x000fe20003f86070 */
[----:B------:R-:W-:Y:S01]  /*00f0*/  ULDC.U8 UR12, c[0x0][0x28c] ;  /* 0x0000a300000c7ab9 */ /* 0x000fe20000000000 */
[-C--:B------:R-:W-:Y:S01]  /*0100*/  IADD3 R2, -R3, R0.reuse, RZ ;  /* 0x0000000003027210 */ /* 0x080fe20007ffe1ff */
        /* <DEDUP_REMOVED lines=9> */
[----:B0-----:R-:W-:-:S04]  /*01a0*/  IMAD R49, R4, UR9, R3 ;  /* 0x0000000904317c24 */ /* 0x001fc8000f8e0203 */
[C---:B------:R-:W-:Y:S01]  /*01b0*/  VIADD R10, R49.reuse, 0xe0 ;  /* 0x000000e0310a7836 */ /* 0x040fe20000000000 */
[C---:B------:R-:W-:Y:S02]  /*01c0*/  IADD3 R48, R49.reuse, 0x20, RZ ;  /* 0x0000002031307810 */ /* 0x040fe40007ffe0ff */
[C---:B------:R-:W-:Y:S01]  /*01d0*/  IADD3 R47, R49.reuse, 0x40, RZ ;  /* 0x00000040312f7810 */ /* 0x040fe20007ffe0ff */
[----:B-1----:R-:W-:Y:S01]  /*01e0*/  ULEA UR4, UR7, UR4, 0x18 ;  /* 0x0000000407047291 */ /* 0x002fe2000f8ec03f */
[C---:B------:R-:W-:Y:S02]  /*01f0*/  IADD3 R4, R49.reuse, 0x60, RZ ;  /* 0x0000006031047810 */ /* 0x040fe40007ffe0ff */
[C---:B------:R-:W-:Y:S02]  /*0200*/  IADD3 R5, R49.reuse, 0x80, RZ ;  /* 0x0000008031057810 */ /* 0x040fe40007ffe0ff */
[----:B------:R-:W-:Y:S02]  /*0210*/  ISETP.LT.U32.AND P0, PT, R49, UR10, PT ;  /* 0x0000000a31007c0c */ /* 0x000fe4000bf01070 */
[----:B------:R-:W-:-:S02]  /*0220*/  SHF.R.S32.HI R3, RZ, 0x1f, R49 ;  /* 0x0000001fff037819 */ /* 0x000fc40000011431 */
[----:B------:R-:W-:Y:S02]  /*0230*/  ISETP.LT.U32.AND P1, PT, R48, UR10, PT ;  /* 0x0000000a30007c0c */ /* 0x000fe4000bf21070 */
[----:B------:R-:W-:Y:S02]  /*0240*/  ISETP.LT.U32.AND P2, PT, R47, UR10, PT ;  /* 0x0000000a2f007c0c */ /* 0x000fe4000bf41070 */
[----:B------:R-:W-:Y:S02]  /*0250*/  ISETP.LT.U32.AND P3, PT, R4, UR10, PT ;  /* 0x0000000a04007c0c */ /* 0x000fe4000bf61070 */
[----:B------:R-:W-:Y:S02]  /*0260*/  SHF.R.S32.HI R7, RZ, 0x1f, R48 ;  /* 0x0000001fff077819 */ /* 0x000fe40000011430 */
[----:B------:R-:W-:Y:S02]  /*0270*/  SHF.R.S32.HI R9, RZ, 0x1f, R47 ;  /* 0x0000001fff097819 */ /* 0x000fe4000001142f */
[----:B------:R-:W-:-:S02]  /*0280*/  SHF.R.S32.HI R11, RZ, 0x1f, R4 ;  /* 0x0000001fff0b7819 */ /* 0x000fc40000011404 */
[----:B------:R-:W-:Y:S02]  /*0290*/  ISETP.LT.U32.AND P5, PT, R5, UR10, PT ;  /* 0x0000000a05007c0c */ /* 0x000fe4000bfa1070 */
[----:B------:R-:W-:Y:S02]  /*02a0*/  SHF.R.S32.HI R13, RZ, 0x1f, R5 ;  /* 0x0000001fff0d7819 */ /* 0x000fe40000011405 */
[C---:B------:R-:W-:Y:S02]  /*02b0*/  IADD3 R6, R49.reuse, 0xa0, RZ ;  /* 0x000000a031067810 */ /* 0x040fe40007ffe0ff */
[C---:B------:R-:W-:Y:S02]  /*02c0*/  IADD3 R8, R49.reuse, 0xc0, RZ ;  /* 0x000000c031087810 */ /* 0x040fe40007ffe0ff */
[C---:B------:R-:W-:Y:S02]  /*02d0*/  IADD3 R12, R49.reuse, 0x1a0, RZ ;  /* 0x000001a0310c7810 */ /* 0x040fe40007ffe0ff */
[----:B------:R-:W-:-:S02]  /*02e0*/  IADD3 R14, R49, 0x1c0, RZ ;  /* 0x000001c0310e7810 */ /* 0x000fc40007ffe0ff */
[----:B------:R-:W-:Y:S02]  /*02f0*/  IADD3 R15, R49, 0x1e0, RZ ;  /* 0x000001e0310f7810 */ /* 0x000fe40007ffe0ff */
[----:B------:R-:W-:Y:S02]  /*0300*/  ISETP.LT.AND.EX P0, PT, R3, UR11, !P4, P0 ;  /* 0x0000000b03007c0c */ /* 0x000fe4000e701300 */
[----:B------:R-:W-:Y:S02]  /*0310*/  ISETP.LT.AND.EX P1, PT, R7, UR11, !P4, P1 ;  /* 0x0000000b07007c0c */ /* 0x000fe4000e721310 */
[----:B------:R-:W-:Y:S02]  /*0320*/  ISETP.LT.AND.EX P2, PT, R9, UR11, !P4, P2 ;  /* 0x0000000b09007c0c */ /* 0x000fe4000e741320 */
[----:B------:R-:W-:Y:S02]  /*0330*/  ISETP.LT.AND.EX P3, PT, R11, UR11, !P4, P3 ;  /* 0x0000000b0b007c0c */ /* 0x000fe4000e761330 */
[----:B------:R-:W-:Y:S01]  /*0340*/  ISETP.LT.AND.EX P4, PT, R13, UR11, !P4, P5 ;  /* 0x0000000b0d007c0c */ /* 0x000fe2000e781350 */
[----:B------:R-:W-:Y:S01]  /*0350*/  ULDC.64 UR10, c[0x0][0x208] ;  /* 0x00008200000a7ab9 */ /* 0x000fe20000000a00 */
[----:B------:R-:W-:Y:S01]  /*0360*/  LEA R28, R28, UR4, 0x3 ;  /* 0x000000041c1c7c11 */ /* 0x000fe2000f8e18ff */
[----:B--2---:R-:W-:-:S10]  /*0370*/  UMOV UR4, URZ ;  /* 0x0000003f00047c82 */ /* 0x004fd40008000000 */
.L_x_2155:
[----:B0-----:R-:W0:Y:S01]  /*0380*/  LDC R22, c[0x0][0x288] ;  /* 0x0000a200ff167b82 */ /* 0x001e220000000800 */
[----:B------:R-:W-:Y:S01]  /*0390*/  ULDC.64 UR14, c[0x0][0x280] ;  /* 0x0000a000000e7ab9 */ /* 0x000fe20000000a00 */
[----:B------:R-:W-:-:S06]  /*03a0*/  SHF.R.S32.HI R29, RZ, 0x1f, R12 ;  /* 0x0000001fff1d7819 */ /* 0x000fcc000001140c */
[----:B------:R-:W1:Y:S08]  /*03b0*/  @P0 LDC.64 R40, c[0x0][0x220] ;  /* 0x00008800ff280b82 */ /* 0x000e700000000a00 */
[----:B------:R-:W2:Y:S01]  /*03c0*/  @P1 LDC.64 R26, c[0x0][0x220] ;  /* 0x00008800ff1a1b82 */ /* 0x000ea20000000a00 */
[----:B0-----:R-:W-:-:S07]  /*03d0*/  IABS R19, R22 ;  /* 0x0000001600137213 */ /* 0x001fce0000000000 */
[----:B------:R-:W0:Y:S01]  /*03e0*/  @P2 LDC.64 R34, c[0x0][0x270] ;  /* 0x00009c00ff222b82 */ /* 0x000e220000000a00 */
[----:B------:R-:W3:Y:S07]  /*03f0*/  I2F.RP R18, R19 ;  /* 0x0000001300127306 */ /* 0x000eee0000209400 */
[----:B------:R-:W4:Y:S08]  /*0400*/  @P3 LDC.64 R32, c[0x0][0x270] ;  /* 0x00009c00ff203b82 */ /* 0x000f300000000a00 */
[----:B------:R-:W5:Y:S01]  /*0410*/  @P2 LDC.64 R24, c[0x0][0x220] ;  /* 0x00008800ff182b82 */ /* 0x000f620000000a00 */
[----:B---3--:R-:W3:Y:S07]  /*0420*/  MUFU.RCP R18, R18 ;  /* 0x0000001200127308 */ /* 0x008eee0000001000 */
[----:B------:R-:W1:Y:S01]  /*0430*/  @P4 LDC.64 R30, c[0x0][0x270] ;  /* 0x00009c00ff1e4b82 */ /* 0x000e620000000a00 */
[----:B----4-:R-:W-:Y:S01]  /*0440*/  @P3 IMAD R36, R11, R32, RZ ;  /* 0x000000200b243224 */ /* 0x010fe200078e02ff */
[----:B---3--:R-:W-:-:S03]  /*0450*/  IADD3 R16, R18, 0xffffffe, RZ ;  /* 0x0ffffffe12107810 */ /* 0x008fc60007ffe0ff */
[----:B------:R-:W-:Y:S01]  /*0460*/  @P3 IMAD R39, R4, R33, R36 ;  /* 0x0000002104273224 */ /* 0x000fe200078e0224 */
[----:B------:R3:W4:Y:S02]  /*0470*/  F2I.FTZ.U32.TRUNC.NTZ R17, R16 ;  /* 0x0000001000117305 */ /* 0x000724000021f000 */
[----:B---3--:R-:W-:Y:S01]  /*0480*/  HFMA2.MMA R16, -RZ, RZ, 0, 0 ;  /* 0x00000000ff107435 */ /* 0x008fe200000001ff */
[----:B-1----:R-:W-:Y:S01]  /*0490*/  @P4 IMAD R36, R13, R30, RZ ;  /* 0x0000001e0d244224 */ /* 0x002fe200078e02ff */
[----:B----4-:R-:W-:-:S05]  /*04a0*/  IADD3 R20, RZ, -R17, RZ ;  /* 0x80000011ff147210 */ /* 0x010fca0007ffe0ff */
        /* <DEDUP_REMOVED lines=8> */
[-C--:B------:R-:W-:Y:S01]  /*0530*/  @!P5 IADD3 R18, R18, -R19.reuse, RZ ;  /* 0x800000131212d210 */ /* 0x080fe20007ffe0ff */
[----:B------:R-:W-:Y:S01]  /*0540*/  @!P5 VIADD R17, R17, 0x1 ;  /* 0x000000011111d836 */ /* 0x000fe20000000000 */
[----:B------:R-:W-:Y:S02]  /*0550*/  ISETP.GE.AND P5, PT, R16, RZ, PT ;  /* 0x000000ff1000720c */ /* 0x000fe40003fa6270 */
[----:B------:R-:W-:Y:S02]  /*0560*/  ISETP.GE.U32.AND P6, PT, R18, R19, PT ;  /* 0x000000131200720c */ /* 0x000fe40003fc6070 */
[----:B------:R-:W1:Y:S11]  /*0570*/  @P0 LDC.64 R18, c[0x0][0x270] ;  /* 0x00009c00ff120b82 */ /* 0x000e760000000a00 */
[----:B------:R-:W-:-:S02]  /*0580*/  @P6 IADD3 R17, R17, 0x1, RZ ;  /* 0x0000000111116810 */ /* 0x000fc40007ffe0ff */
[----:B------:R-:W-:Y:S02]  /*0590*/  ISETP.NE.AND P6, PT, R22, RZ, PT ;  /* 0x000000ff1600720c */ /* 0x000fe40003fc5270 */
[----:B------:R-:W-:Y:S02]  /*05a0*/  MOV R21, R17 ;  /* 0x0000001100157202 */ /* 0x000fe40000000f00 */
[----:B------:R-:W3:Y:S02]  /*05b0*/  @P1 LDC.64 R16, c[0x0][0x270] ;  /* 0x00009c00ff101b82 */ /* 0x000ee40000000a00 */
[----:B------:R-:W-:-:S07]  /*05c0*/  @!P5 IADD3 R21, -R21, RZ, RZ ;  /* 0x000000ff1515d210 */ /* 0x000fce0007ffe1ff */
[----:B------:R-:W-:-:S04]  /*05d0*/  @!P6 LOP3.LUT R21, RZ, R22, RZ, 0x33, !PT ;  /* 0x00000016ff15e212 */ /* 0x000fc800078e33ff */
[----:B------:R-:W-:Y:S02]  /*05e0*/  IADD3 R53, -R21, RZ, RZ ;  /* 0x000000ff15357210 */ /* 0x000fe40007ffe1ff */
[----:B------:R-:W-:-:S03]  /*05f0*/  SHF.R.S32.HI R20, RZ, 0x1f, R21 ;  /* 0x0000001fff147819 */ /* 0x000fc60000011415 */
[----:B------:R-:W-:Y:S01]  /*0600*/  IMAD R53, R22, R53, UR6 ;  /* 0x0000000616357e24 */ /* 0x000fe2000f8e0235 */
[----:B------:R-:W-:Y:S01]  /*0610*/  SHF.R.S32.HI R22, RZ, 0x1f, R50 ;  /* 0x0000001fff167819 */ /* 0x000fe20000011432 */
[----:B------:R-:W-:Y:S02]  /*0620*/  IMAD R20, R20, UR14, RZ ;  /* 0x0000000e14147c24 */ /* 0x000fe4000f8e02ff */
[----:B------:R-:W-:Y:S02]  /*0630*/  IMAD R53, R53, 0xe, RZ ;  /* 0x0000000e35357824 */ /* 0x000fe400078e02ff */
[----:B------:R-:W-:Y:S02]  /*0640*/  IMAD R63, R21, UR15, R20 ;  /* 0x0000000f153f7c24 */ /* 0x000fe4000f8e0214 */
[----:B-1----:R-:W-:Y:S01]  /*0650*/  @P0 IMAD R20, R3, R18, RZ ;  /* 0x0000001203140224 */ /* 0x002fe200078e02ff */
[----:B------:R-:W-:-:S04]  /*0660*/  IADD3 R60, P5, R50, R53, RZ ;  /* 0x00000035323c7210 */ /* 0x000fc80007fbe0ff */
[----:B------:R-:W-:Y:S02]  /*0670*/  LEA.HI.X.SX32 R61, R53, R22, 0x1, P5 ;  /* 0x00000016353d7211 */ /* 0x000fe400028f0eff */
[----:B------:R-:W1:Y:S01]  /*0680*/  @P3 LDC.64 R22, c[0x0][0x220] ;  /* 0x00008800ff163b82 */ /* 0x000e620000000a00 */
[----:B------:R-:W-:Y:S01]  /*0690*/  IMAD.WIDE.U32 R60, R21, UR14, R60 ;  /* 0x0000000e153c7c25 */ /* 0x000fe2000f8e003c */
[----:B------:R-:W-:Y:S02]  /*06a0*/  ULDC.64 UR14, c[0x0][0x278] ;  /* 0x00009e00000e7ab9 */ /* 0x000fe40000000a00 */
[----:B------:R-:W-:Y:S01]  /*06b0*/  ISETP.GE.U32.AND P6, PT, R12, UR14, PT ;  /* 0x0000000e0c007c0c */ /* 0x000fe2000bfc6070 */
[----:B------:R-:W-:Y:S01]  /*06c0*/  @P0 IMAD R21, R49, R19, R20 ;  /* 0x0000001331150224 */ /* 0x000fe200078e0214 */
[----:B------:R-:W-:Y:S01]  /*06d0*/  IADD3 R63, R61, R63, RZ ;  /* 0x0000003f3d3f7210 */ /* 0x000fe20007ffe0ff */
[----:B---3--:R-:W-:Y:S01]  /*06e0*/  @P1 IMAD R20, R7, R16, RZ ;  /* 0x0000001007141224 */ /* 0x008fe200078e02ff */
[----:B------:R-:W-:-:S02]  /*06f0*/  @P0 MOV R62, R60 ;  /* 0x0000003c003e0202 */ /* 0x000fc40000000f00 */
[----:B------:R-:W-:Y:S01]  /*0700*/  ISETP.GE.AND.EX P6, PT, R29, UR15, PT, P6 ;  /* 0x0000000f1d007c0c */ /* 0x000fe2000bfc6360 */
[----:B------:R-:W-:Y:S01]  /*0710*/  @P1 IMAD R37, R48, R17, R20 ;  /* 0x0000001130251224 */ /* 0x000fe200078e0214 */
[----:B------:R-:W-:Y:S01]  /*0720*/  @P1 MOV R20, R60 ;  /* 0x0000003c00141202 */ /* 0x000fe20000000f00 */
[----:B------:R-:W-:Y:S01]  /*0730*/  @P0 IMAD.WIDE.U32 R18, R49, R18, R62 ;  /* 0x0000001231120225 */ /* 0x000fe200078e003e */
[----:B------:R-:W-:-:S04]  /*0740*/  ISETP.GT.U32.OR P6, PT, R0, 0xdf, P6 ;  /* 0x000000df0000780c */ /* 0x000fc800037c4470 */
[----:B------:R-:W-:Y:S01]  /*0750*/  @P0 IADD3 R19, R19, R21, RZ ;  /* 0x0000001513130210 */ /* 0x000fe20007ffe0ff */
[----:B------:R-:W-:Y:S01]  /*0760*/  @P1 IMAD.MOV.U32 R21, RZ, RZ, R63 ;  /* 0x000000ffff151224 */ /* 0x000fe200078e003f */
[----:B------:R-:W-:Y:S01]  /*0770*/  @P0 LEA R40, P5, R18, R40, 0x1 ;  /* 0x0000002812280211 */ /* 0x000fe200078a08ff */
[----:B------:R-:W-:-:S03]  /*0780*/  @P1 IMAD.WIDE.U32 R16, R48, R16, R20 ;  /* 0x0000001030101225 */ /* 0x000fc600078e0014 */
[----:B------:R-:W-:Y:S01]  /*0790*/  @P0 LEA.HI.X R41, R18, R41, R19, 0x1, P5 ;  /* 0x0000002912290211 */ /* 0x000fe200028f0c13 */
[----:B0-----:R-:W-:Y:S01]  /*07a0*/  @P2 IMAD R20, R9, R34, RZ ;  /* 0x0000002209142224 */ /* 0x001fe200078e02ff */
[----:B------:R-:W-:Y:S01]  /*07b0*/  @P1 IADD3 R17, R17, R37, RZ ;  /* 0x0000002511111210 */ /* 0x000fe20007ffe0ff */
[----:B------:R-:W0:Y:S01]  /*07c0*/  @!P6 LDC.64 R18, c[0x0][0x270] ;  /* 0x00009c00ff12eb82 */ /* 0x000e220000000a00 */
[----:B--2---:R-:W-:Y:S01]  /*07d0*/  @P1 LEA R26, P5, R16, R26, 0x1 ;  /* 0x0000001a101a1211 */ /* 0x004fe200078a08ff */
[----:B------:R-:W-:-:S03]  /*07e0*/  @P2 IMAD R37, R47, R35, R20 ;  /* 0x000000232f252224 */ /* 0x000fc600078e0214 */
[----:B------:R-:W-:Y:S02]  /*07f0*/  @P1 LEA.HI.X R27, R16, R27, R17, 0x1, P5 ;  /* 0x0000001b101b1211 */ /* 0x000fe400028f0c11 */
[----:B------:R-:W-:Y:S01]  /*0800*/  @P2 MOV R16, R60 ;  /* 0x0000003c00102202 */ /* 0x000fe20000000f00 */
[----:B------:R-:W2:Y:S01]  /*0810*/  @P4 LDC.64 R20, c[0x0][0x220] ;  /* 0x00008800ff144b82 */ /* 0x000ea20000000a00 */
[----:B------:R-:W-:-:S03]  /*0820*/  @P2 MOV R17, R63 ;  /* 0x0000003f00112202 */ /* 0x000fc60000000f00 */
[----:B------:R-:W-:Y:S01]  /*0830*/  @P2 IMAD.WIDE.U32 R34, R47, R34, R16 ;  /* 0x000000222f222225 */ /* 0x000fe200078e0010 */
[----:B------:R-:W-:Y:S02]  /*0840*/  @P3 MOV R16, R60 ;  /* 0x0000003c00103202 */ /* 0x000fe40000000f00 */
[----:B------:R-:W-:Y:S02]  /*0850*/  @P3 MOV R17, R63 ;  /* 0x0000003f00113202 */ /* 0x000fe40000000f00 */
[----:B------:R-:W-:Y:S01]  /*0860*/  @P2 IADD3 R35, R35, R37, RZ ;  /* 0x0000002523232210 */ /* 0x000fe20007ffe0ff */
[----:B------:R-:W-:Y:S01]  /*0870*/  @P4 IMAD R37, R5, R31, R36 ;  /* 0x0000001f05254224 */ /* 0x000fe200078e0224 */
[----:B-----5:R-:W-:Y:S01]  /*0880*/  @P2 LEA R24, P5, R34, R24, 0x1 ;  /* 0x0000001822182211 */ /* 0x020fe200078a08ff */
[----:B------:R-:W-:Y:S02]  /*0890*/  @P3 IMAD.WIDE.U32 R32, R4, R32, R16 ;  /* 0x0000002004203225 */ /* 0x000fe400078e0010 */
[----:B------:R-:W3:Y:S01]  /*08a0*/  @!P6 LDC.64 R16, c[0x0][0x220] ;  /* 0x00008800ff10eb82 */ /* 0x000ee20000000a00 */
[----:B------:R-:W-:Y:S01]  /*08b0*/  @P2 LEA.HI.X R25, R34, R25, R35, 0x1, P5 ;  /* 0x0000001922192211 */ /* 0x000fe200028f0c23 */
[----:B------:R-:W-:Y:S01]  /*08c0*/  @P4 IMAD.MOV.U32 R35, RZ, RZ, R63 ;  /* 0x000000ffff234224 */ /* 0x000fe200078e003f */
[----:B------:R-:W-:Y:S01]  /*08d0*/  @P3 IADD3 R33, R33, R39, RZ ;  /* 0x0000002721213210 */ /* 0x000fe20007ffe0ff */
[----:B0-----:R-:W-:Y:S01]  /*08e0*/  @!P6 IMAD R29, R29, R18, RZ ;  /* 0x000000121d1de224 */ /* 0x001fe200078e02ff */
[----:B-1----:R-:W-:-:S02]  /*08f0*/  @P3 LEA R22, P5, R32, R22, 0x1 ;  /* 0x0000001620163211 */ /* 0x002fc400078a08ff */
[-C--:B------:R-:W-:Y:S01]  /*0900*/  @P4 MOV R34, R60.reuse ;  /* 0x0000003c00224202 */ /* 0x080fe20000000f00 */
[----:B------:R-:W-:Y:S01]  /*0910*/  @!P6 IMAD R19, R12, R19, R29 ;  /* 0x000000130c13e224 */ /* 0x000fe200078e021d */
[----:B------:R-:W-:Y:S02]  /*0920*/  @P3 LEA.HI.X R23, R32, R23, R33, 0x1, P5 ;  /* 0x0000001720173211 */ /* 0x000fe400028f0c21 */
[----:B------:R-:W-:Y:S01]  /*0930*/  @!P6 MOV R32, R60 ;  /* 0x0000003c0020e202 */ /* 0x000fe20000000f00 */
[----:B------:R-:W-:Y:S01]  /*0940*/  @P4 IMAD.WIDE.U32 R30, R5, R30, R34 ;  /* 0x0000001e051e4225 */ /* 0x000fe200078e0022 */
[----:B------:R-:W-:Y:S02]  /*0950*/  @!P6 MOV R33, R63 ;  /* 0x0000003f0021e202 */ /* 0x000fe40000000f00 */
[----:B------:R-:W-:Y:S02]  /*0960*/  SHF.R.S32.HI R29, RZ, 0x1f, R14 ;  /* 0x0000001fff1d7819 */ /* 0x000fe4000001140e */
[----:B--2---:R-:W-:Y:S01]  /*0970*/  @P4 LEA R20, P5, R30, R20, 0x1 ;  /* 0x000000141e144211 */ /* 0x004fe200078a08ff */
[----:B------:R-:W-:Y:S01]  /*0980*/  @!P6 IMAD.WIDE.U32 R32, R12, R18, R32 ;  /* 0x000000120c20e225 */ /* 0x000fe200078e0020 */
[----:B------:R-:W-:-:S04]  /*0990*/  @P4 IADD3 R18, R31, R37, RZ ;  /* 0x000000251f124210 */ /* 0x000fc80007ffe0ff */
[----:B------:R-:W-:Y:S02]  /*09a0*/  @P4 LEA.HI.X R21, R30, R21, R18, 0x1, P5 ;  /* 0x000000151e154211 */ /* 0x000fe400028f0c12 */
[----:B------:R-:W-:Y:S02]  /*09b0*/  @!P6 IADD3 R19, R33, R19, RZ ;  /* 0x000000132113e210 */ /* 0x000fe40007ffe0ff */
[----:B---3--:R-:W-:-:S04]  /*09c0*/  @!P6 LEA R18, P5, R32, R16, 0x1 ;  /* 0x000000102012e211 */ /* 0x008fc800078a08ff */
[----:B------:R-:W-:Y:S02]  /*09d0*/  @!P6 LEA.HI.X R19, R32, R17, R19, 0x1, P5 ;  /* 0x000000112013e211 */ /* 0x000fe400028f0c13 */
[----:B------:R-:W-:-:S04]  /*09e0*/  ISETP.GE.U32.AND P5, PT, R14, UR14, PT ;  /* 0x0000000e0e007c0c */ /* 0x000fc8000bfa6070 */
[----:B------:R-:W-:-:S04]  /*09f0*/  ISETP.GE.AND.EX P5, PT, R29, UR15, PT, P5 ;  /* 0x0000000f1d007c0c */ /* 0x000fc8000bfa6350 */
[----:B------:R-:W-:-:S13]  /*0a00*/  ISETP.GT.U32.OR P5, PT, R0, 0xdf, P5 ;  /* 0x000000df0000780c */ /* 0x000fda0002fa4470 */
[----:B------:R-:W0:Y:S01]  /*0a10*/  @!P5 LDC.64 R16, c[0x0][0x270] ;  /* 0x00009c00ff10db82 */ /* 0x000e220000000a00 */
[----:B------:R-:W-:Y:S02]  /*0a20*/  @!P5 MOV R30, R60 ;  /* 0x0000003c001ed202 */ /* 0x000fe40000000f00 */
[----:B------:R-:W-:-:S05]  /*0a30*/  @!P5 MOV R31, R63 ;  /* 0x0000003f001fd202 */ /* 0x000fca0000000f00 */
[----:B------:R-:W1:Y:S01]  /*0a40*/  @!P5 LDC.64 R34, c[0x0][0x220] ;  /* 0x00008800ff22db82 */ /* 0x000e620000000a00 */
[----:B0-----:R-:W-:-:S04]  /*0a50*/  @!P5 IMAD R29, R29, R16, RZ ;  /* 0x000000101d1dd224 */ /* 0x001fc800078e02ff */
[C---:B------:R-:W-:Y:S01]  /*0a60*/  @!P5 IMAD R33, R14.reuse, R17, R29 ;  /* 0x000000110e21d224 */ /* 0x040fe200078e021d */
[----:B------:R-:W-:Y:S01]  /*0a70*/  HFMA2.MMA R29, -RZ, RZ, 0, 0 ;  /* 0x00000000ff1d7435 */ /* 0x000fe200000001ff */
[----:B------:R-:W-:-:S05]  /*0a80*/  @!P5 IMAD.WIDE.U32 R16, R14, R16, R30 ;  /* 0x000000100e10d225 */ /* 0x000fca00078e001e */
[----:B------:R-:W-:-:S04]  /*0a90*/  @!P5 IADD3 R17, R17, R33, RZ ;  /* 0x000000211111d210 */ /* 0x000fc80007ffe0ff */
[----:B------:R0:W2:Y:S01]  /*0aa0*/  @!P6 LDG.E R29, desc[UR10][R18.64] ;  /* 0x0000000a121de981 */ /* 0x0000a2000c1e1900 */
[C---:B-1----:R-:W-:Y:S02]  /*0ab0*/  @!P5 LEA R34, P6, R16.reuse, R34, 0x1 ;  /* 0x000000221022d211 */ /* 0x042fe400078c08ff */
[----:B------:R-:W-:Y:S02]  /*0ac0*/  SHF.R.S32.HI R31, RZ, 0x1f, R6 ;  /* 0x0000001fff1f7819 */ /* 0x000fe40000011406 */
[----:B------:R-:W-:Y:S02]  /*0ad0*/  @!P5 LEA.HI.X R35, R16, R35, R17, 0x1, P6 ;  /* 0x000000231023d211 */ /* 0x000fe400030f0c11 */
[----:B------:R-:W-:-:S04]  /*0ae0*/  ISETP.GE.U32.AND P6, PT, R6, UR14, PT ;  /* 0x0000000e06007c0c */ /* 0x000fc8000bfc6070 */
[----:B------:R-:W-:-:S04]  /*0af0*/  ISETP.GE.AND.EX P6, PT, R31, UR15, PT, P6 ;  /* 0x0000000f1f007c0c */ /* 0x000fc8000bfc6360 */
        /* <DEDUP_REMOVED lines=8> */
[----:B------:R-:W-:-:S03]  /*0b80*/  IMAD.MOV.U32 R30, RZ, RZ, RZ ;  /* 0x000000ffff1e7224 */ /* 0x000fc600078e00ff */
[----:B------:R-:W-:-:S03]  /*0b90*/  @!P6 IADD3 R16, R19, R17, RZ ;  /* 0x000000111310e210 */ /* 0x000fc60007ffe0ff */
[----:B------:R1:W3:Y:S01]  /*0ba0*/  @!P5 LDG.E R30, desc[UR10][R34.64] ;  /* 0x0000000a221ed981 */ /* 0x0002e2000c1e1900 */
[C---:B0-----:R-:W-:Y:S02]  /*0bb0*/  @!P6 LEA R38, P5, R18.reuse, R38, 0x1 ;  /* 0x000000261226e211 */ /* 0x041fe400078a08ff */
[----:B------:R-:W-:Y:S02]  /*0bc0*/  SHF.R.S32.HI R33, RZ, 0x1f, R8 ;  /* 0x0000001fff217819 */ /* 0x000fe40000011408 */
[----:B------:R-:W-:Y:S02]  /*0bd0*/  @!P6 LEA.HI.X R39, R18, R39, R16, 0x1, P5 ;  /* 0x000000271227e211 */ /* 0x000fe400028f0c10 */
[----:B------:R-:W-:-:S04]  /*0be0*/  ISETP.GE.U32.AND P5, PT, R8, UR14, PT ;  /* 0x0000000e08007c0c */ /* 0x000fc8000bfa6070 */
[----:B------:R-:W-:-:S04]  /*0bf0*/  ISETP.GE.AND.EX P5, PT, R33, UR15, PT, P5 ;  /* 0x0000000f21007c0c */ /* 0x000fc8000bfa6350 */
[----:B------:R-:W-:-:S13]  /*0c00*/  ISETP.GT.U32.OR P5, PT, R0, 0xdf, P5 ;  /* 0x000000df0000780c */ /* 0x000fda0002fa4470 */
[----:B------:R-:W0:Y:S01]  /*0c10*/  @!P5 LDC.64 R16, c[0x0][0x270] ;  /* 0x00009c00ff10db82 */ /* 0x000e220000000a00 */
[----:B-1----:R-:W-:Y:S02]  /*0c20*/  @!P5 MOV R34, R60 ;  /* 0x0000003c0022d202 */ /* 0x002fe40000000f00 */
[----:B------:R-:W-:-:S05]  /*0c30*/  @!P5 MOV R35, R63 ;  /* 0x0000003f0023d202 */ /* 0x000fca0000000f00 */
[----:B------:R-:W1:Y:S01]  /*0c40*/  @!P5 LDC.64 R18, c[0x0][0x220] ;  /* 0x00008800ff12db82 */ /* 0x000e620000000a00 */
[-C--:B0-----:R-:W-:Y:S02]  /*0c50*/  @!P5 IMAD R32, R33, R16.reuse, RZ ;  /* 0x000000102120d224 */ /* 0x081fe400078e02ff */
[----:B------:R-:W-:-:S04]  /*0c60*/  @!P5 IMAD.WIDE.U32 R34, R8, R16, R34 ;  /* 0x000000100822d225 */ /* 0x000fc800078e0022 */
[----:B------:R-:W-:Y:S01]  /*0c70*/  @!P5 IMAD R17, R8, R17, R32 ;  /* 0x000000110811d224 */ /* 0x000fe200078e0220 */
[----:B------:R-:W-:-:S04]  /*0c80*/  HFMA2.MMA R32, -RZ, RZ, 0, 0 ;  /* 0x00000000ff207435 */ /* 0x000fc800000001ff */
[----:B------:R-:W-:-:S06]  /*0c90*/  @!P5 IADD3 R16, R35, R17, RZ ;  /* 0x000000112310d210 */ /* 0x000fcc0007ffe0ff */
[----:B------:R0:W4:Y:S01]  /*0ca0*/  @!P6 LDG.E R32, desc[UR10][R38.64] ;  /* 0x0000000a2620e981 */ /* 0x000122000c1e1900 */
[C---:B-1----:R-:W-:Y:S02]  /*0cb0*/  @!P5 LEA R36, P6, R34.reuse, R18, 0x1 ;  /* 0x000000122224d211 */ /* 0x042fe400078c08ff */
[----:B------:R-:W-:Y:S02]  /*0cc0*/  SHF.R.S32.HI R35, RZ, 0x1f, R10 ;  /* 0x0000001fff237819 */ /* 0x000fe4000001140a */
[----:B------:R-:W-:Y:S02]  /*0cd0*/  @!P5 LEA.HI.X R37, R34, R19, R16, 0x1, P6 ;  /* 0x000000132225d211 */ /* 0x000fe400030f0c10 */
[----:B------:R-:W-:-:S04]  /*0ce0*/  ISETP.GE.U32.AND P6, PT, R10, UR14, PT ;  /* 0x0000000e0a007c0c */ /* 0x000fc8000bfc6070 */
[----:B------:R-:W-:-:S04]  /*0cf0*/  ISETP.GE.AND.EX P6, PT, R35, UR15, PT, P6 ;  /* 0x0000000f23007c0c */ /* 0x000fc8000bfc6360 */
[----:B------:R-:W-:-:S13]  /*0d00*/  ISETP.GT.U32.OR P6, PT, R0, 0xdf, P6 ;  /* 0x000000df0000780c */ /* 0x000fda00037c4470 */
[----:B------:R-:W1:Y:S01]  /*0d10*/  @!P6 LDC.64 R16, c[0x0][0x270] ;  /* 0x00009c00ff10eb82 */ /* 0x000e620000000a00 */
[----:B0-----:R-:W-:Y:S01]  /*0d20*/  @!P6 MOV R39, R63 ;  /* 0x0000003f0027e202 */ /* 0x001fe20000000f00 */
[----:B------:R-:W-:-:S06]  /*0d30*/  @!P6 IMAD.MOV.U32 R38, RZ, RZ, R60 ;  /* 0x000000ffff26e224 */ /* 0x000fcc00078e003c */
[----:B------:R-:W0:Y:S01]  /*0d40*/  @!P6 LDC.64 R18, c[0x0][0x220] ;  /* 0x00008800ff12eb82 */ /* 0x000e220000000a00 */
[-C--:B-1----:R-:W-:Y:S02]  /*0d50*/  @!P6 IMAD R34, R35, R16.reuse, RZ ;  /* 0x000000102322e224 */ /* 0x082fe400078e02ff */
[----:B------:R-:W-:-:S04]  /*0d60*/  @!P6 IMAD.WIDE.U32 R38, R10, R16, R38 ;  /* 0x000000100a26e225 */ /* 0x000fc800078e0026 */
[----:B------:R-:W-:Y:S01]  /*0d70*/  @!P6 IMAD R17, R10, R17, R34 ;  /* 0x000000110a11e224 */ /* 0x000fe200078e0222 */
[----:B------:R-:W-:Y:S01]  /*0d80*/  HFMA2.MMA R34, -RZ, RZ, 0, 0 ;  /* 0x00000000ff227435 */ /* 0x000fe200000001ff */
[----:B------:R-:W-:-:S03]  /*0d90*/  IADD3 R45, R49, 0x100, RZ ;  /* 0x00000100312d7810 */ /* 0x000fc60007ffe0ff */
[----:B------:R-:W-:-:S06]  /*0da0*/  @!P6 IADD3 R16, R39, R17, RZ ;  /* 0x000000112710e210 */ /* 0x000fcc0007ffe0ff */
[----:B------:R1:W5:Y:S01]  /*0db0*/  @!P5 LDG.E R34, desc[UR10][R36.64] ;  /* 0x0000000a2422d981 */ /* 0x000362000c1e1900 */
[C---:B0-----:R-:W-:Y:S02]  /*0dc0*/  @!P6 LEA R42, P5, R38.reuse, R18, 0x1 ;  /* 0x00000012262ae211 */ /* 0x041fe400078a08ff */
[----:B------:R-:W-:Y:S02]  /*0dd0*/  SHF.R.S32.HI R39, RZ, 0x1f, R45 ;  /* 0x0000001fff277819 */ /* 0x000fe4000001142d */
[----:B------:R-:W-:Y:S02]  /*0de0*/  @!P6 LEA.HI.X R43, R38, R19, R16, 0x1, P5 ;  /* 0x00000013262be211 */ /* 0x000fe400028f0c10 */
[----:B------:R-:W-:-:S04]  /*0df0*/  ISETP.GE.U32.AND P5, PT, R45, UR14, PT ;  /* 0x0000000e2d007c0c */ /* 0x000fc8000bfa6070 */
[----:B------:R-:W-:-:S04]  /*0e00*/  ISETP.GE.AND.EX P5, PT, R39, UR15, PT, P5 ;  /* 0x0000000f27007c0c */ /* 0x000fc8000bfa6350 */
[----:B------:R-:W-:-:S13]  /*0e10*/  ISETP.GT.U32.OR P5, PT, R0, 0xdf, P5 ;  /* 0x000000df0000780c */ /* 0x000fda0002fa4470 */
[----:B------:R-:W1:Y:S01]  /*0e20*/  @!P5 LDC.64 R16, c[0x0][0x270] ;  /* 0x00009c00ff10db82 */ /* 0x000e620000000a00 */
[----:B------:R-:W-:-:S07]  /*0e30*/  @!P5 MOV R38, R60 ;  /* 0x0000003c0026d202 */ /* 0x000fce0000000f00 */
[----:B------:R-:W0:Y:S01]  /*0e40*/  @!P5 LDC.64 R18, c[0x0][0x220] ;  /* 0x00008800ff12db82 */ /* 0x000e220000000a00 */
[----:B-1----:R-:W-:Y:S01]  /*0e50*/  @!P5 IMAD R36, R39, R16, RZ ;  /* 0x000000102724d224 */ /* 0x002fe200078e02ff */
[----:B------:R-:W-:-:S03]  /*0e60*/  @!P5 MOV R39, R63 ;  /* 0x0000003f0027d202 */ /* 0x000fc60000000f00 */
[C---:B------:R-:W-:Y:S01]  /*0e70*/  @!P5 IMAD R37, R45.reuse, R17, R36 ;  /* 0x000000112d25d224 */ /* 0x040fe200078e0224 */
[----:B------:R-:W-:Y:S01]  /*0e80*/  HFMA2.MMA R36, -RZ, RZ, 0, 0 ;  /* 0x00000000ff247435 */ /* 0x000fe200000001ff */
[----:B------:R-:W-:Y:S01]  /*0e90*/  @!P5 IMAD.WIDE.U32 R16, R45, R16, R38 ;  /* 0x000000102d10d225 */ /* 0x000fe200078e0026 */
[----:B------:R-:W-:-:S04]  /*0ea0*/  IADD3 R51, R49, 0x120, RZ ;  /* 0x0000012031337810 */ /* 0x000fc80007ffe0ff */
[----:B------:R-:W-:-:S04]  /*0eb0*/  @!P5 IADD3 R17, R17, R37, RZ ;  /* 0x000000251111d210 */ /* 0x000fc80007ffe0ff */
        /* <DEDUP_REMOVED lines=8> */
[----:B-1----:R-:W-:-:S07]  /*0f40*/  @!P6 MOV R43, R63 ;  /* 0x0000003f002be202 */ /* 0x002fce0000000f00 */
[----:B------:R-:W1:Y:S01]  /*0f50*/  @!P6 LDC.64 R18, c[0x0][0x220] ;  /* 0x00008800ff12eb82 */ /* 0x000e620000000a00 */
[----:B0-----:R-:W-:Y:S02]  /*0f60*/  @!P6 IMAD R42, R37, R16, RZ ;  /* 0x00000010252ae224 */ /* 0x001fe400078e02ff */
[----:B------:R-:W-:Y:S02]  /*0f70*/  IMAD.MOV.U32 R37, RZ, RZ, RZ ;  /* 0x000000ffff257224 */ /* 0x000fe400078e00ff */
[----:B------:R-:W-:Y:S01]  /*0f80*/  @!P6 IMAD R45, R51, R17, R42 ;  /* 0x00000011332de224 */ /* 0x000fe200078e022a */
[----:B------:R-:W-:-:S03]  /*0f90*/  @!P6 MOV R42, R60 ;  /* 0x0000003c002ae202 */ /* 0x000fc60000000f00 */
[----:B------:R0:W3:Y:S02]  /*0fa0*/  @!P5 LDG.E R37, desc[UR10][R38.64] ;  /* 0x0000000a2625d981 */ /* 0x0000e4000c1e1900 */
[----:B------:R-:W-:Y:S01]  /*0fb0*/  @!P6 IMAD.WIDE.U32 R16, R51, R16, R42 ;  /* 0x000000103310e225 */ /* 0x000fe200078e002a */
[----:B------:R-:W-:-:S04]  /*0fc0*/  IADD3 R51, R49, 0x140, RZ ;  /* 0x0000014031337810 */ /* 0x000fc80007ffe0ff */
[----:B------:R-:W-:Y:S02]  /*0fd0*/  @!P6 IADD3 R17, R17, R45, RZ ;  /* 0x0000002d1111e210 */ /* 0x000fe40007ffe0ff */
[C---:B-1----:R-:W-:Y:S02]  /*0fe0*/  @!P6 LEA R42, P5, R16.reuse, R18, 0x1 ;  /* 0x00000012102ae211 */ /* 0x042fe400078a08ff */
[----:B------:R-:W-:Y:S02]  /*0ff0*/  SHF.R.S32.HI R45, RZ, 0x1f, R51 ;  /* 0x0000001fff2d7819 */ /* 0x000fe40000011433 */
[----:B------:R-:W-:Y:S02]  /*1000*/  @!P6 LEA.HI.X R43, R16, R19, R17, 0x1, P5 ;  /* 0x00000013102be211 */ /* 0x000fe400028f0c11 */
[----:B------:R-:W-:-:S04]  /*1010*/  ISETP.GE.U32.AND P5, PT, R51, UR14, PT ;  /* 0x0000000e33007c0c */ /* 0x000fc8000bfa6070 */
[----:B------:R-:W-:-:S04]  /*1020*/  ISETP.GE.AND.EX P5, PT, R45, UR15, PT, P5 ;  /* 0x0000000f2d007c0c */ /* 0x000fc8000bfa6350 */
[----:B------:R-:W-:-:S13]  /*1030*/  ISETP.GT.U32.OR P5, PT, R0, 0xdf, P5 ;  /* 0x000000df0000780c */ /* 0x000fda0002fa4470 */
[----:B------:R-:W0:Y:S08]  /*1040*/  @!P5 LDC.64 R16, c[0x0][0x270] ;  /* 0x00009c00ff10db82 */ /* 0x000e300000000a00 */
[----:B------:R-:W1:Y:S01]  /*1050*/  @!P5 LDC.64 R18, c[0x0][0x220] ;  /* 0x00008800ff12db82 */ /* 0x000e620000000a00 */
[----:B------:R-:W-:Y:S01]  /*1060*/  @!P5 MOV R44, R60 ;  /* 0x0000003c002cd202 */ /* 0x000fe20000000f00 */
[----:B0-----:R-:W-:Y:S01]  /*1070*/  @!P5 IMAD R38, R45, R16, RZ ;  /* 0x000000102d26d224 */ /* 0x001fe200078e02ff */
[----:B------:R-:W-:-:S03]  /*1080*/  @!P5 MOV R45, R63 ;  /* 0x0000003f002dd202 */ /* 0x000fc60000000f00 */
[C---:B------:R-:W-:Y:S01]  /*1090*/  @!P5 IMAD R39, R51.reuse, R17, R38 ;  /* 0x000000113327d224 */ /* 0x040fe200078e0226 */
[----:B------:R-:W-:Y:S01]  /*10a0*/  HFMA2.MMA R38, -RZ, RZ, 0, 0 ;  /* 0x00000000ff267435 */ /* 0x000fe200000001ff */
[----:B------:R-:W-:-:S04]  /*10b0*/  @!P5 IMAD.WIDE.U32 R16, R51, R16, R44 ;  /* 0x000000103310d225 */ /* 0x000fc800078e002c */
[----:B------:R-:W-:Y:S01]  /*10c0*/  VIADD R51, R49, 0x160 ;  /* 0x0000016031337836 */ /* 0x000fe20000000000 */
[----:B------:R-:W-:-:S04]  /*10d0*/  @!P5 IADD3 R17, R17, R39, RZ ;  /* 0x000000271111d210 */ /* 0x000fc80007ffe0ff */
[----:B------:R0:W3:Y:S01]  /*10e0*/  @!P6 LDG.E R38, desc[UR10][R42.64] ;  /* 0x0000000a2a26e981 */ /* 0x0000e2000c1e1900 */
[C---:B-1----:R-:W-:Y:S02]  /*10f0*/  @!P5 LEA R44, P6, R16.reuse, R18, 0x1 ;  /* 0x00000012102cd211 */ /* 0x042fe400078c08ff */
[----:B------:R-:W-:Y:S02]  /*1100*/  SHF.R.S32.HI R39, RZ, 0x1f, R51 ;  /* 0x0000001fff277819 */ /* 0x000fe40000011433 */
[----:B------:R-:W-:Y:S02]  /*1110*/  @!P5 LEA.HI.X R45, R16, R19, R17, 0x1, P6 ;  /* 0x00000013102dd211 */ /* 0x000fe400030f0c11 */
[----:B------:R-:W-:-:S04]  /*1120*/  ISETP.GE.U32.AND P6, PT, R51, UR14, PT ;  /* 0x0000000e33007c0c */ /* 0x000fc8000bfc6070 */
[----:B------:R-:W-:-:S04]  /*1130*/  ISETP.GE.AND.EX P6, PT, R39, UR15, PT, P6 ;  /* 0x0000000f27007c0c */ /* 0x000fc8000bfc6360 */
[----:B------:R-:W-:-:S13]  /*1140*/  ISETP.GT.U32.OR P6, PT, R0, 0xdf, P6 ;  /* 0x000000df0000780c */ /* 0x000fda00037c4470 */
[----:B------:R-:W1:Y:S08]  /*1150*/  @!P6 LDC.64 R16, c[0x0][0x270] ;  /* 0x00009c00ff10eb82 */ /* 0x000e700000000a00 */
[----:B------:R-:W2:Y:S01]  /*1160*/  @!P6 LDC.64 R18, c[0x0][0x220] ;  /* 0x00008800ff12eb82 */ /* 0x000ea20000000a00 */
[----:B0-----:R-:W-:Y:S01]  /*1170*/  @!P6 MOV R43, R63 ;  /* 0x0000003f002be202 */ /* 0x001fe20000000f00 */
[----:B-1----:R-:W-:Y:S01]  /*1180*/  @!P6 IMAD R42, R39, R16, RZ ;  /* 0x00000010272ae224 */ /* 0x002fe200078e02ff */
[----:B------:R-:W-:-:S03]  /*1190*/  HFMA2.MMA R39, -RZ, RZ, 0, 0 ;  /* 0x00000000ff277435 */ /* 0x000fc600000001ff */
[----:B------:R-:W-:Y:S01]  /*11a0*/  @!P6 IMAD R17, R51, R17, R42 ;  /* 0x000000113311e224 */ /* 0x000fe200078e022a */
[----:B------:R-:W-:-:S05]  /*11b0*/  @!P6 MOV R42, R60 ;  /* 0x0000003c002ae202 */ /* 0x000fca0000000f00 */
[----:B------:R-:W-:Y:S01]  /*11c0*/  @!P6 IMAD.WIDE.U32 R42, R51, R16, R42 ;  /* 0x00000010332ae225 */ /* 0x000fe200078e002a */
[----:B------:R0:W3:Y:S01]  /*11d0*/  @!P5 LDG.E R39, desc[UR10][R44.64] ;  /* 0x0000000a2c27d981 */ /* 0x0000e2000c1e1900 */
[----:B------:R-:W-:-:S03]  /*11e0*/  IADD3 R57, R49, 0x180, RZ ;  /* 0x0000018031397810 */ /* 0x000fc60007ffe0ff */
[----:B------:R-:W-:Y:S02]  /*11f0*/  @!P6 IADD3 R16, R43, R17, RZ ;  /* 0x000000112b10e210 */ /* 0x000fe40007ffe0ff */
[C---:B--2---:R-:W-:Y:S02]  /*1200*/  @!P6 LEA R54, P5, R42.reuse, R18, 0x1 ;  /* 0x000000122a36e211 */ /* 0x044fe400078a08ff */
[----:B------:R-:W-:Y:S02]  /*1210*/  SHF.R.S32.HI R51, RZ, 0x1f, R57 ;  /* 0x0000001fff337819 */ /* 0x000fe40000011439 */
[----:B------:R-:W-:Y:S02]  /*1220*/  @!P6 LEA.HI.X R55, R42, R19, R16, 0x1, P5 ;  /* 0x000000132a37e211 */ /* 0x000fe400028f0c10 */
[----:B------:R-:W-:-:S04]  /*1230*/  ISETP.GE.U32.AND P5, PT, R57, UR14, PT ;  /* 0x0000000e39007c0c */ /* 0x000fc8000bfa6070 */
[----:B------:R-:W-:-:S04]  /*1240*/  ISETP.GE.AND.EX P5, PT, R51, UR15, PT, P5 ;  /* 0x0000000f33007c0c */ /* 0x000fc8000bfa6350 */
[----:B------:R-:W-:Y:S02]  /*1250*/  ISETP.GT.U32.OR P5, PT, R0, 0xdf, P5 ;  /* 0x000000df0000780c */ /* 0x000fe40002fa4470 */
[----:B------:R-:W-:Y:S02]  /*1260*/  CS2R R42, SRZ ;  /* 0x00000000002a7805 */ /* 0x000fe4000001ff00 */
[----:B0-----:R-:W-:-:S04]  /*1270*/  CS2R R44, SRZ ;  /* 0x00000000002c7805 */ /* 0x001fc8000001ff00 */
[----:B------:R-:W2:Y:S04]  /*1280*/  @P0 LDG.E R42, desc[UR10][R40.64] ;  /* 0x0000000a282a0981 */ /* 0x000ea8000c1e1900 */
[----:B------:R-:W4:Y:S01]  /*1290*/  @P1 LDG.E R43, desc[UR10][R26.64] ;  /* 0x0000000a1a2b1981 */ /* 0x000f22000c1e1900 */
[----:B------:R-:W0:Y:S01]  /*12a0*/  @!P5 LDC.64 R16, c[0x0][0x270] ;  /* 0x00009c00ff10db82 */ /* 0x000e220000000a00 */
[----:B------:R-:W-:Y:S02]  /*12b0*/  HFMA2.MMA R46, -RZ, RZ, 0, 0 ;  /* 0x00000000ff2e7435 */ /* 0x000fe400000001ff */
[----:B------:R-:W5:Y:S04]  /*12c0*/  @P2 LDG.E R44, desc[UR10][R24.64] ;  /* 0x0000000a182c2981 */ /* 0x000f68000c1e1900 */
[----:B------:R-:W3:Y:S01]  /*12d0*/  @P3 LDG.E R45, desc[UR10][R22.64] ;  /* 0x0000000a162d3981 */ /* 0x000ee2000c1e1900 */
[----:B------:R-:W1:Y:S03]  /*12e0*/  @!P5 LDC.64 R18, c[0x0][0x220] ;  /* 0x00008800ff12db82 */ /* 0x000e660000000a00 */
[----:B------:R0:W3:Y:S02]  /*12f0*/  @P4 LDG.E R46, desc[UR10][R20.64] ;  /* 0x0000000a142e4981 */ /* 0x0000e4000c1e1900 */
[----:B0-----:R-:W-:Y:S01]  /*1300*/  @!P5 MOV R20, R60 ;  /* 0x0000003c0014d202 */ /* 0x001fe20000000f00 */
[----:B------:R-:W-:-:S02]  /*1310*/  @!P5 IMAD.MOV.U32 R21, RZ, RZ, R63 ;  /* 0x000000ffff15d224 */ /* 0x000fc400078e003f */
[----:B------:R-:W-:Y:S01]  /*1320*/  @!P5 IMAD R52, R51, R16, RZ ;  /* 0x000000103334d224 */ /* 0x000fe200078e02ff */
[----:B------:R-:W-:-:S03]  /*1330*/  MOV R51, RZ ;  /* 0x000000ff00337202 */ /* 0x000fc60000000f00 */
[C---:B------:R-:W-:Y:S02]  /*1340*/  @!P5 IMAD R41, R57.reuse, R17, R52 ;  /* 0x000000113929d224 */ /* 0x040fe400078e0234 */
[----:B------:R-:W-:Y:S01]  /*1350*/  @!P5 IMAD.WIDE.U32 R16, R57, R16, R20 ;  /* 0x000000103910d225 */ /* 0x000fe200078e0014 */
[----:B------:R-:W3:Y:S04]  /*1360*/  @!P6 LDG.E R51, desc[UR10][R54.64] ;  /* 0x0000000a3633e981 */ /* 0x000ee8000c1e1900 */
[----:B------:R-:W-:Y:S02]  /*1370*/  @!P5 IADD3 R17, R17, R41, RZ ;  /* 0x000000291111d210 */ /* 0x000fe40007ffe0ff */
[----:B-1----:R-:W-:Y:S02]  /*1380*/  @!P5 LEA R22, P6, R16, R18, 0x1 ;  /* 0x000000121016d211 */ /* 0x002fe400078c08ff */
[----:B------:R-:W-:-:S02]  /*1390*/  SHF.R.S32.HI R25, RZ, 0x1f, R15 ;  /* 0x0000001fff197819 */ /* 0x000fc4000001140f */
[----:B------:R-:W-:Y:S02]  /*13a0*/  @!P5 LEA.HI.X R23, R16, R19, R17, 0x1, P6 ;  /* 0x000000131017d211 */ /* 0x000fe400030f0c11 */
[----:B------:R-:W-:-:S04]  /*13b0*/  ISETP.GE.U32.AND P6, PT, R15, UR14, PT ;  /* 0x0000000e0f007c0c */ /* 0x000fc8000bfc6070 */
[----:B------:R-:W-:-:S04]  /*13c0*/  ISETP.GE.AND.EX P6, PT, R25, UR15, PT, P6 ;  /* 0x0000000f19007c0c */ /* 0x000fc8000bfc6360 */
[----:B------:R-:W-:-:S13]  /*13d0*/  ISETP.GT.U32.OR P6, PT, R0, 0xdf, P6 ;  /* 0x000000df0000780c */ /* 0x000fda00037c4470 */
[----:B------:R-:W0:Y:S08]  /*13e0*/  @!P6 LDC.64 R16, c[0x0][0x270] ;  /* 0x00009c00ff10eb82 */ /* 0x000e300000000a00 */
[----:B------:R-:W1:Y:S01]  /*13f0*/  @!P6 LDC.64 R18, c[0x0][0x220] ;  /* 0x00008800ff12eb82 */ /* 0x000e620000000a00 */
[----:B------:R-:W-:Y:S01]  /*1400*/  HFMA2.MMA R52, -RZ, RZ, 0, 0 ;  /* 0x00000000ff347435 */ /* 0x000fe200000001ff */
[----:B------:R-:W-:Y:S01]  /*1410*/  @!P6 MOV R21, R63 ;  /* 0x0000003f0015e202 */ /* 0x000fe20000000f00 */
[----:B------:R-:W-:-:S08]  /*1420*/  HFMA2.MMA R57, -RZ, RZ, 0, 0 ;  /* 0x00000000ff397435 */ /* 0x000fd000000001ff */
[----:B------:R4:W3:Y:S01]  /*1430*/  @!P5 LDG.E R52, desc[UR10][R22.64] ;  /* 0x0000000a1634d981 */ /* 0x0008e2000c1e1900 */
[----:B0-----:R-:W-:-:S04]  /*1440*/  @!P6 IMAD R20, R25, R16, RZ ;  /* 0x000000101914e224 */ /* 0x001fc800078e02ff */
[----:B------:R-:W-:Y:S01]  /*1450*/  @!P6 IMAD R17, R15, R17, R20 ;  /* 0x000000110f11e224 */ /* 0x000fe200078e0214 */
[----:B------:R-:W-:-:S05]  /*1460*/  @!P6 MOV R20, R60 ;  /* 0x0000003c0014e202 */ /* 0x000fca0000000f00 */
[----:B------:R-:W-:-:S05]  /*1470*/  @!P6 IMAD.WIDE.U32 R20, R15, R16, R20 ;  /* 0x000000100f14e225 */ /* 0x000fca00078e0014 */
[----:B------:R-:W-:Y:S02]  /*1480*/  @!P6 IADD3 R16, R21, R17, RZ ;  /* 0x000000111510e210 */ /* 0x000fe40007ffe0ff */
[----:B-1----:R-:W-:-:S04]  /*1490*/  @!P6 LEA R18, P5, R20, R18, 0x1 ;  /* 0x000000121412e211 */ /* 0x002fc800078a08ff */
[----:B------:R-:W-:-:S05]  /*14a0*/  @!P6 LEA.HI.X R19, R20, R19, R16, 0x1, P5 ;  /* 0x000000131413e211 */ /* 0x000fca00028f0c10 */
[----:B------:R0:W3:Y:S01]  /*14b0*/  @!P6 LDG.E R57, desc[UR10][R18.64] ;  /* 0x0000000a1239e981 */ /* 0x0000e2000c1e1900 */
[----:B------:R-:W-:Y:S02]  /*14c0*/  ISETP.GT.AND P5, PT, R2, 0x1e, PT ;  /* 0x0000001e0200780c */ /* 0x000fe40003fa4270 */
[----:B--2---:R-:W-:Y:S02]  /*14d0*/  PRMT R16, R42, 0x7632, R16 ;  /* 0x000076322a107816 */ /* 0x004fe40000000010 */
[C---:B----4-:R-:W-:Y:S02]  /*14e0*/  PRMT R20, R43.reuse, 0x7632, R20 ;  /* 0x000076322b147816 */ /* 0x050fe40000000014 */
[----:B------:R-:W-:Y:S01]  /*14f0*/  SHF.L.U32 R17, R16, 0x10, RZ ;  /* 0x0000001010117819 */ /* 0x000fe200000006ff */
[----:B------:R-:W-:Y:S01]  /*1500*/  IMAD.U32 R16, R42, 0x10000, RZ ;  /* 0x000100002a107824 */ /* 0x000fe200078e00ff */
[----:B------:R-:W-:Y:S02]  /*1510*/  SHF.L.U32 R23, R20, 0x10, RZ ;  /* 0x0000001014177819 */ /* 0x000fe400000006ff */
[----:B------:R-:W-:Y:S01]  /*1520*/  SHF.L.U32 R20, R43, 0x10, RZ ;  /* 0x000000102b147819 */ /* 0x000fe200000006ff */
[----:B------:R-:W-:Y:S01]  /*1530*/  FMUL.FTZ R21, R17, R17 ;  /* 0x0000001111157220 */ /* 0x000fe20000410000 */
[----:B-----5:R-:W-:Y:S01]  /*1540*/  PRMT R22, R44, 0x7632, R22 ;  /* 0x000076322c167816 */ /* 0x020fe20000000016 */
[C---:B------:R-:W-:Y:S01]  /*1550*/  FADD.FTZ R17, R16.reuse, R17 ;  /* 0x0000001110117221 */ /* 0x040fe20000010000 */
[----:B------:R-:W-:Y:S01]  /*1560*/  FMUL.FTZ R25, R23, R23 ;  /* 0x0000001717197220 */ /* 0x000fe20000410000 */
[----:B------:R-:W-:Y:S01]  /*1570*/  FFMA.FTZ R21, R16, R16, R21 ;  /* 0x0000001010157223 */ /* 0x000fe20000010015 */
[----:B------:R-:W-:Y:S01]  /*1580*/  FADD.FTZ R16, R20, R23 ;  /* 0x0000001714107221 */ /* 0x000fe20000010000 */
[----:B0-----:R-:W-:Y:S01]  /*1590*/  SHF.L.U32 R19, R22, 0x10, RZ ;  /* 0x0000001016137819 */ /* 0x001fe200000006ff */
[----:B------:R-:W-:Y:S01]  /*15a0*/  FADD.FTZ R17, RZ, R17 ;  /* 0x00000011ff117221 */ /* 0x000fe20000010000 */
[----:B------:R-:W-:Y:S01]  /*15b0*/  FFMA.FTZ R20, R20, R20, R25 ;  /* 0x0000001414147223 */ /* 0x000fe20000010019 */
[----:B------:R-:W-:Y:S01]  /*15c0*/  SHF.L.U32 R18, R44, 0x10, RZ ;  /* 0x000000102c127819 */ /* 0x000fe200000006ff */
[----:B------:R-:W-:Y:S01]  /*15d0*/  FADD.FTZ R21, RZ, R21 ;  /* 0x00000015ff157221 */ /* 0x000fe20000010000 */
[----:B---3--:R-:W-:Y:S01]  /*15e0*/  PRMT R22, R45, 0x7632, R22 ;  /* 0x000076322d167816 */ /* 0x008fe20000000016 */
[----:B------:R-:W-:Y:S01]  /*15f0*/  FADD.FTZ R16, R17, R16 ;  /* 0x0000001011107221 */ /* 0x000fe20000010000 */
[----:B------:R-:W-:Y:S01]  /*1600*/  FMUL.FTZ R17, R19, R19 ;  /* 0x0000001313117220 */ /* 0x000fe20000410000 */
[----:B------:R-:W-:Y:S01]  /*1610*/  FADD.FTZ R20, R21, R20 ;  /* 0x0000001415147221 */ /* 0x000fe20000010000 */
[----:B------:R-:W-:Y:S01]  /*1620*/  SHF.L.U32 R21, R22, 0x10, RZ ;  /* 0x0000001016157819 */ /* 0x000fe200000006ff */
[C---:B------:R-:W-:Y:S01]  /*1630*/  FADD.FTZ R19, R18.reuse, R19 ;  /* 0x0000001312137221 */ /* 0x040fe20000010000 */
[----:B------:R-:W-:Y:S01]  /*1640*/  FFMA.FTZ R17, R18, R18, R17 ;  /* 0x0000001212117223 */ /* 0x000fe20000010011 */
[----:B------:R-:W-:-:S02]  /*1650*/  SHF.L.U32 R18, R45, 0x10, RZ ;  /* 0x000000102d127819 */ /* 0x000fc400000006ff */
[----:B------:R-:W-:Y:S01]  /*1660*/  FADD.FTZ R16, R16, R19 ;  /* 0x0000001310107221 */ /* 0x000fe20000010000 */
[----:B------:R-:W-:Y:S01]  /*1670*/  FMUL.FTZ R19, R21, R21 ;  /* 0x0000001515137220 */ /* 0x000fe20000410000 */
[----:B------:R-:W-:Y:S01]  /*1680*/  PRMT R22, R46, 0x7632, R22 ;  /* 0x000076322e167816 */ /* 0x000fe20000000016 */
[C---:B------:R-:W-:Y:S02]  /*1690*/  FADD.FTZ R21, R18.reuse, R21 ;  /* 0x0000001512157221 */ /* 0x040fe40000010000 */
[----:B------:R-:W-:Y:S01]  /*16a0*/  FFMA.FTZ R18, R18, R18, R19 ;  /* 0x0000001212127223 */ /* 0x000fe20000010013 */
[----:B------:R-:W-:Y:S02]  /*16b0*/  SHF.L.U32 R22, R22, 0x10, RZ ;  /* 0x0000001016167819 */ /* 0x000fe400000006ff */
[----:B------:R-:W-:Y:S01]  /*16c0*/  SHF.L.U32 R19, R46, 0x10, RZ ;  /* 0x000000102e137819 */ /* 0x000fe200000006ff */
[----:B------:R-:W-:Y:S01]  /*16d0*/  FADD.FTZ R17, R20, R17 ;  /* 0x0000001114117221 */ /* 0x000fe20000010000 */
[----:B------:R-:W-:Y:S01]  /*16e0*/  FADD.FTZ R16, R16, R21 ;  /* 0x0000001510107221 */ /* 0x000fe20000010000 */
[----:B------:R-:W-:-:S02]  /*16f0*/  FMUL.FTZ R20, R22, R22 ;  /* 0x0000001616147220 */ /* 0x000fc40000410000 */
[----:B------:R-:W-:Y:S01]  /*1700*/  FADD.FTZ R21, R19, R22 ;  /* 0x0000001613157221 */ /* 0x000fe20000010000 */
[--C-:B------:R-:W-:Y:S01]  /*1710*/  FADD.FTZ R17, R17, R18.reuse ;  /* 0x0000001211117221 */ /* 0x100fe20000010000 */
[----:B------:R-:W-:Y:S01]  /*1720*/  PRMT R18, R29, 0x7632, R18 ;  /* 0x000076321d127816 */ /* 0x000fe20000000012 */
[----:B------:R-:W-:Y:S01]  /*1730*/  FFMA.FTZ R20, R19, R19, R20 ;  /* 0x0000001313147223 */ /* 0x000fe20000010014 */
[----:B------:R-:W-:Y:S01]  /*1740*/  FADD.FTZ R21, R16, R21 ;  /* 0x0000001510157221 */ /* 0x000fe20000010000 */
[----:B------:R-:W-:Y:S02]  /*1750*/  PRMT R16, R32, 0x7632, R16 ;  /* 0x0000763220107816 */ /* 0x000fe40000000010 */
[----:B------:R-:W-:Y:S01]  /*1760*/  SHF.L.U32 R24, R18, 0x10, RZ ;  /* 0x0000001012187819 */ /* 0x000fe200000006ff */
[----:B------:R-:W-:Y:S01]  /*1770*/  FADD.FTZ R20, R17, R20 ;  /* 0x0000001411147221 */ /* 0x000fe20000010000 */
[----:B------:R-:W-:Y:S01]  /*1780*/  IMAD.U32 R17, R29, 0x10000, RZ ;  /* 0x000100001d117824 */ /* 0x000fe200078e00ff */
[----:B------:R-:W-:-:S02]  /*1790*/  SHF.L.U32 R19, R16, 0x10, RZ ;  /* 0x0000001010137819 */ /* 0x000fc400000006ff */
[----:B------:R-:W-:Y:S02]  /*17a0*/  PRMT R22, R34, 0x7632, R22 ;  /* 0x0000763222167816 */ /* 0x000fe40000000016 */
[----:B------:R-:W-:Y:S01]  /*17b0*/  SHF.L.U32 R18, R32, 0x10, RZ ;  /* 0x0000001020127819 */ /* 0x000fe200000006ff */
[----:B------:R-:W-:Y:S01]  /*17c0*/  FMUL.FTZ R26, R24, R24 ;  /* 0x00000018181a7220 */ /* 0x000fe20000410000 */
[----:B------:R-:W-:Y:S01]  /*17d0*/  FADD.FTZ R16, R17, R24 ;  /* 0x0000001811107221 */ /* 0x000fe20000010000 */
[----:B------:R-:W-:Y:S01]  /*17e0*/  SHF.L.U32 R24, R22, 0x10, RZ ;  /* 0x0000001016187819 */ /* 0x000fe200000006ff */
[----:B------:R-:W-:Y:S01]  /*17f0*/  FMUL.FTZ R23, R19, R19 ;  /* 0x0000001313177220 */ /* 0x000fe20000410000 */
[----:B------:R-:W-:Y:S01]  /*1800*/  FADD.FTZ R22, R18, R19 ;  /* 0x0000001312167221 */ /* 0x000fe20000010000 */
[----:B------:R-:W-:Y:S02]  /*1810*/  SHF.L.U32 R19, R34, 0x10, RZ ;  /* 0x0000001022137819 */ /* 0x000fe400000006ff */
[----:B------:R-:W-:Y:S01]  /*1820*/  PRMT R25, R36, 0x7632, R25 ;  /* 0x0000763224197816 */ /* 0x000fe20000000019 */
[----:B------:R-:W-:Y:S01]  /*1830*/  FFMA.FTZ R23, R18, R18, R23 ;  /* 0x0000001212177223 */ /* 0x000fe20000010017 */
[----:B------:R-:W-:Y:S01]  /*1840*/  FMUL.FTZ R18, R24, R24 ;  /* 0x0000001818127220 */ /* 0x000fe20000410000 */
[----:B------:R-:W-:Y:S01]  /*1850*/  FADD.FTZ R24, R19, R24 ;  /* 0x0000001813187221 */ /* 0x000fe20000010000 */
[----:B------:R-:W-:Y:S01]  /*1860*/  SHF.L.U32 R25, R25, 0x10, RZ ;  /* 0x0000001019197819 */ /* 0x000fe200000006ff */
[----:B------:R-:W-:Y:S01]  /*1870*/  FADD.FTZ R20, R20, R23 ;  /* 0x0000001714147221 */ /* 0x000fe20000010000 */
[----:B------:R-:W-:Y:S01]  /*1880*/  FFMA.FTZ R19, R19, R19, R18 ;  /* 0x0000001313137223 */ /* 0x000fe20000010012 */
[----:B------:R-:W-:Y:S01]  /*1890*/  SHF.L.U32 R18, R36, 0x10, RZ ;  /* 0x0000001024127819 */ /* 0x000fe200000006ff */
[--C-:B------:R-:W-:Y:S01]  /*18a0*/  FADD.FTZ R21, R21, R22.reuse ;  /* 0x0000001615157221 */ /* 0x100fe20000010000 */
[----:B------:R-:W-:Y:S01]  /*18b0*/  FMUL.FTZ R23, R25, R25 ;  /* 0x0000001919177220 */ /* 0x000fe20000410000 */
[----:B------:R-:W-:Y:S01]  /*18c0*/  PRMT R22, R37, 0x7632, R22 ;  /* 0x0000763225167816 */ /* 0x000fe20000000016 */
[----:B------:R-:W-:Y:S01]  /*18d0*/  FADD.FTZ R19, R20, R19 ;  /* 0x0000001314137221 */ /* 0x000fe20000010000 */
[C---:B------:R-:W-:Y:S01]  /*18e0*/  FADD.FTZ R20, R18.reuse, R25 ;  /* 0x0000001912147221 */ /* 0x040fe20000010000 */
[----:B------:R-:W-:Y:S01]  /*18f0*/  FFMA.FTZ R18, R18, R18, R23 ;  /* 0x0000001212127223 */ /* 0x000fe20000010017 */
[----:B------:R-:W-:Y:S01]  /*1900*/  FADD.FTZ R21, R21, R24 ;  /* 0x0000001815157221 */ /* 0x000fe20000010000 */
[----:B------:R-:W-:-:S02]  /*1910*/  SHF.L.U32 R23, R22, 0x10, RZ ;  /* 0x0000001016177819 */ /* 0x000fc400000006ff */
[----:B------:R-:W-:Y:S02]  /*1920*/  PRMT R24, R38, 0x7632, R24 ;  /* 0x0000763226187816 */ /* 0x000fe40000000018 */
[----:B------:R-:W-:Y:S01]  /*1930*/  SHF.L.U32 R22, R37, 0x10, RZ ;  /* 0x0000001025167819 */ /* 0x000fe200000006ff */
[----:B------:R-:W-:Y:S01]  /*1940*/  FADD.FTZ R18, R19, R18 ;  /* 0x0000001213127221 */ /* 0x000fe20000010000 */
[----:B------:R-:W-:Y:S01]  /*1950*/  FADD.FTZ R20, R21, R20 ;  /* 0x0000001415147221 */ /* 0x000fe20000010000 */
[----:B------:R-:W-:Y:S01]  /*1960*/  FMUL.FTZ R19, R23, R23 ;  /* 0x0000001717137220 */ /* 0x000fe20000410000 */
[----:B------:R-:W-:Y:S02]  /*1970*/  IMAD.U32 R24, R24, 0x10000, RZ ;  /* 0x0001000018187824 */ /* 0x000fe400078e00ff */
[----:B------:R-:W-:Y:S01]  /*1980*/  FADD.FTZ R23, R22, R23 ;  /* 0x0000001716177221 */ /* 0x000fe20000010000 */
[----:B------:R-:W-:Y:S02]  /*1990*/  SHF.L.U32 R21, R38, 0x10, RZ ;  /* 0x0000001026157819 */ /* 0x000fe400000006ff */
[----:B------:R-:W-:Y:S01]  /*19a0*/  PRMT R25, R39, 0x7632, R25 ;  /* 0x0000763227197816 */ /* 0x000fe20000000019 */
[----:B------:R-:W-:Y:S01]  /*19b0*/  FFMA.FTZ R19, R22, R22, R19 ;  /* 0x0000001616137223 */ /* 0x000fe20000010013 */
[----:B------:R-:W-:Y:S01]  /*19c0*/  FFMA.FTZ R17, R17, R17, R26 ;  /* 0x0000001111117223 */ /* 0x000fe2000001001a */
[----:B------:R-:W-:Y:S01]  /*19d0*/  FADD.FTZ R20, R20, R23 ;  /* 0x0000001714147221 */ /* 0x000fe20000010000 */
[----:B------:R-:W-:Y:S01]  /*19e0*/  FMUL.FTZ R22, R24, R24 ;  /* 0x0000001818167220 */ /* 0x000fe20000410000 */
[----:B------:R-:W-:Y:S01]  /*19f0*/  SHF.L.U32 R26, R25, 0x10, RZ ;  /* 0x00000010191a7819 */ /* 0x000fe200000006ff */
[C---:B------:R-:W-:Y:S01]  /*1a00*/  FADD.FTZ R23, R21.reuse, R24 ;  /* 0x0000001815177221 */ /* 0x040fe20000010000 */
        /* <DEDUP_REMOVED lines=9> */
[----:B------:R-:W-:-:S02]  /*1aa0*/  SHF.L.U32 R23, R23, 0x10, RZ ;  /* 0x0000001017177819 */ /* 0x000fc400000006ff */
[----:B------:R-:W-:Y:S02]  /*1ab0*/  SHF.L.U32 R22, R51, 0x10, RZ ;  /* 0x0000001033167819 */ /* 0x000fe400000006ff */
[----:B------:R-:W-:Y:S01]  /*1ac0*/  PRMT R24, R52, 0x7632, R24 ;  /* 0x0000763234187816 */ /* 0x000fe20000000018 */
[----:B------:R-:W-:Y:S01]  /*1ad0*/  FADD.FTZ R18, R18, R19 ;  /* 0x0000001312127221 */ /* 0x000fe20000010000 */
[----:B------:R-:W-:Y:S01]  /*1ae0*/  FADD.FTZ R20, R20, R21 ;  /* 0x0000001514147221 */ /* 0x000fe20000010000 */
[----:B------:R-:W-:Y:S01]  /*1af0*/  FMUL.FTZ R19, R23, R23 ;  /* 0x0000001717137220 */ /* 0x000fe20000410000 */
[----:B------:R-:W-:Y:S01]  /*1b00*/  SHF.L.U32 R24, R24, 0x10, RZ ;  /* 0x0000001018187819 */ /* 0x000fe200000006ff */
[----:B------:R-:W-:Y:S01]  /*1b10*/  FADD.FTZ R23, R22, R23 ;  /* 0x0000001716177221 */ /* 0x000fe20000010000 */
[----:B------:R-:W-:Y:S02]  /*1b20*/  SHF.L.U32 R21, R52, 0x10, RZ ;  /* 0x0000001034157819 */ /* 0x000fe400000006ff */
[----:B------:R-:W-:Y:S01]  /*1b30*/  PRMT R25, R30, 0x7632, R25 ;  /* 0x000076321e197816 */ /* 0x000fe20000000019 */
[----:B------:R-:W-:Y:S01]  /*1b40*/  FFMA.FTZ R19, R22, R22, R19 ;  /* 0x0000001616137223 */ /* 0x000fe20000010013 */
[----:B------:R-:W-:Y:S01]  /*1b50*/  FADD.FTZ R20, R20, R23 ;  /* 0x0000001714147221 */ /* 0x000fe20000010000 */
[----:B------:R-:W-:Y:S01]  /*1b60*/  FMUL.FTZ R22, R24, R24 ;  /* 0x0000001818167220 */ /* 0x000fe20000410000 */
[----:B------:R-:W-:Y:S01]  /*1b70*/  SHF.L.U32 R26, R25, 0x10, RZ ;  /* 0x00000010191a7819 */ /* 0x000fe200000006ff */
[C---:B------:R-:W-:Y:S01]  /*1b80*/  FADD.FTZ R23, R21.reuse, R24 ;  /* 0x0000001815177221 */ /* 0x040fe20000010000 */
[----:B------:R-:W-:Y:S01]  /*1b90*/  FADD.FTZ R18, R18, R19 ;  /* 0x0000001312127221 */ /* 0x000fe20000010000 */
[----:B------:R-:W-:Y:S01]  /*1ba0*/  FFMA.FTZ R21, R21, R21, R22 ;  /* 0x0000001515157223 */ /* 0x000fe20000010016 */
[----:B------:R-:W-:-:S02]  /*1bb0*/  IMAD.U32 R19, R30, 0x10000, RZ ;  /* 0x000100001e137824 */ /* 0x000fc400078e00ff */
[----:B------:R-:W-:Y:S01]  /*1bc0*/  FADD.FTZ R23, R20, R23 ;  /* 0x0000001714177221 */ /* 0x000fe20000010000 */
[----:B------:R-:W-:Y:S01]  /*1bd0*/  FMUL.FTZ R20, R26, R26 ;  /* 0x0000001a1a147220 */ /* 0x000fe20000410000 */
[----:B------:R-:W-:Y:S01]  /*1be0*/  PRMT R22, R57, 0x7632, R22 ;  /* 0x0000763239167816 */ /* 0x000fe20000000016 */
[----:B------:R-:W-:Y:S01]  /*1bf0*/  FADD.FTZ R18, R18, R21 ;  /* 0x0000001512127221 */ /* 0x000fe20000010000 */
[C---:B------:R-:W-:Y:S01]  /*1c00*/  FADD.FTZ R21, R19.reuse, R26 ;  /* 0x0000001a13157221 */ /* 0x040fe20000010000 */
[----:B------:R-:W-:Y:S01]  /*1c10*/  FFMA.FTZ R20, R19, R19, R20 ;  /* 0x0000001313147223 */ /* 0x000fe20000010014 */
[----:B------:R-:W-:Y:S01]  /*1c20*/  SHF.L.U32 R19, R22, 0x10, RZ ;  /* 0x0000001016137819 */ /* 0x000fe200000006ff */
[----:B------:R-:W-:Y:S01]  /*1c30*/  FADD.FTZ R17, R18, R17 ;  /* 0x0000001112117221 */ /* 0x000fe20000010000 */
[----:B------:R-:W-:Y:S01]  /*1c40*/  SHF.L.U32 R18, R57, 0x10, RZ ;  /* 0x0000001039127819 */ /* 0x000fe200000006ff */
[----:B------:R-:W-:Y:S02]  /*1c50*/  FADD.FTZ R16, R23, R16 ;  /* 0x0000001017107221 */ /* 0x000fe40000010000 */
[----:B------:R-:W-:Y:S01]  /*1c60*/  FMUL.FTZ R23, R19, R19 ;  /* 0x0000001313177220 */ /* 0x000fe20000410000 */
[----:B------:R-:W-:Y:S01]  /*1c70*/  FADD.FTZ R17, R17, R20 ;  /* 0x0000001411117221 */ /* 0x000fe20000010000 */
[----:B------:R-:W-:Y:S01]  /*1c80*/  FADD.FTZ R19, R18, R19 ;  /* 0x0000001312137221 */ /* 0x000fe20000010000 */
[----:B------:R-:W-:Y:S01]  /*1c90*/  FADD.FTZ R16, R16, R21 ;  /* 0x0000001510107221 */ /* 0x000fe20000010000 */
[----:B------:R-:W-:-:S03]  /*1ca0*/  FFMA.FTZ R18, R18, R18, R23 ;  /* 0x0000001212127223 */ /* 0x000fc60000010017 */
        /* <DEDUP_REMOVED lines=23> */
[C---:B------:R-:W-:Y:S01]  /*1e20*/  ISETP.GT.AND P5, PT, R2.reuse, 0xf, PT ;  /* 0x0000000f0200780c */ /* 0x040fe20003fa4270 */
[----:B------:R-:W2:Y:S01]  /*1e30*/  LDC R58, c[0x0][0xc] ;  /* 0x00000300ff3a7b82 */ /* 0x000ea20000000800 */
[----:B------:R-:W-:Y:S01]  /*1e40*/  ISETP.NE.AND P6, PT, R2, RZ, PT ;  /* 0x000000ff0200720c */ /* 0x000fe20003fc5270 */
[----:B------:R-:W-:Y:S10]  /*1e50*/  BSSY B0, `(.L_x_2098) ;  /* 0x000001f000007945 */ /* 0x000ff40003800000 */
[----:B0-----:R-:W-:Y:S01]  /*1e60*/  @!P5 FADD.FTZ R16, R16, R19 ;  /* 0x000000131010d221 */ /* 0x001fe20000010000 */
[----:B-1----:R-:W-:Y:S01]  /*1e70*/  @!P5 FADD.FTZ R17, R17, R18 ;  /* 0x000000121111d221 */ /* 0x002fe20000010000 */
[----:B------:R-:W-:-:S03]  /*1e80*/  ISETP.NE.AND P5, PT, R0, RZ, PT ;  /* 0x000000ff0000720c */ /* 0x000fc60003fa5270 */
[----:B------:R-:W-:Y:S02]  /*1e90*/  MOV R40, R16 ;  /* 0x0000001000287202 */ /* 0x000fe40000000f00 */
[----:B------:R-:W-:-:S05]  /*1ea0*/  MOV R41, R17 ;  /* 0x0000001100297202 */ /* 0x000fca0000000f00 */
[----:B------:R0:W-:Y:S01]  /*1eb0*/  @!P6 STS.64 [R28+0x8], R40 ;  /* 0x000008281c00e388 */ /* 0x0001e20000000a00 */
[----:B------:R-:W-:Y:S01]  /*1ec0*/  BAR.SYNC.DEFER_BLOCKING 0x0 ;  /* 0x0000000000007b1d */ /* 0x000fe20000010000 */
[----:B--2---:R-:W-:Y:S02]  /*1ed0*/  ISETP.GE.U32.AND P6, PT, R58, 0x2, PT ;  /* 0x000000023a00780c */ /* 0x004fe40003fc6070 */
[----:B------:R-:W-:Y:S02]  /*1ee0*/  PRMT R56, R42, 0x7632, R56 ;  /* 0x000076322a387816 */ /* 0x000fe40000000038 */
[----:B------:R-:W-:Y:S02]  /*1ef0*/  PRMT R55, R43, 0x7632, R55 ;  /* 0x000076322b377816 */ /* 0x000fe40000000037 */
[----:B------:R-:W-:Y:S01]  /*1f00*/  PRMT R54, R44, 0x7632, R54 ;  /* 0x000076322c367816 */ /* 0x000fe20000000036 */
[----:B0-----:R-:W-:Y:S06]  /*1f10*/  @P5 BRA `(.L_x_2099) ;  /* 0x0000000000485947 */ /* 0x001fec0003800000 */
[----:B------:R-:W0:Y:S01]  /*1f20*/  S2UR UR8, SR_CgaCtaId ;  /* 0x00000000000879c3 */ /* 0x000e220000008800 */
[----:B------:R-:W-:Y:S02]  /*1f30*/  UMOV UR7, 0x400 ;  /* 0x0000040000077882 */ /* 0x000fe40000000000 */
[----:B0-----:R-:W-:-:S09]  /*1f40*/  ULEA UR7, UR8, UR7, 0x18 ;  /* 0x0000000708077291 */ /* 0x001fd2000f8ec03f */
        /* <DEDUP_REMOVED lines=15> */
.L_x_2099:
[----:B------:R-:W-:Y:S05]  /*2040*/  BSYNC B0 ;  /* 0x0000000000007941 */ /* 0x000fea0003800000 */
.L_x_2098:
[----:B------:R-:W-:Y:S02]  /*2050*/  PRMT R59, R45, 0x7632, R59 ;  /* 0x000076322d3b7816 */ /* 0x000fe4000000003b */
[----:B------:R-:W-:Y:S02]  /*2060*/  PRMT R27, R46, 0x7632, R27 ;  /* 0x000076322e1b7816 */ /* 0x000fe4000000001b */
[----:B------:R-:W-:Y:S02]  /*2070*/  PRMT R26, R32, 0x7632, R26 ;  /* 0x00007632201a7816 */ /* 0x000fe4000000001a */
[----:B------:R-:W-:Y:S02]  /*2080*/  PRMT R25, R34, 0x7632, R25 ;  /* 0x0000763222197816 */ /* 0x000fe40000000019 */
[----:B------:R-:W-:Y:S01]  /*2090*/  PRMT R24, R36, 0x7632, R24 ;  /* 0x0000763224187816 */ /* 0x000fe20000000018 */
[----:B------:R-:W-:Y:S06]  /*20a0*/  @!P6 BRA `(.L_x_2100) ;  /* 0x0000000800a0e947 */ /* 0x000fec0003800000 */
[----:B------:R-:W-:Y:S05]  /*20b0*/  @P5 BRA `(.L_x_2101) ;  /* 0x00000000007c5947 */ /* 0x000fea0003800000 */
[----:B------:R-:W0:Y:S01]  /*20c0*/  S2R R64, SR_CTAID.Y ;  /* 0x0000000000407919 */ /* 0x000e220000002600 */
[----:B------:R-:W1:Y:S01]  /*20d0*/  LDC R22, c[0x0][0x10] ;  /* 0x00000400ff167b82 */ /* 0x000e620000000800 */
[----:B------:R-:W-:Y:S02]  /*20e0*/  ULOP3.LUT UR7, UR4, 0x1, URZ, 0xc0, !UPT ;  /* 0x0000000104077892 */ /* 0x000fe4000f8ec03f */
[----:B------:R-:W-:-:S05]  /*20f0*/  ULOP3.LUT UP0, URZ, UR4, 0x2, URZ, 0xc0, !UPT ;  /* 0x00000002043f7892 */ /* 0x000fca000f80c03f */
[----:B------:R-:W2:Y:S08]  /*2100*/  LDC.64 R16, c[0x0][0x240] ;  /* 0x00009000ff107b82 */ /* 0x000eb00000000a00 */
[----:B------:R-:W3:Y:S01]  /*2110*/  LDC.64 R18, c[0x0][0x248] ;  /* 0x00009200ff127b82 */ /* 0x000ee20000000a00 */
[----:B------:R-:W-:Y:S01]  /*2120*/  PLOP3.LUT P6, PT, PT, PT, UP0, 0x80, 0x0 ;  /* 0x000000000000781c */ /* 0x000fe20003fcf008 */
[----:B-1----:R-:W-:Y:S01]  /*2130*/  IMAD R21, R22, UR7, RZ ;  /* 0x0000000716157c24 */ /* 0x002fe2000f8e02ff */
[----:B------:R-:W-:-:S02]  /*2140*/  UMOV UR7, 0xffffffff ;  /* 0xffffffff00077882 */ /* 0x000fc40000000000 */
[----:B------:R-:W-:Y:S01]  /*2150*/  USEL UR7, UR7, 0x1, UP0 ;  /* 0x0000000107077887 */ /* 0x000fe20008000000 */
[C---:B------:R-:W-:Y:S01]  /*2160*/  IMAD R20, R21.reuse, R58, RZ ;  /* 0x0000003a15147224 */ /* 0x040fe200078e02ff */
[----:B0-----:R-:W-:-:S04]  /*2170*/  IADD3 R21, R21, R64, RZ ;  /* 0x0000004015157210 */ /* 0x001fc80007ffe0ff */
[----:B------:R-:W-:Y:S01]  /*2180*/  SHF.L.U32 R23, R20, 0x1, RZ ;  /* 0x0000000114177819 */ /* 0x000fe200000006ff */
[----:B--2---:R-:W-:Y:S01]  /*2190*/  IMAD.WIDE.U32 R16, R21, 0x4, R16 ;  /* 0x0000000415107825 */ /* 0x004fe200078e0010 */
[----:B------:R-:W-:-:S03]  /*21a0*/  SEL R21, R58, RZ, !P6 ;  /* 0x000000ff3a157207 */ /* 0x000fc60007000000 */
[----:B---3--:R-:W-:Y:S01]  /*21b0*/  IMAD.WIDE R18, R23, 0x4, R18 ;  /* 0x0000000417127825 */ /* 0x008fe200078e0212 */
[----:B------:R-:W-:-:S03]  /*21c0*/  ISETP.NE.AND P6, PT, R21, -0x1, PT ;  /* 0xffffffff1500780c */ /* 0x000fc60003fc5270 */
[----:B------:R-:W-:-:S04]  /*21d0*/  IMAD R23, R22, UR9, R64 ;  /* 0x0000000916177c24 */ /* 0x000fc8000f8e0240 */
[----:B------:R-:W-:Y:S01]  /*21e0*/  IMAD.WIDE.U32 R18, R23, 0x8, R18 ;  /* 0x0000000817127825 */ /* 0x000fe200078e0012 */
[----:B------:R-:W-:-:S04]  /*21f0*/  MOV R23, UR7 ;  /* 0x0000000700177c02 */ /* 0x000fc80008000f00 */
[----:B------:R0:W-:Y:S01]  /*2200*/  STG.E.64 desc[UR10][R18.64], R40 ;  /* 0x0000002812007986 */ /* 0x0001e2000c101b0a */
[----:B------:R-:W-:Y:S06]  /*2210*/  MEMBAR.ALL.GPU ;  /* 0x0000000000007992 */ /* 0x000fec000000a000 */
[----:B------:R-:W-:-:S00]  /*2220*/  ERRBAR ;  /* 0x00000000000079ab */ /* 0x000fc00000000000 */
[----:B------:R-:W-:Y:S06]  /*2230*/  CGAERRBAR ;  /* 0x00000000000075ab */ /* 0x000fec0000000000 */
[----:B------:R0:W-:Y:S01]  /*2240*/  REDG.E.ADD.S32.STRONG.GPU desc[UR10][R16.64], R23 ;  /* 0x000000171000798e */ /* 0x0001e2000c10e38a */
[----:B------:R-:W-:Y:S05]  /*2250*/  @!P6 BRA `(.L_x_2101) ;  /* 0x000000000014e947 */ /* 0x000fea0003800000 */
.L_x_2102:
[----:B0-----:R-:W2:Y:S04]  /*2260*/  LDG.E.STRONG.GPU R18, desc[UR10][R16.64] ;  /* 0x0000000a10127981 */ /* 0x001ea8000c1ef900 */
[----:B--2---:R-:W-:Y:S01]  /*2270*/  CCTL.IVALL ;  /* 0x00000000ff00798f */ /* 0x004fe20002000000 */
[----:B------:R-:W-:Y:S05]  /*2280*/  YIELD ;  /* 0x0000000000007946 */ /* 0x000fea0003800000 */
[----:B------:R-:W-:-:S13]  /*2290*/  ISETP.NE.AND P6, PT, R18, R21, PT ;  /* 0x000000151200720c */ /* 0x000fda0003fc5270 */
[----:B------:R-:W-:Y:S05]  /*22a0*/  @P6 BRA `(.L_x_2102) ;  /* 0xfffffffc00ec6947 */ /* 0x000fea000383ffff */
.L_x_2101:
[----:B------:R-:W-:Y:S01]  /*22b0*/  ISETP.NE.AND P6, PT, R58, RZ, PT ;  /* 0x000000ff3a00720c */ /* 0x000fe20003fc5270 */
[----:B------:R-:W-:Y:S05]  /*22c0*/  WARPSYNC.ALL ;  /* 0x0000000000007948 */ /* 0x000fea0003800000 */
[----:B------:R-:W-:Y:S07]  /*22d0*/  BAR.SYNC.DEFER_BLOCKING 0x0 ;  /* 0x0000000000007b1d */ /* 0x000fee0000010000 */
[----:B------:R-:W-:Y:S05]  /*22e0*/  @!P6 BRA `(.L_x_2100) ;  /* 0x000000080010e947 */ /* 0x000fea0003800000 */
[----:B0-----:R-:W-:Y:S01]  /*22f0*/  IADD3 R16, R58, -0x1, RZ ;  /* 0xffffffff3a107810 */ /* 0x001fe20007ffe0ff */
[----:B------:R-:W-:-:S03]  /*2300*/  IMAD.MOV.U32 R18, RZ, RZ, RZ ;  /* 0x000000ffff127224 */ /* 0x000fc600078e00ff */
[----:B------:R-:W-:-:S13]  /*2310*/  ISETP.GE.U32.AND P6, PT, R16, 0x3, PT ;  /* 0x000000031000780c */ /* 0x000fda0003fc6070 */
[----:B------:R-:W-:Y:S05]  /*2320*/  @!P6 BRA `(.L_x_2103) ;  /* 0x000000040018e947 */ /* 0x000fea0003800000 */
[----:B------:R-:W-:Y:S01]  /*2330*/  LOP3.LUT R19, R58, 0x3, RZ, 0xc0, !PT ;  /* 0x000000033a137812 */ /* 0x000fe200078ec0ff */
[----:B------:R-:W-:-:S03]  /*2340*/  HFMA2.MMA R18, -RZ, RZ, 0, 0 ;  /* 0x00000000ff127435 */ /* 0x000fc600000001ff */
[----:B------:R-:W-:-:S08]  /*2350*/  IADD3 R19, -R19, R58, RZ ;  /* 0x0000003a13137210 */ /* 0x000fd00007ffe1ff */
.L_x_2104:
[----:B------:R-:W-:Y:S02]  /*2360*/  ISETP.EQ.OR P6, PT, R18, UR9, P5 ;  /* 0x0000000912007c0c */ /* 0x000fe4000afc2670 */
[----:B------:R-:W-:-:S11]  /*2370*/  MOV R20, UR4 ;  /* 0x0000000400147c02 */ /* 0x000fd60008000f00 */
[----:B------:R-:W0:Y:S01]  /*2380*/  @!P6 LDC R23, c[0x0][0x10] ;  /* 0x00000400ff17eb82 */ /* 0x000e220000000800 */
[----:B------:R-:W1:Y:S01]  /*2390*/  @!P6 S2R R22, SR_CTAID.Y ;  /* 0x000000000016e919 */ /* 0x000e620000002600 */
[----:B------:R-:W-:-:S06]  /*23a0*/  @!P6 LOP3.LUT R20, R20, 0x1, RZ, 0xc0, !PT ;  /* 0x000000011414e812 */ /* 0x000fcc00078ec0ff */
[----:B------:R-:W2:Y:S01]  /*23b0*/  @!P6 LDC.64 R16, c[0x0][0x248] ;  /* 0x00009200ff10eb82 */ /* 0x000ea20000000a00 */
[----:B0-----:R-:W-:-:S04]  /*23c0*/  @!P6 IMAD R21, R20, R23, RZ ;  /* 0x000000171415e224 */ /* 0x001fc800078e02ff */
[----:B------:R-:W-:-:S05]  /*23d0*/  @!P6 IMAD R21, R21, R58, RZ ;  /* 0x0000003a1515e224 */ /* 0x000fca00078e02ff */
[----:B------:R-:W-:-:S05]  /*23e0*/  @!P6 SHF.L.U32 R21, R21, 0x1, RZ ;  /* 0x000000011515e819 */ /* 0x000fca00000006ff */
[----:B--2---:R-:W-:-:S04]  /*23f0*/  @!P6 IMAD.WIDE R16, R21, 0x4, R16 ;  /* 0x000000041510e825 */ /* 0x004fc800078e0210 */
[----:B-1----:R-:W-:-:S04]  /*2400*/  @!P6 IMAD R21, R23, R18, R22 ;  /* 0x000000121715e224 */ /* 0x002fc800078e0216 */
[----:B------:R-:W-:-:S05]  /*2410*/  @!P6 IMAD.WIDE.U32 R20, R21, 0x8, R16 ;  /* 0x000000081514e825 */ /* 0x000fca00078e0010 */
[----:B------:R-:W2:Y:S01]  /*2420*/  @!P6 LDG.E.64 R16, desc[UR10][R20.64] ;  /* 0x0000000a1410e981 */ /* 0x000ea2000c1e1b00 */
[----:B------:R-:W-:Y:S02]  /*2430*/  IADD3 R22, R18, 0x1, RZ ;  /* 0x0000000112167810 */ /* 0x000fe40007ffe0ff */
[----:B------:R-:W-:Y:S01]  /*2440*/  MOV R64, UR4 ;  /* 0x0000000400407c02 */ /* 0x000fe20008000f00 */
[----:B--2---:R-:W-:Y:S01]  /*2450*/  @!P6 FADD.FTZ R40, R40, R16 ;  /* 0x000000102828e221 */ /* 0x004fe20000010000 */
[----:B------:R-:W-:Y:S01]  /*2460*/  @!P6 FADD.FTZ R41, R41, R17 ;  /* 0x000000112929e221 */ /* 0x000fe20000010000 */
[----:B------:R-:W-:-:S13]  /*2470*/  ISETP.EQ.OR P6, PT, R22, UR9, P5 ;  /* 0x0000000916007c0c */ /* 0x000fda000afc2670 */
[----:B------:R-:W0:Y:S01]  /*2480*/  @!P6 LDC R65, c[0x0][0x10] ;  /* 0x00000400ff41eb82 */ /* 0x000e220000000800 */
        /* <DEDUP_REMOVED lines=8> */
[----:B------:R-:W-:-:S05]  /*2510*/  @!P6 IMAD.WIDE.U32 R20, R21, 0x8, R16 ;  /* 0x000000081514e825 */ /* 0x000fca00078e0010 */
[----:B------:R-:W2:Y:S01]  /*2520*/  @!P6 LDG.E.64 R16, desc[UR10][R20.64] ;  /* 0x0000000a1410e981 */ /* 0x000ea2000c1e1b00 */
[----:B------:R-:W-:Y:S01]  /*2530*/  IADD3 R22, R18, 0x2, RZ ;  /* 0x0000000212167810 */ /* 0x000fe20007ffe0ff */
[----:B------:R-:W-:Y:S02]  /*2540*/  IMAD.U32 R64, RZ, RZ, UR4 ;  /* 0x00000004ff407e24 */ /* 0x000fe4000f8e00ff */
        /* <DEDUP_REMOVED lines=36> */
.L_x_2103:
[----:B------:R-:W-:-:S13]  /*2790*/  LOP3.LUT P6, R19, R58, 0x3, RZ, 0xc0, !PT ;  /* 0x000000033a137812 */ /* 0x000fda00078cc0ff */
[----:B------:R-:W-:Y:S05]  /*27a0*/  @!P6 BRA `(.L_x_2100) ;  /* 0x0000000000e0e947 */ /* 0x000fea0003800000 */
[----:B------:R-:W-:Y:S01]  /*27b0*/  ISETP.EQ.OR P6, PT, R18, UR9, P5 ;  /* 0x0000000912007c0c */ /* 0x000fe2000afc2670 */
[----:B------:R-:W-:Y:S01]  /*27c0*/  BSSY B0, `(.L_x_2105) ;  /* 0x0000013000007945 */ /* 0x000fe20003800000 */
[----:B------:R-:W-:Y:S02]  /*27d0*/  P2R R16, PR, RZ, 0x1 ;  /* 0x00000001ff107803 */ /* 0x000fe40000000000 */
[----:B------:R-:W-:-:S04]  /*27e0*/  ISETP.NE.AND P0, PT, R19, 0x1, PT ;  /* 0x000000011300780c */ /* 0x000fc80003f05270 */
[----:B------:R-:W-:Y:S02]  /*27f0*/  P2R R17, PR, RZ, 0x1 ;  /* 0x00000001ff117803 */ /* 0x000fe40000000000 */
[----:B------:R-:W-:-:S03]  /*2800*/  ISETP.NE.AND P0, PT, R16, RZ, PT ;  /* 0x000000ff1000720c */ /* 0x000fc60003f05270 */
[----:B------:R-:W-:Y:S10]  /*2810*/  @P6 BRA `(.L_x_2106) ;  /* 0x0000000000346947 */ /* 0x000ff40003800000 */
[----:B------:R-:W0:Y:S01]  /*2820*/  S2R R23, SR_CTAID.Y ;  /* 0x0000000000177919 */ /* 0x000e220000002600 */
[----:B------:R-:W1:Y:S01]  /*2830*/  LDC.64 R16, c[0x0][0x248] ;  /* 0x00009200ff107b82 */ /* 0x000e620000000a00 */
[----:B------:R-:W-:Y:S01]  /*2840*/  ULOP3.LUT UR7, UR4, 0x1, URZ, 0xc0, !UPT ;  /* 0x0000000104077892 */ /* 0x000fe2000f8ec03f */
[----:B------:R-:W-:-:S03]  /*2850*/  ULDC UR8, c[0x0][0x10] ;  /* 0x0000040000087ab9 */ /* 0x000fc60000000800 */
[----:B------:R-:W-:-:S06]  /*2860*/  UIMAD UR7, UR7, UR8, URZ ;  /* 0x00000008070772a4 */ /* 0x000fcc000f8e023f */
[----:B------:R-:W-:-:S05]  /*2870*/  IMAD R20, R58, UR7, RZ ;  /* 0x000000073a147c24 */ /* 0x000fca000f8e02ff */
[----:B------:R-:W-:-:S05]  /*2880*/  SHF.L.U32 R21, R20, 0x1, RZ ;  /* 0x0000000114157819 */ /* 0x000fca00000006ff */
[----:B-1----:R-:W-:-:S04]  /*2890*/  IMAD.WIDE R16, R21, 0x4, R16 ;  /* 0x0000000415107825 */ /* 0x002fc800078e0210 */
[----:B0-----:R-:W-:-:S04]  /*28a0*/  IMAD R21, R18, UR8, R23 ;  /* 0x0000000812157c24 */ /* 0x001fc8000f8e0217 */
[----:B------:R-:W-:-:S06]  /*28b0*/  IMAD.WIDE.U32 R16, R21, 0x8, R16 ;  /* 0x0000000815107825 */ /* 0x000fcc00078e0010 */
[----:B------:R-:W2:Y:S02]  /*28c0*/  LDG.E.64 R16, desc[UR10][R16.64] ;  /* 0x0000000a10107981 */ /* 0x000ea4000c1e1b00 */
[----:B--2---:R-:W-:Y:S01]  /*28d0*/  FADD.FTZ R40, R40, R16 ;  /* 0x0000001028287221 */ /* 0x004fe20000010000 */
[----:B------:R-:W-:-:S07]  /*28e0*/  FADD.FTZ R41, R41, R17 ;  /* 0x0000001129297221 */ /* 0x000fce0000010000 */
.L_x_2106:
[----:B------:R-:W-:Y:S05]  /*28f0*/  BSYNC B0 ;  /* 0x0000000000007941 */ /* 0x000fea0003800000 */
.L_x_2105:
[----:B------:R-:W-:-:S13]  /*2900*/  ISETP.NE.AND P6, PT, R19, 0x1, PT ;  /* 0x000000011300780c */ /* 0x000fda0003fc5270 */
[----:B------:R-:W-:Y:S05]  /*2910*/  @!P6 BRA `(.L_x_2100) ;  /* 0x000000000084e947 */ /* 0x000fea0003800000 */
[----:B------:R-:W-:Y:S01]  /*2920*/  IADD3 R23, R18, 0x1, RZ ;  /* 0x0000000112177810 */ /* 0x000fe20007ffe0ff */
[----:B------:R-:W-:-:S03]  /*2930*/  IMAD.U32 R21, RZ, RZ, UR4 ;  /* 0x00000004ff157e24 */ /* 0x000fc6000f8e00ff */
[----:B------:R-:W-:-:S13]  /*2940*/  ISETP.EQ.OR P6, PT, R23, UR9, P5 ;  /* 0x0000000917007c0c */ /* 0x000fda000afc2670 */
        /* <DEDUP_REMOVED lines=9> */
[----:B------:R-:W-:-:S06]  /*29e0*/  @!P6 IMAD.WIDE.U32 R16, R21, 0x8, R16 ;  /* 0x000000081510e825 */ /* 0x000fcc00078e0010 */
[----:B------:R-:W2:Y:S01]  /*29f0*/  @!P6 LDG.E.64 R16, desc[UR10][R16.64] ;  /* 0x0000000a1010e981 */ /* 0x000ea2000c1e1b00 */
[----:B------:R-:W-:Y:S02]  /*2a00*/  IADD3 R20, R18, 0x2, RZ ;  /* 0x0000000212147810 */ /* 0x000fe40007ffe0ff */
[----:B------:R-:W-:Y:S01]  /*2a10*/  MOV R22, UR4 ;  /* 0x0000000400167c02 */ /* 0x000fe20008000f00 */
[----:B--2---:R-:W-:Y:S01]  /*2a20*/  @!P6 FADD.FTZ R40, R40, R16 ;  /* 0x000000102828e221 */ /* 0x004fe20000010000 */
[----:B------:R-:W-:Y:S01]  /*2a30*/  @!P6 FADD.FTZ R41, R41, R17 ;  /* 0x000000112929e221 */ /* 0x000fe20000010000 */
[----:B------:R-:W-:-:S04]  /*2a40*/  ISETP.EQ.OR P6, PT, R20, UR9, P5 ;  /* 0x0000000914007c0c */ /* 0x000fc8000afc2670 */
[----:B------:R-:W-:-:S13]  /*2a50*/  ISETP.EQ.OR P6, PT, R19, 0x2, P6 ;  /* 0x000000021300780c */ /* 0x000fda00037c2670 */
        /* <DEDUP_REMOVED lines=10> */
[----:B------:R-:W2:Y:S02]  /*2b00*/  @!P6 LDG.E.64 R16, desc[UR10][R16.64] ;  /* 0x0000000a1010e981 */ /* 0x000ea4000c1e1b00 */
[----:B--2---:R-:W-:Y:S01]  /*2b10*/  @!P6 FADD.FTZ R40, R40, R16 ;  /* 0x000000102828e221 */ /* 0x004fe20000010000 */
[----:B------:R-:W-:-:S07]  /*2b20*/  @!P6 FADD.FTZ R41, R41, R17 ;  /* 0x000000112929e221 */ /* 0x000fce0000010000 */
.L_x_2100:
[----:B------:R-:W-:Y:S01]  /*2b30*/  ULDC.64 UR14, c[0x0][0x218] ;  /* 0x00008600000e7ab9 */ /* 0x000fe20000000a00 */
[----:B0-----:R-:W-:Y:S01]  /*2b40*/  P2R R16, PR, RZ, 0x1 ;  /* 0x00000001ff107803 */ /* 0x001fe20000000000 */
[----:B------:R-:W0:Y:S01]  /*2b50*/  S2UR UR8, SR_CgaCtaId ;  /* 0x00000000000879c3 */ /* 0x000e220000008800 */
[----:B------:R-:W-:Y:S01]  /*2b60*/  LOP3.LUT P0, RZ, R0, UR9, RZ, 0xfc, !PT ;  /* 0x0000000900ff7c12 */ /* 0x000fe2000f80fcff */
[----:B------:R-:W-:Y:S01]  /*2b70*/  UMOV UR7, 0x400 ;  /* 0x0000040000077882 */ /* 0x000fe20000000000 */
[----:B------:R-:W-:Y:S02]  /*2b80*/  ISETP.EQ.U32.AND P6, PT, RZ, UR14, PT ;  /* 0x0000000eff007c0c */ /* 0x000fe4000bfc2070 */
[----:B------:R-:W-:Y:S02]  /*2b90*/  MOV R21, UR6 ;  /* 0x0000000600157c02 */ /* 0x000fe40008000f00 */
[----:B------:R-:W-:Y:S01]  /*2ba0*/  ISETP.EQ.OR.EX P6, PT, RZ, UR15, P0, P6 ;  /* 0x0000000fff007c0c */ /* 0x000fe200087c2760 */
[----:B------:R-:W1:Y:S01]  /*2bb0*/  LDC.64 R18, c[0x0][0x228] ;  /* 0x00008a00ff127b82 */ /* 0x000e620000000a00 */
[----:B------:R-:W-:-:S02]  /*2bc0*/  ISETP.NE.AND P0, PT, R16, RZ, PT ;  /* 0x000000ff1000720c */ /* 0x000fc40003f05270 */
[----:B------:R-:W-:-:S05]  /*2bd0*/  IADD3 R53, R50, R53, RZ ;  /* 0x0000003532357210 */ /* 0x000fca0007ffe0ff */
[----:B------:R-:W2:Y:S08]  /*2be0*/  LDC.64 R16, c[0x0][0x230] ;  /* 0x00008c00ff107b82 */ /* 0x000eb00000000a00 */
[----:B------:R-:W3:Y:S01]  /*2bf0*/  @!P6 LDC.64 R64, c[0x0][0x218] ;  /* 0x00008600ff40eb82 */ /* 0x000ee20000000a00 */
[----:B0-----:R-:W-:-:S03]  /*2c00*/  ULEA UR7, UR8, UR7, 0x18 ;  /* 0x0000000708077291 */ /* 0x001fc6000f8ec03f */
[----:B------:R-:W-:Y:S02]  /*2c10*/  ULDC UR8, c[0x0][0x2a4] ;  /* 0x0000a90000087ab9 */ /* 0x000fe40000000800 */
[----:B------:R-:W-:Y:S01]  /*2c20*/  @!P6 FMUL.FTZ R23, R41, UR8 ;  /* 0x000000082917ec20 */ /* 0x000fe20008410000 */
[----:B------:R-:W-:Y:S01]  /*2c30*/  @!P6 FMUL.FTZ R22, R40, UR8 ;  /* 0x000000082816ec20 */ /* 0x000fe20008410000 */
[C---:B-1----:R-:W-:Y:S02]  /*2c40*/  IMAD.WIDE R66, R53.reuse, 0x4, R18 ;  /* 0x0000000435427825 */ /* 0x042fe400078e0212 */
[----:B------:R0:W-:Y:S02]  /*2c50*/  @!P5 STS.64 [UR7+0x48], R40 ;  /* 0x00004828ff00d988 */ /* 0x0001e40008000a07 */
[----:B--2---:R-:W-:-:S04]  /*2c60*/  IMAD.WIDE R18, R53, 0x4, R16 ;  /* 0x0000000435127825 */ /* 0x004fc800078e0210 */
[----:B---3--:R-:W-:-:S05]  /*2c70*/  @!P6 IMAD.WIDE R64, R21, 0x8, R64 ;  /* 0x000000081540e825 */ /* 0x008fca00078e0240 */
[----:B------:R-:W-:Y:S01]  /*2c80*/  @!P6 STG.E.64 desc[UR10][R64.64], R22 ;  /* 0x000000164000e986 */ /* 0x000fe2000c101b0a */
[----:B------:R-:W-:Y:S06]  /*2c90*/  BAR.SYNC.DEFER_BLOCKING 0x0 ;  /* 0x0000000000007b1d */ /* 0x000fec0000010000 */
[----:B------:R-:W2:Y:S04]  /*2ca0*/  LDG.E.64 R16, desc[UR10][R66.64] ;  /* 0x0000000a42107981 */ /* 0x000ea8000c1e1b00 */
[----:B------:R-:W2:Y:S01]  /*2cb0*/  LDG.E.64 R18, desc[UR10][R18.64] ;  /* 0x0000000a12127981 */ /* 0x000ea2000c1e1b00 */
[----:B------:R-:W-:Y:S01]  /*2cc0*/  ISETP.NE.AND P6, PT, RZ, UR12, PT ;  /* 0x0000000cff007c0c */ /* 0x000fe2000bfc5270 */
[----:B------:R-:W-:Y:S01]  /*2cd0*/  IMAD.U32 R56, R56, 0x10000, RZ ;  /* 0x0001000038387824 */ /* 0x000fe200078e00ff */
[----:B0-----:R-:W-:Y:S01]  /*2ce0*/  SHF.L.U32 R40, R43, 0x10, RZ ;  /* 0x000000102b287819 */ /* 0x001fe200000006ff */
[----:B------:R-:W0:Y:S01]  /*2cf0*/  LDS.64 R20, [UR7+0x48] ;  /* 0x00004807ff147984 */ /* 0x000e220008000a00 */
[----:B------:R-:W-:-:S02]  /*2d00*/  SHF.L.U32 R41, R55, 0x10, RZ ;  /* 0x0000001037297819 */ /* 0x000fc400000006ff */
[----:B------:R-:W-:Y:S02]  /*2d10*/  SHF.L.U32 R44, R44, 0x10, RZ ;  /* 0x000000102c2c7819 */ /* 0x000fe400000006ff */
[----:B------:R-:W-:Y:S01]  /*2d20*/  SHF.L.U32 R54, R54, 0x10, RZ ;  /* 0x0000001036367819 */ /* 0x000fe200000006ff */
[----:B0-----:R-:W-:-:S05]  /*2d30*/  FMUL.FTZ R20, R20, UR8 ;  /* 0x0000000814147c20 */ /* 0x001fca0008410000 */
[----:B------:R-:W-:-:S13]  /*2d40*/  R2UR UR7, R20 ;  /* 0x00000000140772ca */ /* 0x000fda00000e0000 */
[----:B------:R-:W-:Y:S01]  /*2d50*/  MOV R20, UR7 ;  /* 0x0000000700147c02 */ /* 0x000fe20008000f00 */
[----:B------:R-:W-:Y:S01]  /*2d60*/  FADD.FTZ R56, R56, -UR7 ;  /* 0x8000000738387e21 */ /* 0x000fe20008010000 */
[----:B------:R-:W-:Y:S01]  /*2d70*/  FADD.FTZ R40, R40, -UR7 ;  /* 0x8000000728287e21 */ /* 0x000fe20008010000 */
[----:B------:R-:W-:Y:S02]  /*2d80*/  FADD.FTZ R41, R41, -UR7 ;  /* 0x8000000729297e21 */ /* 0x000fe40008010000 */
[----:B------:R-:W-:-:S04]  /*2d90*/  FMUL.FTZ R20, R20, UR7 ;  /* 0x0000000714147c20 */ /* 0x000fc80008410000 */
[----:B------:R-:W-:Y:S01]  /*2da0*/  FFMA.FTZ R20, R21, UR8, -R20 ;  /* 0x0000000815147c23 */ /* 0x000fe20008010814 */
[----:B------:R-:W-:-:S04]  /*2db0*/  SHF.L.U32 R21, R42, 0x10, RZ ;  /* 0x000000102a157819 */ /* 0x000fc800000006ff */
[----:B------:R-:W-:Y:S01]  /*2dc0*/  FSETP.GTU.FTZ.AND P5, PT, R20, RZ, PT ;  /* 0x000000ff1400720b */ /* 0x000fe20003fbc000 */
[----:B------:R-:W-:-:S12]  /*2dd0*/  FADD.FTZ R21, R21, -UR7 ;  /* 0x8000000715157e21 */ /* 0x000fd80008010000 */
[----:B------:R-:W-:Y:S01]  /*2de0*/  VOTEU.ANY UP0, P5 ;  /* 0x00000000003f7886 */ /* 0x000fe20002800100 */
[----:B------:R-:W-:-:S04]  /*2df0*/  PLOP3.LUT P5, PT, PT, PT, UP0, 0x80, 0x0 ;  /* 0x000000000000781c */ /* 0x000fc80003faf008 */
[----:B------:R-:W-:-:S09]  /*2e00*/  @UP0 ULDC UR8, c[0x0][0x238] ;  /* 0x00008e0000080ab9 */ /* 0x000fd20000000800 */
[----:B------:R-:W-:Y:S01]  /*2e10*/  @P5 FADD.FTZ R20, R20, UR8 ;  /* 0x0000000814145e21 */ /* 0x000fe20008010000 */
[----:B------:R-:W-:-:S05]  /*2e20*/  UMOV UR8, 0x3f800000 ;  /* 0x3f80000000087882 */ /* 0x000fca0000000000 */
[----:B------:R-:W0:Y:S02]  /*2e30*/  @P5 MUFU.RSQ R20, R20 ;  /* 0x0000001400145308 */ /* 0x000e240000001400 */
[----:B0-----:R-:W-:-:S13]  /*2e40*/  @P5 R2UR UR13, R20 ;  /* 0x00000000140d52ca */ /* 0x001fda00000e0000 */
[----:B------:R-:W-:Y:S02]  /*2e50*/  @UP0 UMOV UR8, UR13 ;  /* 0x0000000d00080c82 */ /* 0x000fe40008000000 */
[----:B------:R-:W-:Y:S01]  /*2e60*/  FMUL.FTZ R21, R21, UR8 ;  /* 0x0000000815157c20 */ /* 0x000fe20008410000 */
[----:B------:R-:W-:-:S03]  /*2e70*/  FMUL.FTZ R56, R56, UR8 ;  /* 0x0000000838387c20 */ /* 0x000fc60008410000 */
[----:B--2---:R-:W-:Y:S01]  /*2e80*/  FFMA.FTZ R42, R16, R21, R18 ;  /* 0x00000015102a7223 */ /* 0x004fe20000010012 */
        /* <DEDUP_REMOVED lines=12> */
.L_x_2107:
        /* <DEDUP_REMOVED lines=14> */
.L_x_2109:
[----:B------:R-:W-:Y:S05]  /*3030*/  BSYNC B0 ;  /* 0x0000000000007941 */ /* 0x000fea0003800000 */
.L_x_2108:
[----:B------:R-:W-:Y:S01]  /*3040*/  FMUL.FTZ R21, R40, UR8 ;  /* 0x0000000828157c20 */ /* 0x000fe20008410000 */
[----:B------:R-:W-:Y:S01]  /*3050*/  FMUL.FTZ R20, R41, UR8 ;  /* 0x0000000829147c20 */ /* 0x000fe20008410000 */
[----:B------:R-:W-:Y:S01]  /*3060*/  FADD.FTZ R44, R44, -UR7 ;  /* 0x800000072c2c7e21 */ /* 0x000fe20008010000 */
[----:B------:R-:W-:Y:S01]  /*3070*/  FADD.FTZ R54, R54, -UR7 ;  /* 0x8000000736367e21 */ /* 0x000fe20008010000 */
        /* <DEDUP_REMOVED lines=13> */
.L_x_2110:
[----:B------:R-:W-:Y:S04]  /*3150*/  BSSY B0, `(.L_x_2111) ;  /* 0x000000e000007945 */ /* 0x000fe80003800000 */
[----:B------:R-:W-:Y:S05]  /*3160*/  @!P1 BRA `(.L_x_2112) ;  /* 0x0000000000309947 */ /* 0x000fea0003800000 */
[----:B------:R-:W-:Y:S01]  /*3170*/  ULDC.64 UR14, c[0x0][0x270] ;  /* 0x00009c00000e7ab9 */ /* 0x000fe20000000a00 */
[----:B------:R-:W-:Y:S01]  /*3180*/  MOV R20, R60 ;  /* 0x0000003c00147202 */ /* 0x000fe20000000f00 */
[----:B0-----:R-:W-:Y:S01]  /*3190*/  IMAD R23, R7, UR14, RZ ;  /* 0x0000000e07177c24 */ /* 0x001fe2000f8e02ff */
[----:B------:R-:W-:Y:S01]  /*31a0*/  F2FP.BF16.F32.PACK_AB R41, R41, R40 ;  /* 0x000000282929723e */ /* 0x000fe200000010ff */
[----:B------:R-:W-:Y:S02]  /*31b0*/  IMAD.MOV.U32 R21, RZ, RZ, R63 ;  /* 0x000000ffff157224 */ /* 0x000fe400078e003f */
[C---:B------:R-:W-:Y:S02]  /*31c0*/  IMAD R23, R48.reuse, UR15, R23 ;  /* 0x0000000f30177c24 */ /* 0x040fe4000f8e0217 */
[----:B------:R-:W-:Y:S01]  /*31d0*/  IMAD.WIDE.U32 R20, R48, UR14, R20 ;  /* 0x0000000e30147c25 */ /* 0x000fe2000f8e0014 */
[----:B------:R-:W-:Y:S02]  /*31e0*/  ULDC.64 UR14, c[0x0][0x210] ;  /* 0x00008400000e7ab9 */ /* 0x000fe40000000a00 */
[----:B------:R-:W-:-:S02]  /*31f0*/  LEA R22, P5, R20, UR14, 0x1 ;  /* 0x0000000e14167c11 */ /* 0x000fc4000f8a08ff */
[----:B------:R-:W-:-:S04]  /*3200*/  IADD3 R23, R21, R23, RZ ;  /* 0x0000001715177210 */ /* 0x000fc80007ffe0ff */
[----:B------:R-:W-:-:S05]  /*3210*/  LEA.HI.X R23, R20, UR15, R23, 0x1, P5 ;  /* 0x0000000f14177c11 */ /* 0x000fca000a8f0c17 */
[----:B------:R1:W-:Y:S02]  /*3220*/  STG.E desc[UR10][R22.64], R41 ;  /* 0x0000002916007986 */ /* 0x0003e4000c10190a */
.L_x_2112:
[----:B------:R-:W-:Y:S05]  /*3230*/  BSYNC B0 ;  /* 0x0000000000007941 */ /* 0x000fea0003800000 */
.L_x_2111:
[----:B------:R-:W-:Y:S01]  /*3240*/  FMUL.FTZ R21, R44, UR8 ;  /* 0x000000082c157c20 */ /* 0x000fe20008410000 */
[----:B------:R-:W-:Y:S01]  /*3250*/  FMUL.FTZ R54, R54, UR8 ;  /* 0x0000000836367c20 */ /* 0x000fe20008410000 */
[----:B------:R-:W-:Y:S02]  /*3260*/  SHF.L.U32 R45, R45, 0x10, RZ ;  /* 0x000000102d2d7819 */ /* 0x000fe400000006ff */
[----:B------:R-:W-:Y:S01]  /*3270*/  SHF.L.U32 R59, R59, 0x10, RZ ;  /* 0x000000103b3b7819 */ /* 0x000fe200000006ff */
[----:B------:R-:W-:Y:S01]  /*3280*/  FFMA.FTZ R40, R16, R21, R18 ;  /* 0x0000001510287223 */ /* 0x000fe20000010012 */
[----:B------:R-:W-:Y:S01]  /*3290*/  SHF.L.U32 R46, R46, 0x10, RZ ;  /* 0x000000102e2e7819 */ /* 0x000fe200000006ff */
[----:B-1----:R-:W-:Y:S01]  /*32a0*/  FFMA.FTZ R41, R17, R54, R19 ;  /* 0x0000003611297223 */ /* 0x002fe20000010013 */
[----:B------:R-:W-:Y:S01]  /*32b0*/  SHF.L.U32 R27, R27, 0x10, RZ ;  /* 0x000000101b1b7819 */ /* 0x000fe200000006ff */
        /* <DEDUP_REMOVED lines=11> */
.L_x_2113:
        /* <DEDUP_REMOVED lines=14> */
.L_x_2115:
[----:B------:R-:W-:Y:S05]  /*3450*/  BSYNC B0 ;  /* 0x0000000000007941 */ /* 0x000fea0003800000 */
.L_x_2114:
[----:B------:R-:W-:Y:S01]  /*3460*/  FADD.FTZ R45, R45, -UR7 ;  /* 0x800000072d2d7e21 */ /* 0x000fe20008010000 */
[----:B------:R-:W-:Y:S01]  /*3470*/  FADD.FTZ R59, R59, -UR7 ;  /* 0x800000073b3b7e21 */ /* 0x000fe20008010000 */
[----:B------:R-:W-:Y:S01]  /*3480*/  FADD.FTZ R46, R46, -UR7 ;  /* 0x800000072e2e7e21 */ /* 0x000fe20008010000 */
[----:B------:R-:W-:Y:S01]  /*3490*/  FADD.FTZ R40, R27, -UR7 ;  /* 0x800000071b287e21 */ /* 0x000fe20008010000 */
[----:B------:R-:W-:Y:S01]  /*34a0*/  FMUL.FTZ R45, R45, UR8 ;  /* 0x000000082d2d7c20 */ /* 0x000fe20008410000 */
[----:B------:R-:W-:Y:S01]  /*34b0*/  FMUL.FTZ R20, R59, UR8 ;  /* 0x000000083b147c20 */ /* 0x000fe20008410000 */
[----:B------:R-:W-:Y:S01]  /*34c0*/  FMUL.FTZ R27, R46, UR8 ;  /* 0x000000082e1b7c20 */ /* 0x000fe20008410000 */
[----:B------:R-:W-:Y:S01]  /*34d0*/  FMUL.FTZ R40, R40, UR8 ;  /* 0x0000000828287c20 */ /* 0x000fe20008410000 */
[----:B------:R-:W-:Y:S01]  /*34e0*/  FFMA.FTZ R45, R16, R45, R18 ;  /* 0x0000002d102d7223 */ /* 0x000fe20000010012 */
[----:B------:R-:W-:Y:S01]  /*34f0*/  FFMA.FTZ R42, R17, R20, R19 ;  /* 0x00000014112a7223 */ /* 0x000fe20000010013 */
[----:B------:R-:W-:Y:S06]  /*3500*/  @!P6 BRA `(.L_x_2116) ;  /* 0x000000000028e947 */ /* 0x000fec0003800000 */
        /* <DEDUP_REMOVED lines=10> */
.L_x_2116:
[----:B------:R-:W-:Y:S04]  /*35b0*/  BSSY B0, `(.L_x_2117) ;  /* 0x000000e000007945 */ /* 0x000fe80003800000 */
[----:B------:R-:W-:Y:S05]  /*35c0*/  @!P3 BRA `(.L_x_2118) ;  /* 0x000000000030b947 */ /* 0x000fea0003800000 */
[----:B------:R-:W-:Y:S01]  /*35d0*/  ULDC.64 UR14, c[0x0][0x270] ;  /* 0x00009c00000e7ab9 */ /* 0x000fe20000000a00 */
[----:B------:R-:W-:Y:S01]  /*35e0*/  MOV R21, R63 ;  /* 0x0000003f00157202 */ /* 0x000fe20000000f00 */
[----:B01----:R-:W-:Y:S01]  /*35f0*/  IMAD R23, R11, UR14, RZ ;  /* 0x0000000e0b177c24 */ /* 0x003fe2000f8e02ff */
        /* <DEDUP_REMOVED lines=9> */
.L_x_2118:
[----:B------:R-:W-:Y:S05]  /*3690*/  BSYNC B0 ;  /* 0x0000000000007941 */ /* 0x000fea0003800000 */
.L_x_2117:
[----:B------:R-:W-:Y:S01]  /*36a0*/  ULDC.64 UR14, c[0x0][0x278] ;  /* 0x00009e00000e7ab9 */ /* 0x000fe20000000a00 */
[----:B------:R-:W-:Y:S01]  /*36b0*/  FFMA.FTZ R27, R16, R27, R18 ;  /* 0x0000001b101b7223 */ /* 0x000fe20000010012 */
[----:B------:R-:W-:Y:S01]  /*36c0*/  FFMA.FTZ R40, R17, R40, R19 ;  /* 0x0000002811287223 */ /* 0x000fe20000010013 */
[----:B------:R-:W-:Y:S06]  /*36d0*/  @!P6 BRA `(.L_x_2119) ;  /* 0x000000000028e947 */ /* 0x000fec0003800000 */
        /* <DEDUP_REMOVED lines=10> */
.L_x_2119:
[----:B------:R-:W-:Y:S04]  /*3780*/  BSSY B0, `(.L_x_2120) ;  /* 0x000000e000007945 */ /* 0x000fe80003800000 */
[----:B------:R-:W-:Y:S05]  /*3790*/  @!P4 BRA `(.L_x_2121) ;  /* 0x000000000030c947 */ /* 0x000fea0003800000 */
[----:B------:R-:W-:Y:S01]  /*37a0*/  ULDC.64 UR16, c[0x0][0x270] ;  /* 0x00009c0000107ab9 */ /* 0x000fe20000000a00 */
[----:B------:R-:W-:Y:S01]  /*37b0*/  MOV R20, R60 ;  /* 0x0000003c00147202 */ /* 0x000fe20000000f00 */
[----:B012---:R-:W-:Y:S01]  /*37c0*/  IMAD R22, R13, UR16, RZ ;  /* 0x000000100d167c24 */ /* 0x007fe2000f8e02ff */
        /* <DEDUP_REMOVED lines=9> */
.L_x_2121:
[----:B------:R-:W-:Y:S05]  /*3860*/  BSYNC B0 ;  /* 0x0000000000007941 */ /* 0x000fea0003800000 */
.L_x_2120:
[----:B------:R-:W-:Y:S02]  /*3870*/  SHF.L.U32 R20, R32, 0x10, RZ ;  /* 0x0000001020147819 */ /* 0x000fe400000006ff */
[----:B------:R-:W-:Y:S02]  /*3880*/  SHF.L.U32 R26, R26, 0x10, RZ ;  /* 0x000000101a1a7819 */ /* 0x000fe400000006ff */
[----:B------:R-:W-:Y:S01]  /*3890*/  ISETP.GE.U32.AND P5, PT, R6, UR14, PT ;  /* 0x0000000e06007c0c */ /* 0x000fe2000bfa6070 */
[----:B------:R-:W-:Y:S02]  /*38a0*/  FADD.FTZ R20, R20, -UR7 ;  /* 0x8000000714147e21 */ /* 0x000fe40008010000 */
[----:B------:R-:W-:Y:S01]  /*38b0*/  FADD.FTZ R26, R26, -UR7 ;  /* 0x800000071a1a7e21 */ /* 0x000fe20008010000 */
[----:B------:R-:W-:Y:S01]  /*38c0*/  ISETP.GE.AND.EX P5, PT, R31, UR15, PT, P5 ;  /* 0x0000000f1f007c0c */ /* 0x000fe2000bfa6350 */
[----:B------:R-:W-:Y:S02]  /*38d0*/  FMUL.FTZ R21, R20, UR8 ;  /* 0x0000000814157c20 */ /* 0x000fe40008410000 */
[----:B------:R-:W-:Y:S01]  /*38e0*/  FMUL.FTZ R26, R26, UR8 ;  /* 0x000000081a1a7c20 */ /* 0x000fe20008410000 */
[----:B------:R-:W-:Y:S01]  /*38f0*/  ISETP.GT.U32.OR P5, PT, R0, 0xdf, P5 ;  /* 0x000000df0000780c */ /* 0x000fe20002fa4470 */
[----:B---3--:R-:W-:-:S02]  /*3900*/  FFMA.FTZ R27, R16, R21, R18 ;  /* 0x00000015101b7223 */ /* 0x008fc40000010012 */
[----:B------:R-:W-:Y:S01]  /*3910*/  FFMA.FTZ R26, R17, R26, R19 ;  /* 0x0000001a111a7223 */ /* 0x000fe20000010013 */
[----:B------:R-:W-:Y:S09]  /*3920*/  @!P6 BRA `(.L_x_2122) ;  /* 0x000000000028e947 */ /* 0x000ff20003800000 */
[----:B------:R-:W-:Y:S01]  /*3930*/  FMUL.FTZ R20, R27, -1.4426950216293334961 ;  /* 0xbfb8aa3b1b147820 */ /* 0x000fe20000410000 */
[----:B012---:R-:W-:-:S05]  /*3940*/  FMUL.FTZ R23, R26, -1.4426950216293334961 ;  /* 0xbfb8aa3b1a177820 */ /* 0x007fca0000410000 */
        /* <DEDUP_REMOVED lines=8> */
.L_x_2122:
[----:B------:R-:W-:Y:S04]  /*39d0*/  BSSY B0, `(.L_x_2123) ;  /* 0x000000e000007945 */ /* 0x000fe80003800000 */
[----:B------:R-:W-:Y:S05]  /*39e0*/  @P5 BRA `(.L_x_2124) ;  /* 0x0000000000305947 */ /* 0x000fea0003800000 */
[----:B------:R-:W-:Y:S01]  /*39f0*/  ULDC.64 UR16, c[0x0][0x270] ;  /* 0x00009c0000107ab9 */ /* 0x000fe20000000a00 */
[----:B------:R-:W-:Y:S01]  /*3a00*/  MOV R20, R60 ;  /* 0x0000003c00147202 */ /* 0x000fe20000000f00 */
[----:B------:R-:W-:Y:S01]  /*3a10*/  IMAD R31, R31, UR16, RZ ;  /* 0x000000101f1f7c24 */ /* 0x000fe2000f8e02ff */
[----:B------:R-:W-:Y:S01]  /*3a20*/  F2FP.BF16.F32.PACK_AB R27, R26, R27 ;  /* 0x0000001b1a1b723e */ /* 0x000fe200000010ff */
[----:B------:R-:W-:Y:S02]  /*3a30*/  IMAD.MOV.U32 R21, RZ, RZ, R63 ;  /* 0x000000ffff157224 */ /* 0x000fe400078e003f */
[C---:B------:R-:W-:Y:S02]  /*3a40*/  IMAD R31, R6.reuse, UR17, R31 ;  /* 0x00000011061f7c24 */ /* 0x040fe4000f8e021f */
[----:B------:R-:W-:Y:S01]  /*3a50*/  IMAD.WIDE.U32 R20, R6, UR16, R20 ;  /* 0x0000001006147c25 */ /* 0x000fe2000f8e0014 */
[----:B------:R-:W-:Y:S02]  /*3a60*/  ULDC.64 UR16, c[0x0][0x210] ;  /* 0x0000840000107ab9 */ /* 0x000fe40000000a00 */
[----:B012---:R-:W-:-:S02]  /*3a70*/  LEA R22, P5, R20, UR16, 0x1 ;  /* 0x0000001014167c11 */ /* 0x007fc4000f8a08ff */
[----:B------:R-:W-:-:S04]  /*3a80*/  IADD3 R31, R21, R31, RZ ;  /* 0x0000001f151f7210 */ /* 0x000fc80007ffe0ff */
[----:B------:R-:W-:-:S05]  /*3a90*/  LEA.HI.X R23, R20, UR17, R31, 0x1, P5 ;  /* 0x0000001114177c11 */ /* 0x000fca000a8f0c1f */
[----:B------:R3:W-:Y:S02]  /*3aa0*/  STG.E desc[UR10][R22.64], R27 ;  /* 0x0000001b16007986 */ /* 0x0007e4000c10190a */
.L_x_2124:
[----:B------:R-:W-:Y:S05]  /*3ab0*/  BSYNC B0 ;  /* 0x0000000000007941 */ /* 0x000fea0003800000 */
.L_x_2123:
        /* <DEDUP_REMOVED lines=9> */
[----:B------:R-:W-:-:S02]  /*3b50*/  FFMA.FTZ R25, R16, R21, R18 ;  /* 0x0000001510197223 */ /* 0x000fc40000010012 */
[----:B------:R-:W-:Y:S01]  /*3b60*/  FFMA.FTZ R26, R17, R20, R19 ;  /* 0x00000014111a7223 */ /* 0x000fe20000010013 */
[----:B------:R-:W-:Y:S09]  /*3b70*/  @!P6 BRA `(.L_x_2125) ;  /* 0x000000000028e947 */ /* 0x000ff20003800000 */
[----:B0123--:R-:W-:Y:S01]  /*3b80*/  FMUL.FTZ R23, R26, -1.4426950216293334961 ;  /* 0xbfb8aa3b1a177820 */ /* 0x00ffe20000410000 */
        /* <DEDUP_REMOVED lines=9> */
.L_x_2125:
[----:B------:R-:W-:Y:S04]  /*3c20*/  BSSY B0, `(.L_x_2126) ;  /* 0x000000e000007945 */ /* 0x000fe80003800000 */
        /* <DEDUP_REMOVED lines=9> */
[----:B0123--:R-:W-:-:S02]  /*3cc0*/  LEA R22, P5, R20, UR16, 0x1 ;  /* 0x0000001014167c11 */ /* 0x00ffc4000f8a08ff */
[----:B------:R-:W-:-:S04]  /*3cd0*/  IADD3 R33, R21, R33, RZ ;  /* 0x0000002115217210 */ /* 0x000fc80007ffe0ff */
[----:B------:R-:W-:-:S05]  /*3ce0*/  LEA.HI.X R23, R20, UR17, R33, 0x1, P5 ;  /* 0x0000001114177c11 */ /* 0x000fca000a8f0c21 */
[----:B------:R4:W-:Y:S02]  /*3cf0*/  STG.E desc[UR10][R22.64], R25 ;  /* 0x0000001916007986 */ /* 0x0009e4000c10190a */
.L_x_2127:
[----:B------:R-:W-:Y:S05]  /*3d00*/  BSYNC B0 ;  /* 0x0000000000007941 */ /* 0x000fea0003800000 */
.L_x_2126:
[----:B------:R-:W-:Y:S01]  /*3d10*/  SHF.L.U32 R20, R36, 0x10, RZ ;  /* 0x0000001024147819 */ /* 0x000fe200000006ff */
[----:B----4-:R-:W-:Y:S01]  /*3d20*/  VIADD R25, R49, 0x100 ;  /* 0x0000010031197836 */ /* 0x010fe20000000000 */
[----:B------:R-:W-:Y:S02]  /*3d30*/  SHF.L.U32 R24, R24, 0x10, RZ ;  /* 0x0000001018187819 */ /* 0x000fe400000006ff */
[----:B------:R-:W-:Y:S01]  /*3d40*/  ISETP.GE.U32.AND P5, PT, R10, UR14, PT ;  /* 0x0000000e0a007c0c */ /* 0x000fe2000bfa6070 */
[----:B------:R-:W-:Y:S01]  /*3d50*/  FADD.FTZ R20, R20, -UR7 ;  /* 0x8000000714147e21 */ /* 0x000fe20008010000 */
[----:B------:R-:W-:Y:S01]  /*3d60*/  PRMT R31, R37, 0x7632, R31 ;  /* 0x00007632251f7816 */ /* 0x000fe2000000001f */
[----:B------:R-:W-:Y:S01]  /*3d70*/  FADD.FTZ R24, R24, -UR7 ;  /* 0x8000000718187e21 */ /* 0x000fe20008010000 */
[----:B------:R-:W-:Y:S01]  /*3d80*/  ISETP.GE.AND.EX P5, PT, R35, UR15, PT, P5 ;  /* 0x0000000f23007c0c */ /* 0x000fe2000bfa6350 */
[----:B------:R-:W-:Y:S02]  /*3d90*/  FMUL.FTZ R21, R20, UR8 ;  /* 0x0000000814157c20 */ /* 0x000fe40008410000 */
[----:B------:R-:W-:Y:S01]  /*3da0*/  FMUL.FTZ R24, R24, UR8 ;  /* 0x0000000818187c20 */ /* 0x000fe20008410000 */
[----:B------:R-:W-:Y:S01]  /*3db0*/  ISETP.GT.U32.OR P5, PT, R0, 0xdf, P5 ;  /* 0x000000df0000780c */ /* 0x000fe20002fa4470 */
[----:B------:R-:W-:-:S02]  /*3dc0*/  FFMA.FTZ R26, R16, R21, R18 ;  /* 0x00000015101a7223 */ /* 0x000fc40000010012 */
[----:B---3--:R-:W-:Y:S01]  /*3dd0*/  FFMA.FTZ R27, R17, R24, R19 ;  /* 0x00000018111b7223 */ /* 0x008fe20000010013 */
        /* <DEDUP_REMOVED lines=11> */
.L_x_2128:
        /* <DEDUP_REMOVED lines=10> */
[----:B012---:R-:W-:-:S02]  /*3f30*/  LEA R22, P5, R20, UR16, 0x1 ;  /* 0x0000001014167c11 */ /* 0x007fc4000f8a08ff */
[----:B------:R-:W-:-:S04]  /*3f40*/  IADD3 R35, R21, R35, RZ ;  /* 0x0000002315237210 */ /* 0x000fc80007ffe0ff */
[----:B------:R-:W-:-:S05]  /*3f50*/  LEA.HI.X R23, R20, UR17, R35, 0x1, P5 ;  /* 0x0000001114177c11 */ /* 0x000fca000a8f0c23 */
[----:B------:R3:W-:Y:S02]  /*3f60*/  STG.E desc[UR10][R22.64], R27 ;  /* 0x0000001b16007986 */ /* 0x0007e4000c10190a */
.L_x_2130:
[----:B------:R-:W-:Y:S05]  /*3f70*/  BSYNC B0 ;  /* 0x0000000000007941 */ /* 0x000fea0003800000 */
.L_x_2129:
[----:B------:R-:W-:Y:S02]  /*3f80*/  SHF.L.U32 R21, R37, 0x10, RZ ;  /* 0x0000001025157819 */ /* 0x000fe400000006ff */
[----:B------:R-:W-:Y:S02]  /*3f90*/  SHF.L.U32 R20, R31, 0x10, RZ ;  /* 0x000000101f147819 */ /* 0x000fe400000006ff */
[----:B------:R-:W-:Y:S01]  /*3fa0*/  ISETP.GE.U32.AND P5, PT, R25, UR14, PT ;  /* 0x0000000e19007c0c */ /* 0x000fe2000bfa6070 */
[----:B------:R-:W-:Y:S01]  /*3fb0*/  FADD.FTZ R21, R21, -UR7 ;  /* 0x8000000715157e21 */ /* 0x000fe20008010000 */
[----:B------:R-:W-:Y:S01]  /*3fc0*/  SHF.R.S32.HI R32, RZ, 0x1f, R25 ;  /* 0x0000001fff207819 */ /* 0x000fe20000011419 */
[----:B------:R-:W-:Y:S01]  /*3fd0*/  FADD.FTZ R20, R20, -UR7 ;  /* 0x8000000714147e21 */ /* 0x000fe20008010000 */
[----:B------:R-:W-:Y:S01]  /*3fe0*/  PRMT R33, R38, 0x7632, R33 ;  /* 0x0000763226217816 */ /* 0x000fe20000000021 */
[----:B------:R-:W-:Y:S01]  /*3ff0*/  FMUL.FTZ R21, R21, UR8 ;  /* 0x0000000815157c20 */ /* 0x000fe20008410000 */
[----:B------:R-:W-:Y:S01]  /*4000*/  ISETP.GE.AND.EX P5, PT, R32, UR15, PT, P5 ;  /* 0x0000000f20007c0c */ /* 0x000fe2000bfa6350 */
[----:B------:R-:W-:Y:S01]  /*4010*/  FMUL.FTZ R20, R20, UR8 ;  /* 0x0000000814147c20 */ /* 0x000fe20008410000 */
[----:B---3--:R-:W-:Y:S01]  /*4020*/  IADD3 R27, R49, 0x120, RZ ;  /* 0x00000120311b7810 */ /* 0x008fe20007ffe0ff */
[----:B------:R-:W-:Y:S01]  /*4030*/  FFMA.FTZ R24, R16, R21, R18 ;  /* 0x0000001510187223 */ /* 0x000fe20000010012 */
[----:B------:R-:W-:Y:S01]  /*4040*/  ISETP.GT.U32.OR P5, PT, R0, 0xdf, P5 ;  /* 0x000000df0000780c */ /* 0x000fe20002fa4470 */
[----:B------:R-:W-:Y:S01]  /*4050*/  FFMA.FTZ R31, R17, R20, R19 ;  /* 0x00000014111f7223 */ /* 0x000fe20000010013 */
[----:B------:R-:W-:Y:S11]  /*4060*/  @!P6 BRA `(.L_x_2131) ;  /* 0x000000000028e947 */ /* 0x000ff60003800000 */
        /* <DEDUP_REMOVED lines=10> */
.L_x_2131:
[----:B------:R-:W-:Y:S04]  /*4110*/  BSSY B0, `(.L_x_2132) ;  /* 0x000000e000007945 */ /* 0x000fe80003800000 */
[----:B------:R-:W-:Y:S05]  /*4120*/  @P5 BRA `(.L_x_2133) ;  /* 0x0000000000305947 */ /* 0x000fea0003800000 */
[----:B------:R-:W-:Y:S01]  /*4130*/  ULDC.64 UR16, c[0x0][0x270] ;  /* 0x00009c0000107ab9 */ /* 0x000fe20000000a00 */
[----:B------:R-:W-:Y:S01]  /*4140*/  MOV R20, R60 ;  /* 0x0000003c00147202 */ /* 0x000fe20000000f00 */
[----:B012---:R-:W-:Y:S01]  /*4150*/  IMAD R22, R32, UR16, RZ ;  /* 0x0000001020167c24 */ /* 0x007fe2000f8e02ff */
[----:B------:R-:W-:Y:S02]  /*4160*/  MOV R21, R63 ;  /* 0x0000003f00157202 */ /* 0x000fe40000000f00 */
[----:B------:R-:W-:Y:S01]  /*4170*/  F2FP.BF16.F32.PACK_AB R31, R31, R24 ;  /* 0x000000181f1f723e */ /* 0x000fe200000010ff */
[----:B------:R-:W-:-:S04]  /*4180*/  IMAD.WIDE.U32 R20, R25, UR16, R20 ;  /* 0x0000001019147c25 */ /* 0x000fc8000f8e0014 */
[----:B------:R-:W-:Y:S01]  /*4190*/  IMAD R25, R25, UR17, R22 ;  /* 0x0000001119197c24 */ /* 0x000fe2000f8e0216 */
[----:B------:R-:W-:Y:S02]  /*41a0*/  ULDC.64 UR16, c[0x0][0x210] ;  /* 0x0000840000107ab9 */ /* 0x000fe40000000a00 */
[----:B------:R-:W-:Y:S01]  /*41b0*/  LEA R22, P5, R20, UR16, 0x1 ;  /* 0x0000001014167c11 */ /* 0x000fe2000f8a08ff */
[----:B------:R-:W-:-:S05]  /*41c0*/  IMAD.IADD R25, R21, 0x1, R25 ;  /* 0x0000000115197824 */ /* 0x000fca00078e0219 */
[----:B------:R-:W-:-:S05]  /*41d0*/  LEA.HI.X R23, R20, UR17, R25, 0x1, P5 ;  /* 0x0000001114177c11 */ /* 0x000fca000a8f0c19 */
[----:B------:R3:W-:Y:S02]  /*41e0*/  STG.E desc[UR10][R22.64], R31 ;  /* 0x0000001f16007986 */ /* 0x0007e4000c10190a */
.L_x_2133:
[----:B------:R-:W-:Y:S05]  /*41f0*/  BSYNC B0 ;  /* 0x0000000000007941 */ /* 0x000fea0003800000 */
.L_x_2132:
        /* <DEDUP_REMOVED lines=10> */
[----:B------:R-:W-:Y:S01]  /*42a0*/  IADD3 R24, R49, 0x140, RZ ;  /* 0x0000014031187810 */ /* 0x000fe20007ffe0ff */
[----:B------:R-:W-:Y:S01]  /*42b0*/  FFMA.FTZ R25, R16, R21, R18 ;  /* 0x0000001510197223 */ /* 0x000fe20000010012 */
[----:B------:R-:W-:Y:S01]  /*42c0*/  ISETP.GT.U32.OR P5, PT, R0, 0xdf, P5 ;  /* 0x000000df0000780c */ /* 0x000fe20002fa4470 */
[----:B------:R-:W-:Y:S01]  /*42d0*/  FFMA.FTZ R26, R17, R20, R19 ;  /* 0x00000014111a7223 */ /* 0x000fe20000010013 */
[----:B------:R-:W-:Y:S11]  /*42e0*/  @!P6 BRA `(.L_x_2134) ;  /* 0x000000000028e947 */ /* 0x000ff60003800000 */
        /* <DEDUP_REMOVED lines=10> */
.L_x_2134:
[----:B------:R-:W-:Y:S04]  /*4390*/  BSSY B0, `(.L_x_2135) ;  /* 0x000000e000007945 */ /* 0x000fe80003800000 */
[----:B------:R-:W-:Y:S05]  /*43a0*/  @P5 BRA `(.L_x_2136) ;  /* 0x0000000000305947 */ /* 0x000fea0003800000 */
[----:B------:R-:W-:Y:S01]  /*43b0*/  ULDC.64 UR16, c[0x0][0x270] ;  /* 0x00009c0000107ab9 */ /* 0x000fe20000000a00 */
[----:B------:R-:W-:Y:S01]  /*43c0*/  MOV R20, R60 ;  /* 0x0000003c00147202 */ /* 0x000fe20000000f00 */
[----:B0123--:R-:W-:Y:S01]  /*43d0*/  IMAD R22, R32, UR16, RZ ;  /* 0x0000001020167c24 */ /* 0x00ffe2000f8e02ff */
[----:B------:R-:W-:Y:S02]  /*43e0*/  MOV R21, R63 ;  /* 0x0000003f00157202 */ /* 0x000fe40000000f00 */
        /* <DEDUP_REMOVED lines=8> */
.L_x_2136:
[----:B------:R-:W-:Y:S05]  /*4470*/  BSYNC B0 ;  /* 0x0000000000007941 */ /* 0x000fea0003800000 */
.L_x_2135:
[----:B------:R-:W-:Y:S01]  /*4480*/  SHF.L.U32 R21, R39, 0x10, RZ ;  /* 0x0000001027157819 */ /* 0x000fe200000006ff */
[----:B01234-:R-:W-:Y:S01]  /*4490*/  VIADD R22, R49, 0x160 ;  /* 0x0000016031167836 */ /* 0x01ffe20000000000 */
        /* <DEDUP_REMOVED lines=8> */
[----:B------:R-:W-:-:S02]  /*4520*/  FMUL.FTZ R20, R20, UR8 ;  /* 0x0000000814147c20 */ /* 0x000fc40008410000 */
[----:B------:R-:W-:Y:S01]  /*4530*/  FFMA.FTZ R23, R16, R21, R18 ;  /* 0x0000001510177223 */ /* 0x000fe20000010012 */
[----:B------:R-:W-:Y:S01]  /*4540*/  ISETP.GT.U32.OR P5, PT, R0, 0xdf, P5 ;  /* 0x000000df0000780c */ /* 0x000fe20002fa4470 */
        /* <DEDUP_REMOVED lines=12> */
.L_x_2137:
        /* <DEDUP_REMOVED lines=14> */
.L_x_2139:
[----:B------:R-:W-:Y:S05]  /*46f0*/  BSYNC B0 ;  /* 0x0000000000007941 */ /* 0x000fea0003800000 */
.L_x_2138:
        /* <DEDUP_REMOVED lines=9> */
[----:B0-----:R-:W-:Y:S01]  /*4790*/  FMUL.FTZ R24, R20, UR8 ;  /* 0x0000000814187c20 */ /* 0x001fe20008410000 */
[----:B------:R-:W-:Y:S01]  /*47a0*/  IADD3 R20, R49, 0x180, RZ ;  /* 0x0000018031147810 */ /* 0x000fe20007ffe0ff */
        /* <DEDUP_REMOVED lines=14> */
.L_x_2140:
        /* <DEDUP_REMOVED lines=9> */
[----:B------:R-:W-:-:S03]  /*4920*/  ULDC.64 UR16, c[0x0][0x210] ;  /* 0x0000840000107ab9 */ /* 0x000fc60000000a00 */
[----:B------:R-:W-:Y:S01]  /*4930*/  IMAD.IADD R23, R25, 0x1, R23 ;  /* 0x0000000119177824 */ /* 0x000fe200078e0217 */
[----:B------:R-:W-:-:S04]  /*4940*/  LEA R22, P5, R24, UR16, 0x1 ;  /* 0x0000001018167c11 */ /* 0x000fc8000f8a08ff */
[----:B------:R-:W-:-:S05]  /*4950*/  LEA.HI.X R23, R24, UR17, R23, 0x1, P5 ;  /* 0x0000001118177c11 */ /* 0x000fca000a8f0c17 */
[----:B------:R0:W-:Y:S04]  /*4960*/  STG.E desc[UR10][R22.64], R21 ;  /* 0x0000001516007986 */ /* 0x0001e8000c10190a */
.L_x_2142:
[----:B------:R-:W-:Y:S05]  /*4970*/  BSYNC B0 ;  /* 0x0000000000007941 */ /* 0x000fea0003800000 */
.L_x_2141:
[----:B0-----:R-:W-:Y:S02]  /*4980*/  SHF.L.U32 R22, R52, 0x10, RZ ;  /* 0x0000001034167819 */ /* 0x001fe400000006ff */
        /* <DEDUP_REMOVED lines=9> */
[----:B------:R-:W-:Y:S01]  /*4a20*/  SHF.R.S32.HI R21, RZ, 0x1f, R12 ;  /* 0x0000001fff157819 */ /* 0x000fe2000001140c */
        /* <DEDUP_REMOVED lines=14> */
.L_x_2143:
        /* <DEDUP_REMOVED lines=14> */
.L_x_2145:
[----:B------:R-:W-:Y:S05]  /*4bf0*/  BSYNC B0 ;  /* 0x0000000000007941 */ /* 0x000fea0003800000 */
.L_x_2144:
[----:B------:R-:W-:Y:S02]  /*4c00*/  SHF.L.U32 R22, R29, 0x10, RZ ;  /* 0x000000101d167819 */ /* 0x000fe400000006ff */
        /* <DEDUP_REMOVED lines=9> */
[----:B------:R-:W-:Y:S01]  /*4ca0*/  FFMA.FTZ R26, R16, R23, R18 ;  /* 0x00000017101a7223 */ /* 0x000fe20000010012 */
[----:B------:R-:W-:Y:S01]  /*4cb0*/  SHF.R.S32.HI R20, RZ, 0x1f, R14 ;  /* 0x0000001fff147819 */ /* 0x000fe2000001140e */
[----:B0-----:R-:W-:Y:S01]  /*4cc0*/  FFMA.FTZ R27, R17, R22, R19 ;  /* 0x00000016111b7223 */ /* 0x001fe20000010013 */
[----:B------:R-:W-:Y:S09]  /*4cd0*/  @!P6 BRA `(.L_x_2146) ;  /* 0x000000000028e947 */ /* 0x000ff20003800000 */
        /* <DEDUP_REMOVED lines=10> */
.L_x_2146:
        /* <DEDUP_REMOVED lines=14> */
.L_x_2148:
[----:B------:R-:W-:Y:S05]  /*4e60*/  BSYNC B0 ;  /* 0x0000000000007941 */ /* 0x000fea0003800000 */
.L_x_2147:
        /* <DEDUP_REMOVED lines=24> */
.L_x_2149:
        /* <DEDUP_REMOVED lines=14> */
.L_x_2151:
[----:B------:R-:W-:Y:S05]  /*50d0*/  BSYNC B0 ;  /* 0x0000000000007941 */ /* 0x000fea0003800000 */
.L_x_2150:
[----:B0-----:R-:W-:Y:S02]  /*50e0*/  SHF.L.U32 R22, R57, 0x10, RZ ;  /* 0x0000001039167819 */ /* 0x001fe400000006ff */
        /* <DEDUP_REMOVED lines=21> */
.L_x_2152:
        /* <DEDUP_REMOVED lines=13> */
.L_x_2154:
[----:B------:R-:W-:Y:S05]  /*5310*/  BSYNC B0 ;  /* 0x0000000000007941 */ /* 0x000fea0003800000 */
.L_x_2153:
[----:B------:R-:W-:Y:S01]  /*5320*/  ULDC UR7, c[0x0][0x10] ;  /* 0x0000040000077ab9 */ /* 0x000fe20000000800 */
[----:B------:R-:W-:Y:S02]  /*5330*/  UIADD3 UR4, UR4, 0x1, URZ ;  /* 0x0000000104047890 */ /* 0x000fe4000fffe03f */
[----:B------:R-:W-:-:S04]  /*5340*/  UIADD3 UR6, UR7, UR6, URZ ;  /* 0x0000000607067290 */ /* 0x000fc8000fffe03f */
[----:B------:R-:W-:-:S06]  /*5350*/  UISETP.GE.AND UP0, UPT, UR6, UR5, UPT ;  /* 0x000000050600728c */ /* 0x000fcc000bf06270 */
[----:B------:R-:W-:-:S13]  /*5360*/  PLOP3.LUT P5, PT, PT, PT, UP0, 0x80, 0x0 ;  /* 0x000000000000781c */ /* 0x000fda0003faf008 */
[----:B------:R-:W-:Y:S05]  /*5370*/  @!P5 BRA `(.L_x_2155) ;  /* 0xffffffb00000d947 */ /* 0x000fea000383ffff */
[----:B------:R-:W-:Y:S05]  /*5380*/  EXIT ;  /* 0x000000000000794d */ /* 0x000fea0003800000 */
.L_x_2156:
        /* <DEDUP_REMOVED lines=15> */
.L_x_3317:


//--------------------- .text._Z35group_norm_nhwc_fwd_one_pass_kernelI11Bf16IOBf16WLi64ELi14ELi224EEv26Group_norm_nhwc_fwd_params --------------------------
	.section	.text._Z35group_norm_nhwc_fwd_one_pass_kernelI11Bf16IOBf16WLi64ELi14ELi224EEv26Group_norm_nhwc_fwd_params,"ax",@progbits
	.align	128
        .global         _Z35group_norm_nhwc_fwd_one_pass_kernelI11Bf16IOBf16WLi64ELi14ELi224EEv26Group_norm_nhwc_fwd_params
        .type           _Z35group_norm_nhwc_fwd_one_pass_kernelI11Bf16IOBf16WLi64ELi14ELi224EEv26Group_norm_nhwc_fwd_params,@function
        .size           _Z35group_norm_nhwc_fwd_one_pass_kernelI11Bf16IOBf16WLi64ELi14ELi224EEv26Group_norm_nhwc_fwd_params,(.L_x_3318 - _Z35group_norm_nhwc_fwd_one_pass_kernelI11Bf16IOBf16WLi64ELi14ELi224EEv26Group_norm_nhwc_fwd_params)
        .other          _Z35group_norm_nhwc_fwd_one_pass_kernelI11Bf16IOBf16WLi64ELi14ELi224EEv26Group_norm_nhwc_fwd_params,@"STO_CUDA_ENTRY STV_DEFAULT"
_Z35group_norm_nhwc_fwd_one_pass_kernelI11Bf16IOBf16WLi64ELi14ELi224EEv26Group_norm_nhwc_fwd_params:
.text._Z35group_norm_nhwc_fwd_one_pass_kernelI11Bf16IOBf16WLi64ELi14ELi224EEv26Group_norm_nhwc_fwd_params:
        /* <DEDUP_REMOVED lines=33> */
.L_x_2175:
        /* <DEDUP_REMOVED lines=134> */
.L_x_2158:
[----:B------:R-:W-:Y:S05]  /*0a70*/  BSYNC B0 ;  /* 0x0000000000007941 */ /* 0x000fea0003800000 */
.L_x_2157:
        /* <DEDUP_REMOVED lines=28> */
.L_x_2161:
[----:B-1----:R-:W2:Y:S04]  /*0c40*/  LDG.E.STRONG.GPU R8, desc[UR8][R6.64] ;  /* 0x0000000806087981 */ /* 0x002ea8000c1ef900 */
[----:B--2---:R-:W-:Y:S01]  /*0c50*/  CCTL.IVALL ;  /* 0x00000000ff00798f */ /* 0x004fe20002000000 */
[----:B------:R-:W-:Y:S05]  /*0c60*/  YIELD ;  /* 0x0000000000007946 */ /* 0x000fea0003800000 */
[----:B------:R-:W-:-:S13]  /*0c70*/  ISETP.NE.AND P0, PT, R8, R13, PT ;  /* 0x0000000d0800720c */ /* 0x000fda0003f05270 */
[----:B------:R-:W-:Y:S05]  /*0c80*/  @P0 BRA `(.L_x_2161) ;  /* 0xfffffffc00ec0947 */ /* 0x000fea000383ffff */
.L_x_2160:
        /* <DEDUP_REMOVED lines=17> */
.L_x_2165:
        /* <DEDUP_REMOVED lines=115> */
.L_x_2164:
        /* <DEDUP_REMOVED lines=61> */
.L_x_2166:
[----:B------:R-:W-:-:S13]  /*18a0*/  ISETP.NE.OR P0, PT, R11, RZ, P0 ;  /* 0x000000ff0b00720c */ /* 0x000fda0000705670 */
[----:B------:R-:W-:Y:S05]  /*18b0*/  @!P0 BRA `(.L_x_2162) ;  /* 0x00000000007c8947 */ /* 0x000fea0003800000 */
.L_x_2163:
        /* <DEDUP_REMOVED lines=31> */
.L_x_2162:
        /* <DEDUP_REMOVED lines=11> */
.L_x_2168:
[----:B------:R-:W-:Y:S05]  /*1b60*/  BSYNC B0 ;  /* 0x0000000000007941 */ /* 0x000fea0003800000 */
.L_x_2167:
        /* <DEDUP_REMOVED lines=16> */
.L_x_2159:
        /* <DEDUP_REMOVED lines=20> */
[----:B------:R-:W2:Y:S04]  /*1db0*/  LDG.E.U16 R14, desc[UR8][R8.64] ;  /* 0x00000008080e7981 */ /* 0x000ea8000c1e1500 */
[----:B------:R3:W4:Y:S04]  /*1dc0*/  LDG.E.U16 R15, desc[UR8][R8.64+0x2] ;  /* 0x00000208080f7981 */ /* 0x000728000c1e1500 */
[----:B------:R-:W5:Y:S04]  /*1dd0*/  LDG.E.U16 R23, desc[UR8][R4.64] ;  /* 0x0000000804177981 */ /* 0x000f68000c1e1500 */
[----:B------:R0:W5:Y:S01]  /*1de0*/  LDG.E.U16 R25, desc[UR8][R4.64+0x2] ;  /* 0x0000020804197981 */ /* 0x000162000c1e1500 */
[----:B-1----:R-:W-:-:S02]  /*1df0*/  PRMT R7, R22, 0x7632, R7 ;  /* 0x0000763216077816 */ /* 0x002fc40000000007 */
[C---:B---3--:R-:W-:Y:S01]  /*1e00*/  PRMT R9, R24.reuse, 0x7632, R9 ;  /* 0x0000763218097816 */ /* 0x048fe20000000009 */
[----:B------:R-:W1:Y:S01]  /*1e10*/  LDS.64 R12, [UR5+0x48] ;  /* 0x00004805ff0c7984 */ /* 0x000e620008000a00 */
[----:B------:R-:W-:Y:S02]  /*1e20*/  SHF.L.U32 R7, R7, 0x10, RZ ;  /* 0x0000001007077819 */ /* 0x000fe400000006ff */
[----:B------:R-:W-:Y:S02]  /*1e30*/  SHF.L.U32 R11, R24, 0x10, RZ ;  /* 0x00000010180b7819 */ /* 0x000fe400000006ff */
[----:B------:R-:W-:Y:S02]  /*1e40*/  SHF.L.U32 R9, R9, 0x10, RZ ;  /* 0x0000001009097819 */ /* 0x000fe400000006ff */
[----:B0-----:R-:W-:Y:S02]  /*1e50*/  SHF.L.U32 R5, R22, 0x10, RZ ;  /* 0x0000001016057819 */ /* 0x001fe400000006ff */
        /* <DEDUP_REMOVED lines=10> */
[----:B0-----:R-:W-:Y:S01]  /*1f00*/  @P0 FADD.FTZ R13, R13, R6 ;  /* 0x000000060d0d0221 */ /* 0x001fe20000010000 */
[----:B------:R-:W-:-:S10]  /*1f10*/  HFMA2.MMA R6, -RZ, RZ, 1.875, 0 ;  /* 0x3f800000ff067435 */ /* 0x000fd400000001ff */
[----:B------:R-:W0:Y:S01]  /*1f20*/  @P0 MUFU.RSQ R6, R13 ;  /* 0x0000000d00060308 */ /* 0x000e220000001400 */
[----:B------:R-:W-:Y:S01]  /*1f30*/  ISETP.NE.AND P0, PT, RZ, UR10, PT ;  /* 0x0000000aff007c0c */ /* 0x000fe2000bf05270 */
[-C--:B0-----:R-:W-:Y:S01]  /*1f40*/  FMUL.FTZ R7, R7, R6.reuse ;  /* 0x0000000607077220 */ /* 0x081fe20000410000 */
[-C--:B------:R-:W-:Y:S01]  /*1f50*/  FMUL.FTZ R9, R9, R6.reuse ;  /* 0x0000000609097220 */ /* 0x080fe20000410000 */
[-C--:B------:R-:W-:Y:S01]  /*1f60*/  FMUL.FTZ R5, R5, R6.reuse ;  /* 0x0000000605057220 */ /* 0x080fe20000410000 */
[----:B------:R-:W-:Y:S01]  /*1f70*/  FMUL.FTZ R13, R11, R6 ;  /* 0x000000060b0d7220 */ /* 0x000fe20000410000 */
[----:B--2---:R-:W-:Y:S02]  /*1f80*/  SHF.L.U32 R14, R14, 0x10, RZ ;  /* 0x000000100e0e7819 */ /* 0x004fe400000006ff */
[----:B----4-:R-:W-:Y:S02]  /*1f90*/  SHF.L.U32 R4, R15, 0x10, RZ ;  /* 0x000000100f047819 */ /* 0x010fe400000006ff */
[----:B-----5:R-:W-:-:S02]  /*1fa0*/  SHF.L.U32 R23, R23, 0x10, RZ ;  /* 0x0000001017177819 */ /* 0x020fc400000006ff */
[----:B------:R-:W-:-:S03]  /*1fb0*/  SHF.L.U32 R25, R25, 0x10, RZ ;  /* 0x0000001019197819 */ /* 0x000fc600000006ff */
[C-C-:B------:R-:W-:Y:S01]  /*1fc0*/  FFMA.FTZ R8, R14.reuse, R13, R23.reuse ;  /* 0x0000000d0e087223 */ /* 0x140fe20000010017 */
[----:B------:R-:W-:Y:S01]  /*1fd0*/  FFMA.FTZ R12, R14, R5, R23 ;  /* 0x000000050e0c7223 */ /* 0x000fe20000010017 */
[C-C-:B------:R-:W-:Y:S01]  /*1fe0*/  FFMA.FTZ R11, R4.reuse, R7, R25.reuse ;  /* 0x00000007040b7223 */ /* 0x140fe20000010019 */
        /* <DEDUP_REMOVED lines=12> */
.L_x_2169:
        /* <DEDUP_REMOVED lines=15> */
.L_x_2171:
[----:B------:R-:W-:Y:S05]  /*21a0*/  BSYNC B0 ;  /* 0x0000000000007941 */ /* 0x000fea0003800000 */
.L_x_2170:
        /* <DEDUP_REMOVED lines=11> */
.L_x_2172:
        /* <DEDUP_REMOVED lines=19> */
.L_x_2174:
[----:B------:R-:W-:Y:S05]  /*2390*/  BSYNC B0 ;  /* 0x0000000000007941 */ /* 0x000fea0003800000 */
.L_x_2173:
[----:B------:R-:W1:Y:S01]  /*23a0*/  LDC R5, c[0x0][0x10] ;  /* 0x00000400ff057b82 */ /* 0x000e620000000800 */
[----:B------:R-:W-:Y:S02]  /*23b0*/  IADD3 R17, R17, 0x1, RZ ;  /* 0x0000000111117810 */ /* 0x000fe40007ffe0ff */
[----:B-1----:R-:W-:-:S04]  /*23c0*/  IADD3 R16, R5, R16, RZ ;  /* 0x0000001005107210 */ /* 0x002fc80007ffe0ff */
[----:B------:R-:W-:-:S13]  /*23d0*/  ISETP.GE.AND P0, PT, R16, UR4, PT ;  /* 0x0000000410007c0c */ /* 0x000fda000bf06270 */
[----:B------:R-:W-:Y:S05]  /*23e0*/  @!P0 BRA `(.L_x_2175) ;  /* 0xffffffdc00888947 */ /* 0x000fea000383ffff */
[----:B------:R-:W-:Y:S05]  /*23f0*/  EXIT ;  /* 0x000000000000794d */ /* 0x000fea0003800000 */
.L_x_2176:
        /* <DEDUP_REMOVED lines=16> */
.L_x_3318:


//--------------------- .text._Z35group_norm_nhwc_fwd_one_pass_kernelI11Bf16IOBf16WLi128ELi14ELi224EEv26Group_norm_nhwc_fwd_params --------------------------
	.section	.text._Z35group_norm_nhwc_fwd_one_pass_kernelI11Bf16IOBf16WLi128ELi14ELi224EEv26Group_norm_nhwc_fwd_params,"ax",@progbits
	.align	128
        .global         _Z35group_norm_nhwc_fwd_one_pass_kernelI11Bf16IOBf16WLi128ELi14ELi224EEv26Group_norm_nhwc_fwd_params
        .type           _Z35group_norm_nhwc_fwd_one_pass_kernelI11Bf16IOBf16WLi128ELi14ELi224EEv26Group_norm_nhwc_fwd_params,@function
        .size           _Z35group_norm_nhwc_fwd_one_pass_kernelI11Bf16IOBf16WLi128ELi14ELi224EEv26Group_norm_nhwc_fwd_params,(.L_x_3319 - _Z35group_norm_nhwc_fwd_one_pass_kernelI11Bf16IOBf16WLi128ELi14ELi224EEv26Group_norm_nhwc_fwd_params)
        .other          _Z35group_norm_nhwc_fwd_one_pass_kernelI11Bf16IOBf16WLi128ELi14ELi224EEv26Group_norm_nhwc_fwd_params,@"STO_CUDA_ENTRY STV_DEFAULT"
_Z35group_norm_nhwc_fwd_one_pass_kernelI11Bf16IOBf16WLi128ELi14ELi224EEv26Group_norm_nhwc_fwd_params:
.text._Z35group_norm_nhwc_fwd_one_pass_kernelI11Bf16IOBf16WLi128ELi14ELi224EEv26Group_norm_nhwc_fwd_params:
        /* <DEDUP_REMOVED lines=13> */
[----:B------:R-:W-:Y:S01]  /*00d0*/  ULDC.U8 UR10, c[0x0][0x28c] ;  /* 0x0000a300000a7ab9 */ /* 0x000fe20000000000 */
[-C--:B------:R-:W-:Y:S02]  /*00e0*/  IADD3 R2, -R3, R0.reuse, RZ ;  /* 0x0000000003027210 */ /* 0x080fe40007ffe1ff */
[----:B------:R-:W0:Y:S01]  /*00f0*/  LDC R22, c[0x0][0x294] ;  /* 0x0000a500ff167b82 */ /* 0x000e220000000800 */
[----:B------:R-:W-:Y:S02]  /*0100*/  LEA.HI R7, R7, R0, RZ, 0x5 ;  /* 0x0000000007077211 */ /* 0x000fe400078f28ff */
[----:B------:R-:W-:-:S04]  /*0110*/  LEA.HI R2, R2, R3, RZ, 0x1f ;  /* 0x0000000302027211 */ /* 0x000fc800078ff8ff */
[----:B------:R-:W-:Y:S01]  /*0120*/  SHF.R.U32.HI R5, RZ, 0x2, R2 ;  /* 0x00000002ff057819 */ /* 0x000fe20000011602 */
[----:B------:R-:W1:Y:S01]  /*0130*/  S2UR UR6, SR_CgaCtaId ;  /* 0x00000000000679c3 */ /* 0x000e620000008800 */
[----:B------:R-:W-:-:S03]  /*0140*/  HFMA2.MMA R2, -RZ, RZ, 0, 0 ;  /* 0x00000000ff027435 */ /* 0x000fc600000001ff */
[----:B------:R-:W-:-:S05]  /*0150*/  IMAD R25, R5, -0x7, R0 ;  /* 0xfffffff905197824 */ /* 0x000fca00078e0200 */
[----:B------:R-:W-:Y:S01]  /*0160*/  SHF.L.U32 R25, R25, 0x1, RZ ;  /* 0x0000000119197819 */ /* 0x000fe200000006ff */
[----:B0-----:R-:W-:Y:S01]  /*0170*/  IMAD R22, R22, UR7, R5 ;  /* 0x0000000716167c24 */ /* 0x001fe2000f8e0205 */
[----:B------:R-:W-:-:S04]  /*0180*/  SHF.R.S32.HI R5, RZ, 0x5, R7 ;  /* 0x00000005ff057819 */ /* 0x000fc80000011407 */
[C---:B------:R-:W-:Y:S02]  /*0190*/  ISETP.GE.U32.AND P0, PT, R22.reuse, UR8, PT ;  /* 0x0000000816007c0c */ /* 0x040fe4000bf06070 */
[----:B------:R-:W-:Y:S01]  /*01a0*/  SHF.R.S32.HI R3, RZ, 0x1f, R22 ;  /* 0x0000001fff037819 */ /* 0x000fe20000011416 */
[----:B-1----:R-:W-:Y:S01]  /*01b0*/  ULEA UR5, UR6, UR5, 0x18 ;  /* 0x0000000506057291 */ /* 0x002fe2000f8ec03f */
[----:B------:R-:W-:Y:S02]  /*01c0*/  IADD3 R4, R22, 0x20, RZ ;  /* 0x0000002016047810 */ /* 0x000fe40007ffe0ff */
[----:B------:R-:W-:Y:S01]  /*01d0*/  ISETP.GE.AND.EX P0, PT, R3, UR9, PT, P0 ;  /* 0x0000000903007c0c */ /* 0x000fe2000bf06300 */
[----:B------:R-:W-:Y:S02]  /*01e0*/  ULDC.64 UR8, c[0x0][0x208] ;  /* 0x0000820000087ab9 */ /* 0x000fe40000000a00 */
[----:B------:R-:W-:Y:S02]  /*01f0*/  LEA R5, R5, UR5, 0x3 ;  /* 0x0000000505057c11 */ /* 0x000fe4000f8e18ff */
[----:B------:R-:W-:-:S13]  /*0200*/  ISETP.LT.U32.AND P0, PT, R0, 0xe0, !P0 ;  /* 0x000000e00000780c */ /* 0x000fda0004701070 */
.L_x_2198:
[----:B01----:R-:W0:Y:S01]  /*0210*/  LDC R10, c[0x0][0x288] ;  /* 0x0000a200ff0a7b82 */ /* 0x003e220000000800 */
[----:B------:R-:W-:Y:S01]  /*0220*/  ULDC.64 UR14, c[0x0][0x278] ;  /* 0x00009e00000e7ab9 */ /* 0x000fe20000000a00 */
[----:B------:R-:W-:Y:S01]  /*0230*/  ULDC.64 UR12, c[0x0][0x280] ;  /* 0x0000a000000c7ab9 */ /* 0x000fe20000000a00 */
[----:B------:R-:W-:-:S04]  /*0240*/  IADD3 R18, R22, 0x40, RZ ;  /* 0x0000004016127810 */ /* 0x000fc80007ffe0ff */
[----:B------:R-:W-:Y:S01]  /*0250*/  SHF.R.S32.HI R19, RZ, 0x1f, R18 ;  /* 0x0000001fff137819 */ /* 0x000fe20000011412 */
[----:B------:R-:W1:Y:S01]  /*0260*/  @P0 LDC.64 R14, c[0x0][0x220] ;  /* 0x00008800ff0e0b82 */ /* 0x000e620000000a00 */
[----:B0-2---:R-:W-:-:S04]  /*0270*/  IABS R9, R10 ;  /* 0x0000000a00097213 */ /* 0x005fc80000000000 */
[----:B------:R-:W0:Y:S08]  /*0280*/  I2F.RP R8, R9 ;  /* 0x0000000900087306 */ /* 0x000e300000209400 */
[----:B0-----:R-:W0:Y:S02]  /*0290*/  MUFU.RCP R8, R8 ;  /* 0x0000000800087308 */ /* 0x001e240000001000 */
[----:B0-----:R-:W-:-:S06]  /*02a0*/  IADD3 R6, R8, 0xffffffe, RZ ;  /* 0x0ffffffe08067810 */ /* 0x001fcc0007ffe0ff */
[----:B------:R0:W2:Y:S02]  /*02b0*/  F2I.FTZ.U32.TRUNC.NTZ R7, R6 ;  /* 0x0000000600077305 */ /* 0x0000a4000021f000 */
[----:B0-----:R-:W-:Y:S02]  /*02c0*/  MOV R6, RZ ;  /* 0x000000ff00067202 */ /* 0x001fe40000000f00 */
[----:B--2---:R-:W-:-:S05]  /*02d0*/  IADD3 R12, RZ, -R7, RZ ;  /* 0x80000007ff0c7210 */ /* 0x004fca0007ffe0ff */
[----:B------:R-:W-:Y:S01]  /*02e0*/  IMAD R11, R12, R9, RZ ;  /* 0x000000090c0b7224 */ /* 0x000fe200078e02ff */
[----:B------:R-:W-:-:S03]  /*02f0*/  IABS R12, R23 ;  /* 0x00000017000c7213 */ /* 0x000fc60000000000 */
[----:B------:R-:W-:Y:S01]  /*0300*/  IMAD.HI.U32 R7, R7, R11, R6 ;  /* 0x0000000b07077227 */ /* 0x000fe200078e0006 */
[----:B------:R-:W-:Y:S02]  /*0310*/  LOP3.LUT R6, R23, R10, RZ, 0x3c, !PT ;  /* 0x0000000a17067212 */ /* 0x000fe400078e3cff */
[----:B------:R-:W-:Y:S02]  /*0320*/  SHF.R.S32.HI R11, RZ, 0x1f, R25 ;  /* 0x0000001fff0b7819 */ /* 0x000fe40000011419 */
[----:B------:R-:W-:Y:S01]  /*0330*/  ISETP.GE.AND P3, PT, R6, RZ, PT ;  /* 0x000000ff0600720c */ /* 0x000fe20003f66270 */
[----:B------:R-:W-:-:S05]  /*0340*/  IMAD.HI.U32 R7, R7, R12, RZ ;  /* 0x0000000c07077227 */ /* 0x000fca00078e00ff */
[----:B------:R-:W-:-:S05]  /*0350*/  IADD3 R8, -R7, RZ, RZ ;  /* 0x000000ff07087210 */ /* 0x000fca0007ffe1ff */
[----:B------:R-:W-:-:S05]  /*0360*/  IMAD R8, R9, R8, R12 ;  /* 0x0000000809087224 */ /* 0x000fca00078e020c */
[----:B------:R-:W-:-:S13]  /*0370*/  ISETP.GT.U32.AND P2, PT, R9, R8, PT ;  /* 0x000000080900720c */ /* 0x000fda0003f44070 */
[-C--:B------:R-:W-:Y:S02]  /*0380*/  @!P2 IADD3 R8, R8, -R9.reuse, RZ ;  /* 0x800000090808a210 */ /* 0x080fe40007ffe0ff */
[----:B------:R-:W-:Y:S02]  /*0390*/  @!P2 IADD3 R7, R7, 0x1, RZ ;  /* 0x000000010707a810 */ /* 0x000fe40007ffe0ff */
[----:B------:R-:W-:Y:S02]  /*03a0*/  ISETP.GE.U32.AND P1, PT, R8, R9, PT ;  /* 0x000000090800720c */ /* 0x000fe40003f26070 */
[----:B------:R-:W-:Y:S01]  /*03b0*/  ISETP.NE.AND P2, PT, R10, RZ, PT ;  /* 0x000000ff0a00720c */ /* 0x000fe20003f45270 */
[----:B------:R-:W0:Y:S10]  /*03c0*/  @P0 LDC.64 R8, c[0x0][0x270] ;  /* 0x00009c00ff080b82 */ /* 0x000e340000000a00 */
[----:B------:R-:W-:-:S02]  /*03d0*/  @P1 IADD3 R7, R7, 0x1, RZ ;  /* 0x0000000107071810 */ /* 0x000fc40007ffe0ff */
[----:B------:R-:W-:-:S03]  /*03e0*/  ISETP.GE.U32.AND P1, PT, R4, UR14, PT ;  /* 0x0000000e04007c0c */ /* 0x000fc6000bf26070 */
[----:B------:R-:W-:Y:S01]  /*03f0*/  IMAD.MOV.U32 R13, RZ, RZ, R7 ;  /* 0x000000ffff0d7224 */ /* 0x000fe200078e0007 */
[----:B------:R-:W-:-:S04]  /*0400*/  SHF.R.S32.HI R7, RZ, 0x1f, R4 ;  /* 0x0000001fff077819 */ /* 0x000fc80000011404 */
[----:B------:R-:W-:Y:S02]  /*0410*/  @!P3 IADD3 R13, -R13, RZ, RZ ;  /* 0x000000ff0d0db210 */ /* 0x000fe40007ffe1ff */
[----:B------:R-:W-:Y:S02]  /*0420*/  @!P2 LOP3.LUT R13, RZ, R10, RZ, 0x33, !PT ;  /* 0x0000000aff0da212 */ /* 0x000fe400078e33ff */
[----:B------:R-:W-:Y:S01]  /*0430*/  ISETP.GE.AND.EX P1, PT, R7, UR15, PT, P1 ;  /* 0x0000000f07007c0c */ /* 0x000fe2000bf26310 */
[----:B0-----:R-:W-:Y:S01]  /*0440*/  @P0 IMAD R16, R3, R8, RZ ;  /* 0x0000000803100224 */ /* 0x001fe200078e02ff */
[----:B------:R-:W-:Y:S02]  /*0450*/  IADD3 R6, -R13, RZ, RZ ;  /* 0x000000ff0d067210 */ /* 0x000fe40007ffe1ff */
[----:B------:R-:W-:Y:S01]  /*0460*/  ISETP.GT.U32.OR P1, PT, R0, 0xdf, P1 ;  /* 0x000000df0000780c */ /* 0x000fe20000f24470 */
[----:B------:R-:W-:Y:S02]  /*0470*/  @P0 IMAD R17, R22, R9, R16 ;  /* 0x0000000916110224 */ /* 0x000fe400078e0210 */
[----:B------:R-:W-:Y:S01]  /*0480*/  IMAD R6, R10, R6, R23 ;  /* 0x000000060a067224 */ /* 0x000fe200078e0217 */
[----:B------:R-:W-:-:S03]  /*0490*/  SHF.R.S32.HI R10, RZ, 0x1f, R13 ;  /* 0x0000001fff0a7819 */ /* 0x000fc6000001140d */
[----:B------:R-:W-:Y:S02]  /*04a0*/  IMAD R6, R6, 0xe, RZ ;  /* 0x0000000e06067824 */ /* 0x000fe400078e02ff */
[----:B------:R-:W-:-:S03]  /*04b0*/  IMAD R12, R10, UR12, RZ ;  /* 0x0000000c0a0c7c24 */ /* 0x000fc6000f8e02ff */
[----:B------:R-:W-:Y:S01]  /*04c0*/  IADD3 R26, P2, R25, R6, RZ ;  /* 0x00000006191a7210 */ /* 0x000fe20007f5e0ff */
[----:B------:R-:W-:-:S03]  /*04d0*/  IMAD R29, R13, UR13, R12 ;  /* 0x0000000d0d1d7c24 */ /* 0x000fc6000f8e020c */
[----:B------:R-:W-:Y:S02]  /*04e0*/  LEA.HI.X.SX32 R27, R6, R11, 0x1, P2 ;  /* 0x0000000b061b7211 */ /* 0x000fe400010f0eff */
[----:B------:R-:W0:Y:S01]  /*04f0*/  @!P1 LDC.64 R10, c[0x0][0x270] ;  /* 0x00009c00ff0a9b82 */ /* 0x000e220000000a00 */
[----:B------:R-:W-:Y:S01]  /*0500*/  ISETP.GE.U32.AND P2, PT, R18, UR14, PT ;  /* 0x0000000e12007c0c */ /* 0x000fe2000bf46070 */
[----:B------:R-:W-:-:S03]  /*0510*/  IMAD.WIDE.U32 R26, R13, UR12, R26 ;  /* 0x0000000c0d1a7c25 */ /* 0x000fc6000f8e001a */
[----:B------:R-:W-:-:S03]  /*0520*/  ISETP.GE.AND.EX P2, PT, R19, UR15, PT, P2 ;  /* 0x0000000f13007c0c */ /* 0x000fc6000bf46320 */
[----:B------:R-:W2:Y:S01]  /*0530*/  @!P1 LDC.64 R12, c[0x0][0x220] ;  /* 0x00008800ff0c9b82 */ /* 0x000ea20000000a00 */
[----:B------:R-:W-:Y:S02]  /*0540*/  IADD3 R29, R27, R29, RZ ;  /* 0x0000001d1b1d7210 */ /* 0x000fe40007ffe0ff */
[----:B------:R-:W-:Y:S02]  /*0550*/  @P0 MOV R28, R26 ;  /* 0x0000001a001c0202 */ /* 0x000fe40000000f00 */
[----:B------:R-:W-:-:S03]  /*0560*/  ISETP.GT.U32.OR P2, PT, R0, 0xdf, P2 ;  /* 0x000000df0000780c */ /* 0x000fc60001744470 */
[----:B------:R-:W-:-:S05]  /*0570*/  @P0 IMAD.WIDE.U32 R8, R22, R8, R28 ;  /* 0x0000000816080225 */ /* 0x000fca00078e001c */
[----:B------:R-:W-:Y:S02]  /*0580*/  @P0 IADD3 R9, R9, R17, RZ ;  /* 0x0000001109090210 */ /* 0x000fe40007ffe0ff */
[----:B------:R-:W-:Y:S01]  /*0590*/  @!P1 MOV R17, R29 ;  /* 0x0000001d00119202 */ /* 0x000fe20000000f00 */
[----:B0-----:R-:W-:Y:S01]  /*05a0*/  @!P1 IMAD R16, R7, R10, RZ ;  /* 0x0000000a07109224 */ /* 0x001fe200078e02ff */
[----:B-1----:R-:W-:-:S03]  /*05b0*/  @P0 LEA R14, P3, R8, R14, 0x1 ;  /* 0x0000000e080e0211 */ /* 0x002fc600078608ff */
[----:B------:R-:W-:Y:S01]  /*05c0*/  @!P1 IMAD R11, R4, R11, R16 ;  /* 0x0000000b040b9224 */ /* 0x000fe200078e0210 */
[----:B------:R-:W-:Y:S02]  /*05d0*/  @!P1 MOV R16, R26 ;  /* 0x0000001a00109202 */ /* 0x000fe40000000f00 */
[----:B------:R-:W-:Y:S02]  /*05e0*/  @P0 LEA.HI.X R15, R8, R15, R9, 0x1, P3 ;  /* 0x0000000f080f0211 */ /* 0x000fe400018f0c09 */
[----:B------:R-:W0:Y:S01]  /*05f0*/  @!P2 LDC.64 R8, c[0x0][0x270] ;  /* 0x00009c00ff08ab82 */ /* 0x000e220000000a00 */
[----:B------:R-:W-:-:S05]  /*0600*/  @!P1 IMAD.WIDE.U32 R16, R4, R10, R16 ;  /* 0x0000000a04109225 */ /* 0x000fca00078e0010 */
[----:B------:R-:W-:Y:S02]  /*0610*/  @!P1 IADD3 R10, R17, R11, RZ ;  /* 0x0000000b110a9210 */ /* 0x000fe40007ffe0ff */
[----:B--2---:R-:W-:-:S04]  /*0620*/  @!P1 LEA R12, P3, R16, R12, 0x1 ;  /* 0x0000000c100c9211 */ /* 0x004fc800078608ff */
[----:B------:R-:W-:Y:S02]  /*0630*/  @!P1 LEA.HI.X R13, R16, R13, R10, 0x1, P3 ;  /* 0x0000000d100d9211 */ /* 0x000fe400018f0c0a */
[----:B------:R-:W-:Y:S01]  /*0640*/  CS2R R16, SRZ ;  /* 0x0000000000107805 */ /* 0x000fe2000001ff00 */
[----:B------:R-:W1:Y:S05]  /*0650*/  @!P2 LDC.64 R10, c[0x0][0x220] ;  /* 0x00008800ff0aab82 */ /* 0x000e6a0000000a00 */
[----:B------:R2:W3:Y:S04]  /*0660*/  @!P1 LDG.E R17, desc[UR8][R12.64] ;  /* 0x000000080c119981 */ /* 0x0004e8000c1e1900 */
[----:B------:R4:W5:Y:S01]  /*0670*/  @P0 LDG.E R16, desc[UR8][R14.64] ;  /* 0x000000080e100981 */ /* 0x000962000c1e1900 */
[----:B0-----:R-:W-:Y:S01]  /*0680*/  @!P2 IMAD R19, R19, R8, RZ ;  /* 0x000000081313a224 */ /* 0x001fe200078e02ff */
[----:B--2---:R-:W-:Y:S01]  /*0690*/  @!P2 MOV R12, R26 ;  /* 0x0000001a000ca202 */ /* 0x004fe20000000f00 */
[----:B------:R-:W-:-:S02]  /*06a0*/  @!P2 IMAD.MOV.U32 R13, RZ, RZ, R29 ;  /* 0x000000ffff0da224 */ /* 0x000fc400078e001d */
[C---:B------:R-:W-:Y:S02]  /*06b0*/  @!P2 IMAD R19, R18.reuse, R9, R19 ;  /* 0x000000091213a224 */ /* 0x040fe400078e0213 */
[----:B------:R-:W-:Y:S01]  /*06c0*/  @!P2 IMAD.WIDE.U32 R8, R18, R8, R12 ;  /* 0x000000081208a225 */ /* 0x000fe200078e000c */
[----:B------:R-:W-:-:S04]  /*06d0*/  MOV R20, RZ ;  /* 0x000000ff00147202 */ /* 0x000fc80000000f00 */
[----:B------:R-:W-:Y:S02]  /*06e0*/  @!P2 IADD3 R9, R9, R19, RZ ;  /* 0x000000130909a210 */ /* 0x000fe40007ffe0ff */
[----:B-1----:R-:W-:-:S04]  /*06f0*/  @!P2 LEA R10, P1, R8, R10, 0x1 ;  /* 0x0000000a080aa211 */ /* 0x002fc800078208ff */
[----:B------:R-:W-:-:S05]  /*0700*/  @!P2 LEA.HI.X R11, R8, R11, R9, 0x1, P1 ;  /* 0x0000000b080ba211 */ /* 0x000fca00008f0c09 */
[----:B------:R0:W2:Y:S01]  /*0710*/  @!P2 LDG.E R20, desc[UR8][R10.64] ;  /* 0x000000080a14a981 */ /* 0x0000a2000c1e1900 */
[----:B------:R-:W-:-:S04]  /*0720*/  IADD3 R21, R22, 0x60, RZ ;  /* 0x0000006016157810 */ /* 0x000fc80007ffe0ff */
[----:B------:R-:W-:Y:S02]  /*0730*/  ISETP.GE.U32.AND P1, PT, R21, UR14, PT ;  /* 0x0000000e15007c0c */ /* 0x000fe4000bf26070 */
[----:B----4-:R-:W-:-:S04]  /*0740*/  SHF.R.S32.HI R15, RZ, 0x1f, R21 ;  /* 0x0000001fff0f7819 */ /* 0x010fc80000011415 */
[----:B------:R-:W-:-:S04]  /*0750*/  ISETP.GE.AND.EX P1, PT, R15, UR15, PT, P1 ;  /* 0x0000000f0f007c0c */ /* 0x000fc8000bf26310 */
[----:B------:R-:W-:Y:S02]  /*0760*/  ISETP.GT.U32.OR P1, PT, R0, 0xdf, P1 ;  /* 0x000000df0000780c */ /* 0x000fe40000f24470 */
[----:B-----5:R-:W-:Y:S02]  /*0770*/  PRMT R8, R16, 0x7632, R8 ;  /* 0x0000763210087816 */ /* 0x020fe40000000008 */
[----:B---3--:R-:W-:Y:S02]  /*0780*/  PRMT R14, R17, 0x7632, R14 ;  /* 0x00007632110e7816 */ /* 0x008fe4000000000e */
[----:B------:R-:W-:Y:S02]  /*0790*/  SHF.L.U32 R13, R8, 0x10, RZ ;  /* 0x00000010080d7819 */ /* 0x000fe400000006ff */
[----:B------:R-:W-:-:S05]  /*07a0*/  SHF.L.U32 R12, R16, 0x10, RZ ;  /* 0x00000010100c7819 */ /* 0x000fca00000006ff */
[----:B------:R-:W1:Y:S01]  /*07b0*/  @!P1 LDC.64 R8, c[0x0][0x270] ;  /* 0x00009c00ff089b82 */ /* 0x000e620000000a00 */
[----:B0-----:R-:W-:Y:S01]  /*07c0*/  SHF.L.U32 R10, R17, 0x10, RZ ;  /* 0x00000010110a7819 */ /* 0x001fe200000006ff */
[----:B------:R-:W-:Y:S01]  /*07d0*/  FMUL.FTZ R11, R13, R13 ;  /* 0x0000000d0d0b7220 */ /* 0x000fe20000410000 */
[----:B------:R-:W-:Y:S01]  /*07e0*/  SHF.L.U32 R19, R14, 0x10, RZ ;  /* 0x000000100e137819 */ /* 0x000fe200000006ff */
[C---:B------:R-:W-:Y:S02]  /*07f0*/  FADD.FTZ R13, R12.reuse, R13 ;  /* 0x0000000d0c0d7221 */ /* 0x040fe40000010000 */
[----:B------:R-:W-:Y:S02]  /*0800*/  FFMA.FTZ R11, R12, R12, R11 ;  /* 0x0000000c0c0b7223 */ /* 0x000fe4000001000b */
[----:B------:R-:W-:Y:S01]  /*0810*/  FADD.FTZ R12, R10, R19 ;  /* 0x000000130a0c7221 */ /* 0x000fe20000010000 */
[----:B------:R-:W-:Y:S01]  /*0820*/  FADD.FTZ R13, RZ, R13 ;  /* 0x0000000dff0d7221 */ /* 0x000fe20000010000 */
[----:B------:R-:W-:Y:S01]  /*0830*/  FMUL.FTZ R19, R19, R19 ;  /* 0x0000001313137220 */ /* 0x000fe20000410000 */
[----:B------:R-:W-:-:S02]  /*0840*/  FADD.FTZ R11, RZ, R11 ;  /* 0x0000000bff0b7221 */ /* 0x000fc40000010000 */
[--C-:B------:R-:W-:Y:S01]  /*0850*/  FADD.FTZ R13, R13, R12.reuse ;  /* 0x0000000c0d0d7221 */ /* 0x100fe20000010000 */
[----:B------:R-:W-:Y:S01]  /*0860*/  FFMA.FTZ R10, R10, R10, R19 ;  /* 0x0000000a0a0a7223 */ /* 0x000fe20000010013 */
[----:B--2---:R-:W-:-:S04]  /*0870*/  PRMT R12, R20, 0x7632, R12 ;  /* 0x00007632140c7816 */ /* 0x004fc8000000000c */
[----:B------:R-:W-:Y:S01]  /*0880*/  SHF.L.U32 R14, R12, 0x10, RZ ;  /* 0x000000100c0e7819 */ /* 0x000fe200000006ff */
[----:B------:R-:W-:Y:S01]  /*0890*/  FADD.FTZ R12, R11, R10 ;  /* 0x0000000a0b0c7221 */ /* 0x000fe20000010000 */
[----:B------:R-:W-:Y:S01]  /*08a0*/  SHF.L.U32 R11, R20, 0x10, RZ ;  /* 0x00000010140b7819 */ /* 0x000fe200000006ff */
[----:B-1----:R-:W-:Y:S02]  /*08b0*/  @!P1 IMAD R24, R15, R8, RZ ;  /* 0x000000080f189224 */ /* 0x002fe400078e02ff */
[----:B------:R-:W-:Y:S02]  /*08c0*/  FMUL.FTZ R18, R14, R14 ;  /* 0x0000000e0e127220 */ /* 0x000fe40000410000 */
[----:B------:R-:W-:Y:S01]  /*08d0*/  FADD.FTZ R10, R11, R14 ;  /* 0x0000000e0b0a7221 */ /* 0x000fe20000010000 */
[----:B------:R-:W-:Y:S01]  /*08e0*/  @!P1 MOV R14, R26 ;  /* 0x0000001a000e9202 */ /* 0x000fe20000000f00 */
[----:B------:R-:W-:Y:S02]  /*08f0*/  @!P1 IMAD.MOV.U32 R15, RZ, RZ, R29 ;  /* 0x000000ffff0f9224 */ /* 0x000fe400078e001d */
[----:B------:R-:W-:-:S02]  /*0900*/  @!P1 IMAD R19, R21, R9, R24 ;  /* 0x0000000915139224 */ /* 0x000fc400078e0218 */
[----:B------:R-:W-:Y:S02]  /*0910*/  @!P1 IMAD.WIDE.U32 R14, R21, R8, R14 ;  /* 0x00000008150e9225 */ /* 0x000fe400078e000e */
[----:B------:R-:W0:Y:S03]  /*0920*/  @!P1 LDC.64 R8, c[0x0][0x220] ;  /* 0x00008800ff089b82 */ /* 0x000e260000000a00 */
[----:B------:R-:W-:Y:S02]  /*0930*/  @!P1 IADD3 R19, R15, R19, RZ ;  /* 0x000000130f139210 */ /* 0x000fe40007ffe0ff */
[----:B------:R-:W-:Y:S02]  /*0940*/  MOV R21, RZ ;  /* 0x000000ff00157202 */ /* 0x000fe40000000f00 */
[----:B0-----:R-:W-:-:S04]  /*0950*/  @!P1 LEA R8, P2, R14, R8, 0x1 ;  /* 0x000000080e089211 */ /* 0x001fc800078408ff */
[----:B------:R-:W-:-:S05]  /*0960*/  @!P1 LEA.HI.X R9, R14, R9, R19, 0x1, P2 ;  /* 0x000000090e099211 */ /* 0x000fca00010f0c13 */
[----:B------:R-:W2:Y:S01]  /*0970*/  @!P1 LDG.E R21, desc[UR8][R8.64] ;  /* 0x0000000808159981 */ /* 0x000ea2000c1e1900 */
[----:B------:R-:W-:Y:S01]  /*0980*/  FFMA.FTZ R11, R11, R11, R18 ;  /* 0x0000000b0b0b7223 */ /* 0x000fe20000010012 */
[----:B------:R-:W0:Y:S01]  /*0990*/  S2R R14, SR_LANEID ;  /* 0x00000000000e7919 */ /* 0x000e220000000000 */
[----:B------:R-:W-:Y:S02]  /*09a0*/  FADD.FTZ R10, R13, R10 ;  /* 0x0000000a0d0a7221 */ /* 0x000fe40000010000 */
[----:B------:R-:W-:Y:S01]  /*09b0*/  FADD.FTZ R11, R12, R11 ;  /* 0x0000000b0c0b7221 */ /* 0x000fe20000010000 */
[C---:B0-----:R-:W-:Y:S02]  /*09c0*/  ISETP.GT.AND P1, PT, R14.reuse, 0x1e, PT ;  /* 0x0000001e0e00780c */ /* 0x041fe40003f24270 */
[----:B------:R-:W-:Y:S02]  /*09d0*/  ISETP.NE.AND P3, PT, R14, RZ, PT ;  /* 0x000000ff0e00720c */ /* 0x000fe40003f65270 */
[----:B------:R-:W-:Y:S01]  /*09e0*/  ISETP.NE.AND P2, PT, R0, RZ, PT ;  /* 0x000000ff0000720c */ /* 0x000fe20003f45270 */
[----:B------:R-:W-:Y:S01]  /*09f0*/  BSSY B0, `(.L_x_2177) ;  /* 0x0000036000007945 */ /* 0x000fe20003800000 */
[----:B--2---:R-:W-:-:S04]  /*0a00*/  PRMT R15, R21, 0x7632, R15 ;  /* 0x00007632150f7816 */ /* 0x004fc8000000000f */
[----:B------:R-:W-:Y:S02]  /*0a10*/  SHF.L.U32 R18, R15, 0x10, RZ ;  /* 0x000000100f127819 */ /* 0x000fe400000006ff */
[----:B------:R-:W-:-:S03]  /*0a20*/  SHF.L.U32 R15, R21, 0x10, RZ ;  /* 0x00000010150f7819 */ /* 0x000fc600000006ff */
[----:B------:R-:W-:Y:S02]  /*0a30*/  FMUL.FTZ R24, R18, R18 ;  /* 0x0000001212187220 */ /* 0x000fe40000410000 */
[C---:B------:R-:W-:Y:S02]  /*0a40*/  FADD.FTZ R13, R15.reuse, R18 ;  /* 0x000000120f0d7221 */ /* 0x040fe40000010000 */
        /* <DEDUP_REMOVED lines=34> */
[----:B------:R-:W2:Y:S01]  /*0c70*/  LDS.128 R8, [UR5+0x20] ;  /* 0x00002005ff087984 */ /* 0x000ea20008000c00 */
[----:B-1----:R-:W-:Y:S01]  /*0c80*/  FADD.FTZ R12, R18, R12 ;  /* 0x0000000c120c7221 */ /* 0x002fe20000010000 */
[----:B0-----:R-:W-:-:S03]  /*0c90*/  FADD.FTZ R18, R19, R13 ;  /* 0x0000000d13127221 */ /* 0x001fc60000010000 */
[----:B------:R-:W-:Y:S01]  /*0ca0*/  FADD.FTZ R13, R12, R14 ;  /* 0x0000000e0c0d7221 */ /* 0x000fe20000010000 */
[----:B------:R-:W-:-:S03]  /*0cb0*/  FADD.FTZ R18, R18, R15 ;  /* 0x0000000f12127221 */ /* 0x000fc60000010000 */
[----:B--2---:R-:W-:Y:S01]  /*0cc0*/  FADD.FTZ R19, R13, R8 ;  /* 0x000000080d137221 */ /* 0x004fe20000010000 */
[----:B------:R-:W-:Y:S01]  /*0cd0*/  FADD.FTZ R18, R18, R9 ;  /* 0x0000000912127221 */ /* 0x000fe20000010000 */
[----:B------:R-:W0:Y:S02]  /*0ce0*/  LDS.128 R12, [UR5+0x30] ;  /* 0x00003005ff0c7984 */ /* 0x000e240008000c00 */
[----:B------:R-:W-:Y:S01]  /*0cf0*/  FADD.FTZ R19, R19, R10 ;  /* 0x0000000a13137221 */ /* 0x000fe20000010000 */
[----:B------:R-:W-:-:S03]  /*0d00*/  FADD.FTZ R18, R18, R11 ;  /* 0x0000000b12127221 */ /* 0x000fc60000010000 */
[----:B0-----:R-:W-:Y:S01]  /*0d10*/  FADD.FTZ R19, R19, R12 ;  /* 0x0000000c13137221 */ /* 0x001fe20000010000 */
[----:B------:R-:W-:-:S03]  /*0d20*/  FADD.FTZ R8, R18, R13 ;  /* 0x0000000d12087221 */ /* 0x000fc60000010000 */
[----:B------:R-:W-:Y:S01]  /*0d30*/  FADD.FTZ R18, R19, R14 ;  /* 0x0000000e13127221 */ /* 0x000fe20000010000 */
[----:B------:R-:W-:-:S07]  /*0d40*/  FADD.FTZ R19, R8, R15 ;  /* 0x0000000f08137221 */ /* 0x000fce0000010000 */
.L_x_2178:
[----:B------:R-:W-:Y:S05]  /*0d50*/  BSYNC B0 ;  /* 0x0000000000007941 */ /* 0x000fea0003800000 */
.L_x_2177:
[----:B------:R-:W1:Y:S02]  /*0d60*/  LDC R10, c[0x0][0xc] ;  /* 0x00000300ff0a7b82 */ /* 0x000e640000000800 */
[----:B-1----:R-:W-:-:S13]  /*0d70*/  ISETP.GE.U32.AND P1, PT, R10, 0x2, PT ;  /* 0x000000020a00780c */ /* 0x002fda0003f26070 */
[----:B------:R-:W-:Y:S05]  /*0d80*/  @!P1 BRA `(.L_x_2179) ;  /* 0x0000000800709947 */ /* 0x000fea0003800000 */
[----:B------:R-:W-:Y:S05]  /*0d90*/  @P2 BRA `(.L_x_2180) ;  /* 0x0000000000742947 */ /* 0x000fea0003800000 */
[----:B------:R-:W1:Y:S01]  /*0da0*/  LDC R15, c[0x0][0x10] ;  /* 0x00000400ff0f7b82 */ /* 0x000e620000000800 */
[----:B------:R-:W2:Y:S01]  /*0db0*/  S2R R11, SR_CTAID.Y ;  /* 0x00000000000b7919 */ /* 0x000ea20000002600 */
[C---:B------:R-:W-:Y:S02]  /*0dc0*/  LOP3.LUT R8, R2.reuse, 0x1, RZ, 0xc0, !PT ;  /* 0x0000000102087812 */ /* 0x040fe400078ec0ff */
[----:B------:R-:W-:Y:S02]  /*0dd0*/  LOP3.LUT P1, RZ, R2, 0x2, RZ, 0xc0, !PT ;  /* 0x0000000202ff7812 */ /* 0x000fe4000782c0ff */
[----:B------:R-:W-:Y:S02]  /*0de0*/  MOV R14, 0xffffffff ;  /* 0xffffffff000e7802 */ /* 0x000fe40000000f00 */
[----:B------:R-:W3:Y:S01]  /*0df0*/  LDC.64 R12, c[0x0][0x248] ;  /* 0x00009200ff0c7b82 */ /* 0x000ee20000000a00 */
[----:B-1----:R-:W-:-:S04]  /*0e00*/  IMAD R8, R8, R15, RZ ;  /* 0x0000000f08087224 */ /* 0x002fc800078e02ff */
[----:B------:R-:W-:-:S05]  /*0e10*/  IMAD R9, R8, R10, RZ ;  /* 0x0000000a08097224 */ /* 0x000fca00078e02ff */
[----:B------:R-:W-:Y:S01]  /*0e20*/  SHF.L.U32 R9, R9, 0x1, RZ ;  /* 0x0000000109097819 */ /* 0x000fe200000006ff */
[----:B--2---:R-:W-:Y:S01]  /*0e30*/  IMAD R15, R15, UR7, R11 ;  /* 0x000000070f0f7c24 */ /* 0x004fe2000f8e020b */
[----:B------:R-:W-:-:S03]  /*0e40*/  IADD3 R11, R8, R11, RZ ;  /* 0x0000000b080b7210 */ /* 0x000fc60007ffe0ff */
[----:B---3--:R-:W-:Y:S02]  /*0e50*/  IMAD.WIDE R12, R9, 0x4, R12 ;  /* 0x00000004090c7825 */ /* 0x008fe400078e020c */
[----:B------:R-:W1:Y:S02]  /*0e60*/  LDC.64 R8, c[0x0][0x240] ;  /* 0x00009000ff087b82 */ /* 0x000e640000000a00 */
[----:B------:R-:W-:-:S05]  /*0e70*/  IMAD.WIDE.U32 R12, R15, 0x8, R12 ;  /* 0x000000080f0c7825 */ /* 0x000fca00078e000c */
[----:B------:R2:W-:Y:S01]  /*0e80*/  STG.E.64 desc[UR8][R12.64], R18 ;  /* 0x000000120c007986 */ /* 0x0005e2000c101b08 */
[----:B-1----:R-:W-:Y:S01]  /*0e90*/  IMAD.WIDE.U32 R8, R11, 0x4, R8 ;  /* 0x000000040b087825 */ /* 0x002fe200078e0008 */
[----:B------:R-:W-:Y:S02]  /*0ea0*/  SEL R11, R14, 0x1, P1 ;  /* 0x000000010e0b7807 */ /* 0x000fe40000800000 */
[----:B------:R-:W-:Y:S01]  /*0eb0*/  SEL R14, R10, RZ, !P1 ;  /* 0x000000ff0a0e7207 */ /* 0x000fe20004800000 */
[----:B------:R-:W-:Y:S06]  /*0ec0*/  MEMBAR.ALL.GPU ;  /* 0x0000000000007992 */ /* 0x000fec000000a000 */
[----:B------:R-:W-:-:S00]  /*0ed0*/  ERRBAR ;  /* 0x00000000000079ab */ /* 0x000fc00000000000 */
[----:B------:R-:W-:Y:S06]  /*0ee0*/  CGAERRBAR ;  /* 0x00000000000075ab */ /* 0x000fec0000000000 */
[----:B------:R2:W-:Y:S01]  /*0ef0*/  REDG.E.ADD.S32.STRONG.GPU desc[UR8][R8.64], R11 ;  /* 0x0000000b0800798e */ /* 0x0005e2000c10e388 */
[----:B------:R-:W-:-:S13]  /*0f00*/  ISETP.NE.AND P1, PT, R14, -0x1, PT ;  /* 0xffffffff0e00780c */ /* 0x000fda0003f25270 */
[----:B--2---:R-:W-:Y:S05]  /*0f10*/  @!P1 BRA `(.L_x_2180) ;  /* 0x0000000000149947 */ /* 0x004fea0003800000 */
.L_x_2181:
[----:B------:R-:W2:Y:S04]  /*0f20*/  LDG.E.STRONG.GPU R11, desc[UR8][R8.64] ;  /* 0x00000008080b7981 */ /* 0x000ea8000c1ef900 */
[----:B--2---:R-:W-:Y:S01]  /*0f30*/  CCTL.IVALL ;  /* 0x00000000ff00798f */ /* 0x004fe20002000000 */
[----:B------:R-:W-:Y:S05]  /*0f40*/  YIELD ;  /* 0x0000000000007946 */ /* 0x000fea0003800000 */
[----:B------:R-:W-:-:S13]  /*0f50*/  ISETP.NE.AND P1, PT, R11, R14, PT ;  /* 0x0000000e0b00720c */ /* 0x000fda0003f25270 */
[----:B------:R-:W-:Y:S05]  /*0f60*/  @P1 BRA `(.L_x_2181) ;  /* 0xfffffffc00ec1947 */ /* 0x000fea000383ffff */
.L_x_2180:
        /* <DEDUP_REMOVED lines=9> */
[----:B------:R-:W-:-:S03]  /*1000*/  MOV R11, RZ ;  /* 0x000000ff000b7202 */ /* 0x000fc60000000f00 */
[----:B------:R-:W-:-:S07]  /*1010*/  IMAD.IADD R12, R10, 0x1, -R9 ;  /* 0x000000010a0c7824 */ /* 0x000fce00078e0a09 */
.L_x_2183:
[----:B------:R-:W-:-:S13]  /*1020*/  ISETP.EQ.OR P1, PT, R11, UR7, P2 ;  /* 0x000000070b007c0c */ /* 0x000fda0009722670 */
[----:B------:R-:W1:Y:S01]  /*1030*/  @!P1 S2R R15, SR_CTAID.Y ;  /* 0x00000000000f9919 */ /* 0x000e620000002600 */
[----:B------:R-:W2:Y:S01]  /*1040*/  @!P1 LDC R8, c[0x0][0x10] ;  /* 0x00000400ff089b82 */ /* 0x000ea20000000800 */
[----:B------:R-:W-:-:S05]  /*1050*/  @!P1 LOP3.LUT R13, R2, 0x1, RZ, 0xc0, !PT ;  /* 0x00000001020d9812 */ /* 0x000fca00078ec0ff */
[----:B--2---:R-:W-:-:S04]  /*1060*/  @!P1 IMAD R13, R13, R8, RZ ;  /* 0x000000080d0d9224 */ /* 0x004fc800078e02ff */
[----:B------:R-:W-:Y:S02]  /*1070*/  @!P1 IMAD R13, R13, R10, RZ ;  /* 0x0000000a0d0d9224 */ /* 0x000fe400078e02ff */
[----:B-1----:R-:W-:Y:S02]  /*1080*/  @!P1 IMAD R15, R8, R11, R15 ;  /* 0x0000000b080f9224 */ /* 0x002fe400078e020f */
[----:B------:R-:W1:Y:S01]  /*1090*/  @!P1 LDC.64 R8, c[0x0][0x248] ;  /* 0x00009200ff089b82 */ /* 0x000e620000000a00 */
[----:B------:R-:W-:-:S05]  /*10a0*/  @!P1 SHF.L.U32 R13, R13, 0x1, RZ ;  /* 0x000000010d0d9819 */ /* 0x000fca00000006ff */
[----:B-1----:R-:W-:-:S04]  /*10b0*/  @!P1 IMAD.WIDE R8, R13, 0x4, R8 ;  /* 0x000000040d089825 */ /* 0x002fc800078e0208 */
[----:B------:R-:W-:-:S05]  /*10c0*/  @!P1 IMAD.WIDE.U32 R14, R15, 0x8, R8 ;  /* 0x000000080f0e9825 */ /* 0x000fca00078e0008 */
[----:B------:R1:W0:Y:S01]  /*10d0*/  @!P1 LDG.E.64 R8, desc[UR8][R14.64] ;  /* 0x000000080e089981 */ /* 0x000222000c1e1b00 */
[----:B------:R-:W-:-:S04]  /*10e0*/  IADD3 R13, R11, 0x1, RZ ;  /* 0x000000010b0d7810 */ /* 0x000fc80007ffe0ff */
[----:B------:R-:W-:-:S13]  /*10f0*/  ISETP.EQ.OR P3, PT, R13, UR7, P2 ;  /* 0x000000070d007c0c */ /* 0x000fda0009762670 */
[----:B-1----:R-:W1:Y:S01]  /*1100*/  @!P3 S2R R14, SR_CTAID.Y ;  /* 0x00000000000eb919 */ /* 0x002e620000002600 */
[----:B------:R-:W1:Y:S02]  /*1110*/  @!P3 LDC R24, c[0x0][0x10] ;  /* 0x00000400ff18bb82 */ /* 0x000e640000000800 */
[----:B-1----:R-:W-:Y:S02]  /*1120*/  @!P3 IMAD R13, R13, R24, R14 ;  /* 0x000000180d0db224 */ /* 0x002fe400078e020e */
[----:B0-----:R-:W-:Y:S01]  /*1130*/  @!P1 FADD.FTZ R19, R19, R9 ;  /* 0x0000000913139221 */ /* 0x001fe20000010000 */
[----:B------:R-:W-:Y:S01]  /*1140*/  @!P3 LOP3.LUT R9, R2, 0x1, RZ, 0xc0, !PT ;  /* 0x000000010209b812 */ /* 0x000fe200078ec0ff */
[----:B------:R-:W-:-:S04]  /*1150*/  @!P1 FADD.FTZ R18, R18, R8 ;  /* 0x0000000812129221 */ /* 0x000fc80000010000 */
[----:B------:R-:W-:Y:S02]  /*1160*/  @!P3 IMAD R24, R9, R24, RZ ;  /* 0x000000180918b224 */ /* 0x000fe400078e02ff */
[----:B------:R-:W0:Y:S02]  /*1170*/  @!P3 LDC.64 R8, c[0x0][0x248] ;  /* 0x00009200ff08bb82 */ /* 0x000e240000000a00 */
[----:B------:R-:W-:-:S05]  /*1180*/  @!P3 IMAD R24, R24, R10, RZ ;  /* 0x0000000a1818b224 */ /* 0x000fca00078e02ff */
[----:B------:R-:W-:-:S05]  /*1190*/  @!P3 SHF.L.U32 R15, R24, 0x1, RZ ;  /* 0x00000001180fb819 */ /* 0x000fca00000006ff */
[----:B0-----:R-:W-:-:S04]  /*11a0*/  @!P3 IMAD.WIDE R8, R15, 0x4, R8 ;  /* 0x000000040f08b825 */ /* 0x001fc800078e0208 */
[----:B------:R-:W-:-:S05]  /*11b0*/  @!P3 IMAD.WIDE.U32 R14, R13, 0x8, R8 ;  /* 0x000000080d0eb825 */ /* 0x000fca00078e0008 */
[----:B------:R0:W2:Y:S01]  /*11c0*/  @!P3 LDG.E.64 R8, desc[UR8][R14.64] ;  /* 0x000000080e08b981 */ /* 0x0000a2000c1e1b00 */
[----:B------:R-:W-:-:S04]  /*11d0*/  IADD3 R13, R11, 0x2, RZ ;  /* 0x000000020b0d7810 */ /* 0x000fc80007ffe0ff */
[----:B------:R-:W-:-:S13]  /*11e0*/  ISETP.EQ.OR P1, PT, R13, UR7, P2 ;  /* 0x000000070d007c0c */ /* 0x000fda0009722670 */
[----:B0-----:R-:W0:Y:S01]  /*11f0*/  @!P1 S2R R14, SR_CTAID.Y ;  /* 0x00000000000e9919 */ /* 0x001e220000002600 */
[----:B------:R-:W0:Y:S02]  /*1200*/  @!P1 LDC R24, c[0x0][0x10] ;  /* 0x00000400ff189b82 */ /* 0x000e240000000800 */
[----:B0-----:R-:W-:Y:S02]  /*1210*/  @!P1 IMAD R13, R13, R24, R14 ;  /* 0x000000180d0d9224 */ /* 0x001fe400078e020e */
[----:B--2---:R-:W-:Y:S01]  /*1220*/  @!P3 FADD.FTZ R19, R19, R9 ;  /* 0x000000091313b221 */ /* 0x004fe20000010000 */
        /* <DEDUP_REMOVED lines=22> */
[----:B------:R-:W-:-:S06]  /*1390*/  @!P3 IMAD.WIDE.U32 R8, R13, 0x8, R8 ;  /* 0x000000080d08b825 */ /* 0x000fcc00078e0008 */
[----:B------:R-:W2:Y:S01]  /*13a0*/  @!P3 LDG.E.64 R8, desc[UR8][R8.64] ;  /* 0x000000080808b981 */ /* 0x000ea2000c1e1b00 */
[----:B------:R-:W-:Y:S02]  /*13b0*/  IADD3 R12, R12, -0x4, RZ ;  /* 0xfffffffc0c0c7810 */ /* 0x000fe40007ffe0ff */
[----:B------:R-:W-:Y:S02]  /*13c0*/  IADD3 R11, R11, 0x4, RZ ;  /* 0x000000040b0b7810 */ /* 0x000fe40007ffe0ff */
[----:B------:R-:W-:Y:S01]  /*13d0*/  ISETP.NE.AND P1, PT, R12, RZ, PT ;  /* 0x000000ff0c00720c */ /* 0x000fe20003f25270 */
[----:B--2---:R-:W-:Y:S01]  /*13e0*/  @!P3 FADD.FTZ R18, R18, R8 ;  /* 0x000000081212b221 */ /* 0x004fe20000010000 */
[----:B------:R-:W-:-:S11]  /*13f0*/  @!P3 FADD.FTZ R19, R19, R9 ;  /* 0x000000091313b221 */ /* 0x000fd60000010000 */
[----:B------:R-:W-:Y:S05]  /*1400*/  @P1 BRA `(.L_x_2183) ;  /* 0xfffffffc00041947 */ /* 0x000fea000383ffff */
.L_x_2182:
        /* <DEDUP_REMOVED lines=8> */
[----:B------:R-:W-:Y:S01]  /*1490*/  LOP3.LUT R13, R2, 0x1, RZ, 0xc0, !PT ;  /* 0x00000001020d7812 */ /* 0x000fe200078ec0ff */
[----:B------:R-:W-:-:S04]  /*14a0*/  ULDC UR5, c[0x0][0x10] ;  /* 0x0000040000057ab9 */ /* 0x000fc80000000800 */
[----:B------:R-:W-:-:S04]  /*14b0*/  IMAD R13, R13, UR5, RZ ;  /* 0x000000050d0d7c24 */ /* 0x000fc8000f8e02ff */
[----:B------:R-:W-:-:S05]  /*14c0*/  IMAD R13, R13, R10, RZ ;  /* 0x0000000a0d0d7224 */ /* 0x000fca00078e02ff */
[----:B------:R-:W-:-:S05]  /*14d0*/  SHF.L.U32 R13, R13, 0x1, RZ ;  /* 0x000000010d0d7819 */ /* 0x000fca00000006ff */
[----:B--2---:R-:W-:-:S04]  /*14e0*/  IMAD.WIDE R8, R13, 0x4, R8 ;  /* 0x000000040d087825 */ /* 0x004fc800078e0208 */
[----:B-1----:R-:W-:-:S04]  /*14f0*/  IMAD R13, R11, UR5, R14 ;  /* 0x000000050b0d7c24 */ /* 0x002fc8000f8e020e */
[----:B------:R-:W-:-:S06]  /*1500*/  IMAD.WIDE.U32 R8, R13, 0x8, R8 ;  /* 0x000000080d087825 */ /* 0x000fcc00078e0008 */
[----:B------:R-:W0:Y:S02]  /*1510*/  LDG.E.64 R8, desc[UR8][R8.64] ;  /* 0x0000000808087981 */ /* 0x000e24000c1e1b00 */
[----:B0-----:R-:W-:Y:S01]  /*1520*/  FADD.FTZ R18, R18, R8 ;  /* 0x0000000812127221 */ /* 0x001fe20000010000 */
[----:B------:R-:W-:-:S07]  /*1530*/  FADD.FTZ R19, R19, R9 ;  /* 0x0000000913137221 */ /* 0x000fce0000010000 */
.L_x_2185:
[----:B------:R-:W-:Y:S05]  /*1540*/  BSYNC B0 ;  /* 0x0000000000007941 */ /* 0x000fea0003800000 */
.L_x_2184:
[----:B------:R-:W-:Y:S05]  /*1550*/  @!P3 BRA `(.L_x_2179) ;  /* 0x00000000007cb947 */ /* 0x000fea0003800000 */
[C---:B------:R-:W-:Y:S01]  /*1560*/  VIADD R14, R11.reuse, 0x1 ;  /* 0x000000010b0e7836 */ /* 0x040fe20000000000 */
[----:B------:R-:W-:-:S04]  /*1570*/  IADD3 R8, R11, 0x2, RZ ;  /* 0x000000020b087810 */ /* 0x000fc80007ffe0ff */
[----:B------:R-:W-:Y:S02]  /*1580*/  ISETP.EQ.OR P3, PT, R14, UR7, P2 ;  /* 0x000000070e007c0c */ /* 0x000fe40009762670 */
[----:B------:R-:W-:-:S04]  /*1590*/  ISETP.EQ.OR P1, PT, R8, UR7, P2 ;  /* 0x0000000708007c0c */ /* 0x000fc80009722670 */
[----:B------:R-:W-:-:S07]  /*15a0*/  ISETP.EQ.OR P1, PT, R12, 0x2, P1 ;  /* 0x000000020c00780c */ /* 0x000fce0000f22670 */
[----:B------:R-:W1:Y:S01]  /*15b0*/  @!P3 S2R R13, SR_CTAID.Y ;  /* 0x00000000000db919 */ /* 0x000e620000002600 */
[----:B------:R-:W1:Y:S05]  /*15c0*/  @!P3 LDC R11, c[0x0][0x10] ;  /* 0x00000400ff0bbb82 */ /* 0x000e6a0000000800 */
[----:B------:R-:W2:Y:S03]  /*15d0*/  @!P1 S2R R12, SR_CTAID.Y ;  /* 0x00000000000c9919 */ /* 0x000ea60000002600 */
[----:B------:R-:W2:Y:S01]  /*15e0*/  @!P1 LDC R9, c[0x0][0x10] ;  /* 0x00000400ff099b82 */ /* 0x000ea20000000800 */
[----:B-1----:R-:W-:Y:S01]  /*15f0*/  @!P3 IMAD R13, R14, R11, R13 ;  /* 0x0000000b0e0db224 */ /* 0x002fe200078e020d */
[----:B------:R-:W-:-:S05]  /*1600*/  @!P3 LOP3.LUT R14, R2, 0x1, RZ, 0xc0, !PT ;  /* 0x00000001020eb812 */ /* 0x000fca00078ec0ff */
[----:B------:R-:W-:Y:S01]  /*1610*/  @!P3 IMAD R11, R14, R11, RZ ;  /* 0x0000000b0e0bb224 */ /* 0x000fe200078e02ff */
[----:B------:R-:W-:Y:S01]  /*1620*/  @!P1 LOP3.LUT R14, R2, 0x1, RZ, 0xc0, !PT ;  /* 0x00000001020e9812 */ /* 0x000fe200078ec0ff */
[-C--:B--2---:R-:W-:Y:S02]  /*1630*/  @!P1 IMAD R12, R8, R9.reuse, R12 ;  /* 0x00000009080c9224 */ /* 0x084fe400078e020c */
[-C--:B------:R-:W-:Y:S02]  /*1640*/  @!P3 IMAD R11, R11, R10.reuse, RZ ;  /* 0x0000000a0b0bb224 */ /* 0x080fe400078e02ff */
[----:B------:R-:W-:Y:S02]  /*1650*/  @!P1 IMAD R15, R14, R9, RZ ;  /* 0x000000090e0f9224 */ /* 0x000fe400078e02ff */
[----:B------:R-:W1:Y:S01]  /*1660*/  @!P3 LDC.64 R8, c[0x0][0x248] ;  /* 0x00009200ff08bb82 */ /* 0x000e620000000a00 */
[----:B------:R-:W-:Y:S01]  /*1670*/  @!P3 SHF.L.U32 R11, R11, 0x1, RZ ;  /* 0x000000010b0bb819 */ /* 0x000fe200000006ff */
[----:B------:R-:W-:-:S05]  /*1680*/  @!P1 IMAD R14, R15, R10, RZ ;  /* 0x0000000a0f0e9224 */ /* 0x000fca00078e02ff */
[----:B------:R-:W-:Y:S01]  /*1690*/  @!P1 SHF.L.U32 R15, R14, 0x1, RZ ;  /* 0x000000010e0f9819 */ /* 0x000fe200000006ff */
[----:B-1----:R-:W-:Y:S02]  /*16a0*/  @!P3 IMAD.WIDE R10, R11, 0x4, R8 ;  /* 0x000000040b0ab825 */ /* 0x002fe400078e0208 */
[----:B------:R-:W1:Y:S02]  /*16b0*/  @!P1 LDC.64 R8, c[0x0][0x248] ;  /* 0x00009200ff089b82 */ /* 0x000e640000000a00 */
[----:B-1----:R-:W-:-:S04]  /*16c0*/  @!P1 IMAD.WIDE R8, R15, 0x4, R8 ;  /* 0x000000040f089825 */ /* 0x002fc800078e0208 */
        /* <DEDUP_REMOVED lines=8> */
.L_x_2179:
[----:B------:R-:W-:Y:S01]  /*1750*/  ULDC.64 UR12, c[0x0][0x218] ;  /* 0x00008600000c7ab9 */ /* 0x000fe20000000a00 */
[----:B------:R-:W-:Y:S01]  /*1760*/  LOP3.LUT P1, RZ, R0, UR7, RZ, 0xfc, !PT ;  /* 0x0000000700ff7c12 */ /* 0x000fe2000f82fcff */
[----:B------:R-:W1:Y:S01]  /*1770*/  S2UR UR6, SR_CgaCtaId ;  /* 0x00000000000679c3 */ /* 0x000e620000008800 */
[----:B------:R-:W-:Y:S01]  /*1780*/  ISETP.EQ.U32.AND P3, PT, RZ, UR12, PT ;  /* 0x0000000cff007c0c */ /* 0x000fe2000bf62070 */
[----:B------:R-:W-:Y:S01]  /*1790*/  UMOV UR5, 0x400 ;  /* 0x0000040000057882 */ /* 0x000fe20000000000 */
[----:B------:R-:W-:Y:S01]  /*17a0*/  ULDC UR11, c[0x0][0x2a4] ;  /* 0x0000a900000b7ab9 */ /* 0x000fe20000000800 */
[----:B------:R-:W-:Y:S02]  /*17b0*/  IADD3 R6, R25, R6, RZ ;  /* 0x0000000619067210 */ /* 0x000fe40007ffe0ff */
[----:B------:R-:W-:Y:S02]  /*17c0*/  ISETP.EQ.OR.EX P1, PT, RZ, UR13, P1, P3 ;  /* 0x0000000dff007c0c */ /* 0x000fe40008f22730 */
[----:B------:R-:W2:Y:S08]  /*17d0*/  LDC.64 R10, c[0x0][0x228] ;  /* 0x00008a00ff0a7b82 */ /* 0x000eb00000000a00 */
[----:B------:R-:W3:Y:S03]  /*17e0*/  LDC.64 R14, c[0x0][0x230] ;  /* 0x00008c00ff0e7b82 */ /* 0x000ee60000000a00 */
[----:B------:R-:W-:Y:S01]  /*17f0*/  @!P1 FMUL.FTZ R9, R19, UR11 ;  /* 0x0000000b13099c20 */ /* 0x000fe20008410000 */
[----:B------:R-:W-:-:S04]  /*1800*/  @!P1 FMUL.FTZ R8, R18, UR11 ;  /* 0x0000000b12089c20 */ /* 0x000fc80008410000 */
[----:B------:R-:W4:Y:S01]  /*1810*/  @!P1 LDC.64 R12, c[0x0][0x218] ;  /* 0x00008600ff0c9b82 */ /* 0x000f220000000a00 */
[----:B-1----:R-:W-:Y:S01]  /*1820*/  ULEA UR5, UR6, UR5, 0x18 ;  /* 0x0000000506057291 */ /* 0x002fe2000f8ec03f */
[----:B--2---:R-:W-:-:S08]  /*1830*/  IMAD.WIDE R10, R6, 0x2, R10 ;  /* 0x00000002060a7825 */ /* 0x004fd000078e020a */
[----:B------:R-:W-:Y:S01]  /*1840*/  @!P2 STS.64 [UR5+0x48], R18 ;  /* 0x00004812ff00a988 */ /* 0x000fe20008000a05 */
[----:B---3--:R-:W-:-:S04]  /*1850*/  IMAD.WIDE R14, R6, 0x2, R14 ;  /* 0x00000002060e7825 */ /* 0x008fc800078e020e */
[----:B----4-:R-:W-:-:S05]  /*1860*/  @!P1 IMAD.WIDE R12, R23, 0x8, R12 ;  /* 0x00000008170c9825 */ /* 0x010fca00078e020c */
[----:B------:R1:W-:Y:S01]  /*1870*/  @!P1 STG.E.64 desc[UR8][R12.64], R8 ;  /* 0x000000080c009986 */ /* 0x0003e2000c101b08 */
[----:B------:R-:W-:Y:S06]  /*1880*/  BAR.SYNC.DEFER_BLOCKING 0x0 ;  /* 0x0000000000007b1d */ /* 0x000fec0000010000 */
[----:B-1----:R-:W2:Y:S04]  /*1890*/  LDG.E.U16 R13, desc[UR8][R10.64] ;  /* 0x000000080a0d7981 */ /* 0x002ea8000c1e1500 */
[----:B------:R-:W3:Y:S04]  /*18a0*/  LDG.E.U16 R24, desc[UR8][R14.64] ;  /* 0x000000080e187981 */ /* 0x000ee8000c1e1500 */
[----:B------:R-:W1:Y:S04]  /*18b0*/  LDS.64 R8, [UR5+0x48] ;  /* 0x00004805ff087984 */ /* 0x000e680008000a00 */
[----:B------:R4:W5:Y:S04]  /*18c0*/  LDG.E.U16 R10, desc[UR8][R10.64+0x2] ;  /* 0x000002080a0a7981 */ /* 0x000968000c1e1500 */
[----:B------:R5:W5:Y:S01]  /*18d0*/  LDG.E.U16 R15, desc[UR8][R14.64+0x2] ;  /* 0x000002080e0f7981 */ /* 0x000b62000c1e1500 */
[----:B-1----:R-:W-:-:S04]  /*18e0*/  FMUL.FTZ R6, R8, UR11 ;  /* 0x0000000b08067c20 */ /* 0x002fc80008410000 */
[----:B------:R-:W-:-:S04]  /*18f0*/  FMUL.FTZ R8, R6, R6 ;  /* 0x0000000606087220 */ /* 0x000fc80000410000 */
[----:B------:R-:W-:-:S05]  /*1900*/  FFMA.FTZ R8, R9, UR11, -R8 ;  /* 0x0000000b09087c23 */ /* 0x000fca0008010808 */
[----:B------:R-:W-:-:S13]  /*1910*/  FSETP.GTU.FTZ.AND P1, PT, R8, RZ, PT ;  /* 0x000000ff0800720b */ /* 0x000fda0003f3c000 */
[----:B------:R-:W1:Y:S01]  /*1920*/  @P1 LDC R9, c[0x0][0x238] ;  /* 0x00008e00ff091b82 */ /* 0x000e620000000800 */
[----:B------:R-:W-:Y:S02]  /*1930*/  MOV R12, 0x3f800000 ;  /* 0x3f800000000c7802 */ /* 0x000fe40000000f00 */
[----:B------:R-:W-:Y:S02]  /*1940*/  ISETP.NE.AND P4, PT, RZ, UR10, PT ;  /* 0x0000000aff007c0c */ /* 0x000fe4000bf85270 */
[----:B0-----:R-:W-:Y:S01]  /*1950*/  SHF.L.U32 R19, R16, 0x10, RZ ;  /* 0x0000001010137819 */ /* 0x001fe200000006ff */
[--C-:B-1----:R-:W-:Y:S01]  /*1960*/  @P1 FADD.FTZ R8, R8, R9.reuse ;  /* 0x0000000908081221 */ /* 0x102fe20000010000 */
[----:B------:R-:W-:-:S03]  /*1970*/  PRMT R9, R16, 0x7632, R9 ;  /* 0x0000763210097816 */ /* 0x000fc60000000009 */
[----:B------:R-:W0:Y:S01]  /*1980*/  @P1 MUFU.RSQ R12, R8 ;  /* 0x00000008000c1308 */ /* 0x000e220000001400 */
[----:B------:R-:W-:-:S05]  /*1990*/  SHF.L.U32 R9, R9, 0x10, RZ ;  /* 0x0000001009097819 */ /* 0x000fca00000006ff */
[----:B----4-:R-:W-:Y:S01]  /*19a0*/  FADD.FTZ R11, -R6, R9 ;  /* 0x00000009060b7221 */ /* 0x010fe20000010100 */
[----:B------:R-:W-:-:S03]  /*19b0*/  FADD.FTZ R9, R19, -R6 ;  /* 0x8000000613097221 */ /* 0x000fc60000010000 */
[-C--:B0-----:R-:W-:Y:S01]  /*19c0*/  FMUL.FTZ R11, R11, R12.reuse ;  /* 0x0000000c0b0b7220 */ /* 0x081fe20000410000 */
[----:B------:R-:W-:Y:S01]  /*19d0*/  FMUL.FTZ R9, R9, R12 ;  /* 0x0000000c09097220 */ /* 0x000fe20000410000 */
[----:B--2---:R-:W-:Y:S02]  /*19e0*/  SHF.L.U32 R13, R13, 0x10, RZ ;  /* 0x000000100d0d7819 */ /* 0x004fe400000006ff */
[----:B---3--:R-:W-:Y:S02]  /*19f0*/  SHF.L.U32 R16, R24, 0x10, RZ ;  /* 0x0000001018107819 */ /* 0x008fe400000006ff */
[----:B-----5:R-:W-:Y:S01]  /*1a00*/  SHF.L.U32 R14, R10, 0x10, RZ ;  /* 0x000000100a0e7819 */ /* 0x020fe200000006ff */
[----:B------:R-:W-:Y:S02]  /*1a10*/  IMAD.U32 R15, R15, 0x10000, RZ ;  /* 0x000100000f0f7824 */ /* 0x000fe400078e00ff */
        /* <DEDUP_REMOVED lines=13> */
.L_x_2186:
        /* <DEDUP_REMOVED lines=14> */
.L_x_2188:
[----:B------:R-:W-:Y:S05]  /*1bd0*/  BSYNC B0 ;  /* 0x0000000000007941 */ /* 0x000fea0003800000 */
.L_x_2187:
[----:B------:R-:W-:Y:S01]  /*1be0*/  SHF.L.U32 R9, R17, 0x10, RZ ;  /* 0x0000001011097819 */ /* 0x000fe200000006ff */
[----:B------:R-:W-:Y:S01]  /*1bf0*/  ULDC.64 UR12, c[0x0][0x278] ;  /* 0x00009e00000c7ab9 */ /* 0x000fe20000000a00 */
[----:B0-----:R-:W-:Y:S02]  /*1c00*/  SHF.L.U32 R11, R20, 0x10, RZ ;  /* 0x00000010140b7819 */ /* 0x001fe400000006ff */
[----:B------:R-:W-:Y:S01]  /*1c10*/  SHF.L.U32 R19, R21, 0x10, RZ ;  /* 0x0000001015137819 */ /* 0x000fe200000006ff */
[----:B------:R-:W-:Y:S01]  /*1c20*/  FADD.FTZ R9, R9, -R6 ;  /* 0x8000000609097221 */ /* 0x000fe20000010000 */
[----:B------:R-:W-:Y:S01]  /*1c30*/  PRMT R10, R21, 0x7632, R10 ;  /* 0x00007632150a7816 */ /* 0x000fe2000000000a */
[--C-:B------:R-:W-:Y:S01]  /*1c40*/  FADD.FTZ R11, R11, -R6.reuse ;  /* 0x800000060b0b7221 */ /* 0x100fe20000010000 */
[----:B------:R-:W-:Y:S01]  /*1c50*/  ISETP.GE.U32.AND P3, PT, R4, UR12, PT ;  /* 0x0000000c04007c0c */ /* 0x000fe2000bf66070 */
[----:B------:R-:W-:Y:S01]  /*1c60*/  FADD.FTZ R19, R19, -R6 ;  /* 0x8000000613137221 */ /* 0x000fe20000010000 */
[-C--:B------:R-:W-:Y:S01]  /*1c70*/  FMUL.FTZ R9, R9, R12.reuse ;  /* 0x0000000c09097220 */ /* 0x080fe20000410000 */
[-C--:B------:R-:W-:Y:S01]  /*1c80*/  FMUL.FTZ R11, R11, R12.reuse ;  /* 0x0000000c0b0b7220 */ /* 0x080fe20000410000 */
[----:B------:R-:W-:Y:S01]  /*1c90*/  SHF.L.U32 R10, R10, 0x10, RZ ;  /* 0x000000100a0a7819 */ /* 0x000fe200000006ff */
[----:B------:R-:W-:Y:S01]  /*1ca0*/  FMUL.FTZ R19, R19, R12 ;  /* 0x0000000c13137220 */ /* 0x000fe20000410000 */
[C-C-:B------:R-:W-:Y:S01]  /*1cb0*/  FFMA.FTZ R9, R13.reuse, R9, R16.reuse ;  /* 0x000000090d097223 */ /* 0x140fe20000010010 */
[--C-:B------:R-:W-:Y:S01]  /*1cc0*/  FFMA.FTZ R8, R13, R11, R16.reuse ;  /* 0x0000000b0d087223 */ /* 0x100fe20000010010 */
[----:B------:R-:W-:Y:S01]  /*1cd0*/  PRMT R11, R17, 0x7632, R11 ;  /* 0x00007632110b7816 */ /* 0x000fe2000000000b */
[----:B------:R-:W-:Y:S01]  /*1ce0*/  FFMA.FTZ R13, R13, R19, R16 ;  /* 0x000000130d0d7223 */ /* 0x000fe20000010010 */
[----:B------:R-:W-:Y:S01]  /*1cf0*/  PRMT R19, R20, 0x7632, R19 ;  /* 0x0000763214137816 */ /* 0x000fe20000000013 */
[----:B------:R-:W-:Y:S01]  /*1d00*/  VIADD R16, R22, 0x60 ;  /* 0x0000006016107836 */ /* 0x000fe20000000000 */
[----:B------:R-:W-:Y:S01]  /*1d10*/  SHF.L.U32 R11, R11, 0x10, RZ ;  /* 0x000000100b0b7819 */ /* 0x000fe200000006ff */
[----:B------:R-:W-:Y:S01]  /*1d20*/  FADD.FTZ R10, -R6, R10 ;  /* 0x0000000a060a7221 */ /* 0x000fe20000010100 */
[----:B------:R-:W-:-:S02]  /*1d30*/  SHF.L.U32 R19, R19, 0x10, RZ ;  /* 0x0000001013137819 */ /* 0x000fc400000006ff */
[----:B------:R-:W-:Y:S01]  /*1d40*/  IADD3 R17, R22, 0x40, RZ ;  /* 0x0000004016117810 */ /* 0x000fe20007ffe0ff */
[----:B------:R-:W-:Y:S01]  /*1d50*/  FADD.FTZ R11, -R6, R11 ;  /* 0x0000000b060b7221 */ /* 0x000fe20000010100 */
[----:B------:R-:W-:Y:S01]  /*1d60*/  ISETP.GE.U32.AND P2, PT, R16, UR12, PT ;  /* 0x0000000c10007c0c */ /* 0x000fe2000bf46070 */
[----:B------:R-:W-:Y:S01]  /*1d70*/  FADD.FTZ R21, -R6, R19 ;  /* 0x0000001306157221 */ /* 0x000fe20000010100 */
[----:B------:R-:W-:Y:S01]  /*1d80*/  ISETP.GE.U32.AND P1, PT, R17, UR12, PT ;  /* 0x0000000c11007c0c */ /* 0x000fe2000bf26070 */
[-C--:B------:R-:W-:Y:S01]  /*1d90*/  FMUL.FTZ R10, R10, R12.reuse ;  /* 0x0000000c0a0a7220 */ /* 0x080fe20000410000 */
[----:B------:R-:W-:Y:S01]  /*1da0*/  SHF.R.S32.HI R18, RZ, 0x1f, R17 ;  /* 0x0000001fff127819 */ /* 0x000fe20000011411 */
[-C--:B------:R-:W-:Y:S01]  /*1db0*/  FMUL.FTZ R21, R21, R12.reuse ;  /* 0x0000000c15157220 */ /* 0x080fe20000410000 */
[----:B------:R-:W-:Y:S01]  /*1dc0*/  SHF.R.S32.HI R19, RZ, 0x1f, R16 ;  /* 0x0000001fff137819 */ /* 0x000fe20000011410 */
[----:B------:R-:W-:Y:S01]  /*1dd0*/  FMUL.FTZ R6, R11, R12 ;  /* 0x0000000c0b067220 */ /* 0x000fe20000410000 */
[----:B------:R-:W-:Y:S01]  /*1de0*/  ISETP.GE.AND.EX P3, PT, R7, UR13, PT, P3 ;  /* 0x0000000d07007c0c */ /* 0x000fe2000bf66330 */
[--C-:B------:R-:W-:Y:S01]  /*1df0*/  FFMA.FTZ R21, R14, R21, R15.reuse ;  /* 0x000000150e157223 */ /* 0x100fe2000001000f */
[----:B------:R-:W-:Y:S01]  /*1e00*/  ISETP.GE.AND.EX P1, PT, R18, UR13, PT, P1 ;  /* 0x0000000d12007c0c */ /* 0x000fe2000bf26310 */
[C-C-:B------:R-:W-:Y:S01]  /*1e10*/  FFMA.FTZ R12, R14.reuse, R10, R15.reuse ;  /* 0x0000000a0e0c7223 */ /* 0x140fe2000001000f */
[----:B------:R-:W-:Y:S01]  /*1e20*/  ISETP.GE.AND.EX P2, PT, R19, UR13, PT, P2 ;  /* 0x0000000d13007c0c */ /* 0x000fe2000bf46320 */
[----:B------:R-:W-:Y:S01]  /*1e30*/  FFMA.FTZ R14, R14, R6, R15 ;  /* 0x000000060e0e7223 */ /* 0x000fe2000001000f */
[----:B------:R-:W-:-:S02]  /*1e40*/  ISETP.GT.U32.OR P3, PT, R0, 0xdf, P3 ;  /* 0x000000df0000780c */ /* 0x000fc40001f64470 */
        /* <DEDUP_REMOVED lines=13> */
.L_x_2189:
        /* <DEDUP_REMOVED lines=14> */
.L_x_2191:
[----:B------:R-:W-:Y:S05]  /*2000*/  BSYNC B0 ;  /* 0x0000000000007941 */ /* 0x000fea0003800000 */
.L_x_2190:
        /* <DEDUP_REMOVED lines=11> */
.L_x_2192:
[----:B------:R-:W-:Y:S04]  /*20c0*/  BSSY B0, `(.L_x_2193) ;  /* 0x000000e000007945 */ /* 0x000fe80003800000 */
[----:B------:R-:W-:Y:S05]  /*20d0*/  @P1 BRA `(.L_x_2194) ;  /* 0x0000000000301947 */ /* 0x000fea0003800000 */
[----:B------:R-:W-:Y:S01]  /*20e0*/  ULDC.64 UR12, c[0x0][0x270] ;  /* 0x00009c00000c7ab9 */ /* 0x000fe20000000a00 */
[----:B------:R-:W-:Y:S01]  /*20f0*/  MOV R6, R26 ;  /* 0x0000001a00067202 */ /* 0x000fe20000000f00 */
[----:B------:R-:W-:Y:S01]  /*2100*/  IMAD R18, R18, UR12, RZ ;  /* 0x0000000c12127c24 */ /* 0x000fe2000f8e02ff */
[----:B------:R-:W-:Y:S02]  /*2110*/  MOV R7, R29 ;  /* 0x0000001d00077202 */ /* 0x000fe40000000f00 */
[----:B------:R-:W-:Y:S01]  /*2120*/  F2FP.BF16.F32.PACK_AB R21, R21, R8 ;  /* 0x000000081515723e */ /* 0x000fe200000010ff */
[----:B------:R-:W-:-:S04]  /*2130*/  IMAD.WIDE.U32 R6, R17, UR12, R6 ;  /* 0x0000000c11067c25 */ /* 0x000fc8000f8e0006 */
[----:B------:R-:W-:Y:S01]  /*2140*/  IMAD R17, R17, UR13, R18 ;  /* 0x0000000d11117c24 */ /* 0x000fe2000f8e0212 */
[----:B------:R-:W-:Y:S02]  /*2150*/  ULDC.64 UR12, c[0x0][0x210] ;  /* 0x00008400000c7ab9 */ /* 0x000fe40000000a00 */
[----:B0-----:R-:W-:Y:S02]  /*2160*/  LEA R10, P1, R6, UR12, 0x1 ;  /* 0x0000000c060a7c11 */ /* 0x001fe4000f8208ff */
[----:B------:R-:W-:-:S04]  /*2170*/  IADD3 R17, R7, R17, RZ ;  /* 0x0000001107117210 */ /* 0x000fc80007ffe0ff */
[----:B------:R-:W-:-:S05]  /*2180*/  LEA.HI.X R11, R6, UR13, R17, 0x1, P1 ;  /* 0x0000000d060b7c11 */ /* 0x000fca00088f0c11 */
[----:B------:R1:W-:Y:S02]  /*2190*/  STG.E desc[UR8][R10.64], R21 ;  /* 0x000000150a007986 */ /* 0x0003e4000c101908 */
.L_x_2194:
[----:B------:R-:W-:Y:S05]  /*21a0*/  BSYNC B0 ;  /* 0x0000000000007941 */ /* 0x000fea0003800000 */
.L_x_2193:
        /* <DEDUP_REMOVED lines=11> */
.L_x_2195:
        /* <DEDUP_REMOVED lines=12> */
[----:B0-----:R-:W-:-:S05]  /*2320*/  LEA.HI.X R9, R6, UR13, R19, 0x1, P1 ;  /* 0x0000000d06097c11 */ /* 0x001fca00088f0c13 */
[----:B------:R2:W-:Y:S02]  /*2330*/  STG.E desc[UR8][R8.64], R13 ;  /* 0x0000000d08007986 */ /* 0x0005e4000c101908 */
.L_x_2197:
[----:B------:R-:W-:Y:S05]  /*2340*/  BSYNC B0 ;  /* 0x0000000000007941 */ /* 0x000fea0003800000 */
.L_x_2196:
[----:B------:R-:W3:Y:S01]  /*2350*/  LDC R6, c[0x0][0x10] ;  /* 0x00000400ff067b82 */ /* 0x000ee20000000800 */
[----:B------:R-:W-:Y:S02]  /*2360*/  IADD3 R2, R2, 0x1, RZ ;  /* 0x0000000102027810 */ /* 0x000fe40007ffe0ff */
[----:B---3--:R-:W-:-:S04]  /*2370*/  IADD3 R23, R6, R23, RZ ;  /* 0x0000001706177210 */ /* 0x008fc80007ffe0ff */
[----:B------:R-:W-:-:S13]  /*2380*/  ISETP.GE.AND P1, PT, R23, UR4, PT ;  /* 0x0000000417007c0c */ /* 0x000fda000bf26270 */
[----:B------:R-:W-:Y:S05]  /*2390*/  @!P1 BRA `(.L_x_2198) ;  /* 0xffffffdc009c9947 */ /* 0x000fea000383ffff */
[----:B------:R-:W-:Y:S05]  /*23a0*/  EXIT ;  /* 0x000000000000794d */ /* 0x000fea0003800000 */
.L_x_2199:
        /* <DEDUP_REMOVED lines=13> */
.L_x_3319:


//--------------------- .text._Z35group_norm_nhwc_fwd_one_pass_kernelI11Bf16IOBf16WLi256ELi14ELi224EEv26Group_norm_nhwc_fwd_params --------------------------
	.section	.text._Z35group_norm_nhwc_fwd_one_pass_kernelI11Bf16IOBf16WLi256ELi14ELi224EEv26Group_norm_nhwc_fwd_params,"ax",@progbits
	.align	128
        .global         _Z35group_norm_nhwc_fwd_one_pass_kernelI11Bf16IOBf16WLi256ELi14ELi224EEv26Group_norm_nhwc_fwd_params
        .type           _Z35group_norm_nhwc_fwd_one_pass_kernelI11Bf16IOBf16WLi256ELi14ELi224EEv26Group_norm_nhwc_fwd_params,@function
        .size           _Z35group_norm_nhwc_fwd_one_pass_kernelI11Bf16IOBf16WLi256ELi14ELi224EEv26Group_norm_nhwc_fwd_params,(.L_x_3320 - _Z35group_norm_nhwc_fwd_one_pass_kernelI11Bf16IOBf16WLi256ELi14ELi224EEv26Group_norm_nhwc_fwd_params)
        .other          _Z35group_norm_nhwc_fwd_one_pass_kernelI11Bf16IOBf16WLi256ELi14ELi224EEv26Group_norm_nhwc_fwd_params,@"STO_CUDA_ENTRY STV_DEFAULT"
_Z35group_norm_nhwc_fwd_one_pass_kernelI11Bf16IOBf16WLi256ELi14ELi224EEv26Group_norm_nhwc_fwd_params:
.text._Z35group_norm_nhwc_fwd_one_pass_kernelI11Bf16IOBf16WLi256ELi14ELi224EEv26Group_norm_nhwc_fwd_params:
        /* <DEDUP_REMOVED lines=49> */
.L_x_2236:
        /* <DEDUP_REMOVED lines=271> */
.L_x_2201:
[----:B------:R-:W-:Y:S05]  /*1400*/  BSYNC B0 ;  /* 0x0000000000007941 */ /* 0x000fea0003800000 */
.L_x_2200:
        /* <DEDUP_REMOVED lines=37> */
.L_x_2204:
[----:B-1----:R-:W2:Y:S04]  /*1660*/  LDG.E.STRONG.GPU R14, desc[UR8][R12.64] ;  /* 0x000000080c0e7981 */ /* 0x002ea8000c1ef900 */
[----:B--2---:R-:W-:Y:S01]  /*1670*/  CCTL.IVALL ;  /* 0x00000000ff00798f */ /* 0x004fe20002000000 */
[----:B------:R-:W-:Y:S05]  /*1680*/  YIELD ;  /* 0x0000000000007946 */ /* 0x000fea0003800000 */
[----:B------:R-:W-:-:S13]  /*1690*/  ISETP.NE.AND P0, PT, R14, R23, PT ;  /* 0x000000170e00720c */ /* 0x000fda0003f05270 */
[----:B------:R-:W-:Y:S05]  /*16a0*/  @P0 BRA `(.L_x_2204) ;  /* 0xfffffffc00ec0947 */ /* 0x000fea000383ffff */
.L_x_2203:
        /* <DEDUP_REMOVED lines=17> */
.L_x_2208:
        /* <DEDUP_REMOVED lines=115> */
.L_x_2207:
        /* <DEDUP_REMOVED lines=61> */
.L_x_2209:
[----:B------:R-:W-:-:S13]  /*22c0*/  ISETP.NE.OR P0, PT, R23, RZ, P0 ;  /* 0x000000ff1700720c */ /* 0x000fda0000705670 */
[----:B------:R-:W-:Y:S05]  /*22d0*/  @!P0 BRA `(.L_x_2205) ;  /* 0x00000000007c8947 */ /* 0x000fea0003800000 */
.L_x_2206:
        /* <DEDUP_REMOVED lines=31> */
.L_x_2205:
        /* <DEDUP_REMOVED lines=11> */
.L_x_2211:
[----:B------:R-:W-:Y:S05]  /*2580*/  BSYNC B0 ;  /* 0x0000000000007941 */ /* 0x000fea0003800000 */
.L_x_2210:
        /* <DEDUP_REMOVED lines=16> */
.L_x_2202:
[----:B------:R-:W-:Y:S01]  /*2690*/  ULDC.64 UR6, c[0x0][0x218] ;  /* 0x0000860000067ab9 */ /* 0x000fe20000000a00 */
[----:B------:R-:W-:Y:S01]  /*26a0*/  LOP3.LUT P0, RZ, R0, UR10, RZ, 0xfc, !PT ;  /* 0x0000000a00ff7c12 */ /* 0x000fe2000f80fcff */
[----:B------:R-:W2:Y:S01]  /*26b0*/  LDC.64 R22, c[0x0][0x228] ;  /* 0x00008a00ff167b82 */ /* 0x000ea20000000a00 */
[----:B------:R-:W-:Y:S01]  /*26c0*/  ISETP.EQ.U32.AND P6, PT, RZ, UR6, PT ;  /* 0x00000006ff007c0c */ /* 0x000fe2000bfc2070 */
[----:B------:R-:W-:Y:S01]  /*26d0*/  UMOV UR6, 0x400 ;  /* 0x0000040000067882 */ /* 0x000fe20000000000 */
[----:B-1----:R-:W-:Y:S02]  /*26e0*/  MOV R13, UR11 ;  /* 0x0000000b000d7c02 */ /* 0x002fe40008000f00 */
[----:B------:R-:W-:Y:S02]  /*26f0*/  ISETP.EQ.OR.EX P0, PT, RZ, UR7, P0, P6 ;  /* 0x00000007ff007c0c */ /* 0x000fe40008702760 */
[----:B------:R-:W-:Y:S01]  /*2700*/  IADD3 R27, R8, R27, RZ ;  /* 0x0000001b081b7210 */ /* 0x000fe20007ffe0ff */
[----:B------:R-:W1:Y:S08]  /*2710*/  S2UR UR7, SR_CgaCtaId ;  /* 0x00000000000779c3 */ /* 0x000e700000008800 */
[----:B------:R-:W3:Y:S08]  /*2720*/  LDC.64 R14, c[0x0][0x230] ;  /* 0x00008c00ff0e7b82 */ /* 0x000ef00000000a00 */
[----:B------:R-:W4:Y:S01]  /*2730*/  @!P0 LDC.64 R38, c[0x0][0x218] ;  /* 0x00008600ff268b82 */ /* 0x000f220000000a00 */
[----:B--2---:R-:W-:Y:S01]  /*2740*/  IMAD.WIDE R22, R27, 0x2, R22 ;  /* 0x000000021b167825 */ /* 0x004fe200078e0216 */
[----:B-1----:R-:W-:-:S03]  /*2750*/  ULEA UR6, UR7, UR6, 0x18 ;  /* 0x0000000607067291 */ /* 0x002fc6000f8ec03f */
[----:B------:R-:W-:Y:S02]  /*2760*/  ULDC UR7, c[0x0][0x2a4] ;  /* 0x0000a90000077ab9 */ /* 0x000fe40000000800 */
[----:B------:R-:W-:Y:S01]  /*2770*/  @!P0 FMUL.FTZ R12, R32, UR7 ;  /* 0x00000007200c8c20 */ /* 0x000fe20008410000 */
[----:B---3--:R-:W-:-:S03]  /*2780*/  IMAD.WIDE R44, R27, 0x2, R14 ;  /* 0x000000021b2c7825 */ /* 0x008fc600078e020e */
[----:B------:R-:W-:Y:S01]  /*2790*/  @!P5 STS.64 [UR6+0x48], R32 ;  /* 0x00004820ff00d988 */ /* 0x000fe20008000a06 */
[----:B----4-:R-:W-:-:S04]  /*27a0*/  @!P0 IMAD.WIDE R38, R13, 0x8, R38 ;  /* 0x000000080d268825 */ /* 0x010fc800078e0226 */
[----:B------:R-:W-:-:S05]  /*27b0*/  @!P0 FMUL.FTZ R13, R33, UR7 ;  /* 0x00000007210d8c20 */ /* 0x000fca0008410000 */
[----:B------:R1:W-:Y:S01]  /*27c0*/  @!P0 STG.E.64 desc[UR8][R38.64], R12 ;  /* 0x0000000c26008986 */ /* 0x0003e2000c101b08 */
[----:B------:R-:W-:Y:S01]  /*27d0*/  BAR.SYNC.DEFER_BLOCKING 0x0 ;  /* 0x0000000000007b1d */ /* 0x000fe20000010000 */
[----:B------:R-:W-:-:S07]  /*27e0*/  ISETP.NE.AND P6, PT, RZ, UR13, PT ;  /* 0x0000000dff007c0c */ /* 0x000fce000bfc5270 */
[----:B-1----:R-:W1:Y:S01]  /*27f0*/  LDC R38, c[0x0][0x294] ;  /* 0x0000a500ff267b82 */ /* 0x002e620000000800 */
[----:B------:R-:W2:Y:S04]  /*2800*/  LDG.E.U16 R46, desc[UR8][R22.64] ;  /* 0x00000008162e7981 */ /* 0x000ea8000c1e1500 */
[----:B------:R2:W3:Y:S04]  /*2810*/  LDG.E.U16 R47, desc[UR8][R22.64+0x2] ;  /* 0x00000208162f7981 */ /* 0x0004e8000c1e1500 */
[----:B------:R-:W0:Y:S04]  /*2820*/  LDG.E.U16 R48, desc[UR8][R44.64] ;  /* 0x000000082c307981 */ /* 0x000e28000c1e1500 */
[----:B------:R-:W4:Y:S01]  /*2830*/  LDG.E.U16 R49, desc[UR8][R44.64+0x2] ;  /* 0x000002082c317981 */ /* 0x000f22000c1e1500 */
[----:B------:R-:W-:-:S02]  /*2840*/  PRMT R12, R34, 0x7632, R12 ;  /* 0x00007632220c7816 */ /* 0x000fc4000000000c */
[----:B------:R-:W-:Y:S01]  /*2850*/  SHF.L.U32 R34, R34, 0x10, RZ ;  /* 0x0000001022227819 */ /* 0x000fe200000006ff */
[----:B------:R-:W5:Y:S01]  /*2860*/  LDS.64 R14, [UR6+0x48] ;  /* 0x00004806ff0e7984 */ /* 0x000f620008000a00 */
[----:B------:R-:W-:Y:S01]  /*2870*/  SHF.L.U32 R12, R12, 0x10, RZ ;  /* 0x000000100c0c7819 */ /* 0x000fe200000006ff */
[----:B-----5:R-:W-:-:S04]  /*2880*/  FMUL.FTZ R27, R14, UR7 ;  /* 0x000000070e1b7c20 */ /* 0x020fc80008410000 */
[C---:B------:R-:W-:Y:S01]  /*2890*/  FMUL.FTZ R14, R27.reuse, R27 ;  /* 0x0000001b1b0e7220 */ /* 0x040fe20000410000 */
[----:B------:R-:W-:Y:S01]  /*28a0*/  FADD.FTZ R13, R34, -R27 ;  /* 0x8000001b220d7221 */ /* 0x000fe20000010000 */
[----:B------:R-:W-:Y:S01]  /*28b0*/  FADD.FTZ R12, -R27, R12 ;  /* 0x0000000c1b0c7221 */ /* 0x000fe20000010100 */
[----:B------:R-:W-:Y:S01]  /*28c0*/  PRMT R34, R29, 0x7632, R34 ;  /* 0x000076321d227816 */ /* 0x000fe20000000022 */
[----:B------:R-:W-:-:S05]  /*28d0*/  FFMA.FTZ R14, R15, UR7, -R14 ;  /* 0x000000070f0e7c23 */ /* 0x000fca000801080e */
[----:B------:R-:W-:-:S13]  /*28e0*/  FSETP.GTU.FTZ.AND P0, PT, R14, RZ, PT ;  /* 0x000000ff0e00720b */ /* 0x000fda0003f1c000 */
[----:B------:R-:W-:Y:S01]  /*28f0*/  VOTEU.ANY UP0, P0 ;  /* 0x00000000003f7886 */ /* 0x000fe20000000100 */
[----:B------:R-:W-:-:S04]  /*2900*/  PLOP3.LUT P0, PT, PT, PT, UP0, 0x80, 0x0 ;  /* 0x000000000000781c */ /* 0x000fc80003f0f008 */
[----:B------:R-:W-:-:S09]  /*2910*/  @UP0 ULDC UR6, c[0x0][0x238] ;  /* 0x00008e0000060ab9 */ /* 0x000fd20000000800 */
[----:B------:R-:W-:Y:S01]  /*2920*/  @P0 FADD.FTZ R14, R14, UR6 ;  /* 0x000000060e0e0e21 */ /* 0x000fe20008010000 */
[----:B------:R-:W-:-:S05]  /*2930*/  UMOV UR6, 0x3f800000 ;  /* 0x3f80000000067882 */ /* 0x000fca0000000000 */
[----:B------:R-:W5:Y:S02]  /*2940*/  @P0 MUFU.RSQ R14, R14 ;  /* 0x0000000e000e0308 */ /* 0x000f640000001400 */
[----:B-----5:R-:W-:-:S13]  /*2950*/  @P0 R2UR UR7, R14 ;  /* 0x000000000e0702ca */ /* 0x020fda00000e0000 */
[----:B------:R-:W-:Y:S02]  /*2960*/  @UP0 UMOV UR6, UR7 ;  /* 0x0000000700060c82 */ /* 0x000fe40008000000 */
[----:B------:R-:W-:Y:S01]  /*2970*/  FMUL.FTZ R13, R13, UR6 ;  /* 0x000000060d0d7c20 */ /* 0x000fe20008410000 */
[----:B------:R-:W-:Y:S01]  /*2980*/  FMUL.FTZ R12, R12, UR6 ;  /* 0x000000060c0c7c20 */ /* 0x000fe20008410000 */
[----:B--2---:R-:W-:Y:S02]  /*2990*/  SHF.L.U32 R22, R46, 0x10, RZ ;  /* 0x000000102e167819 */ /* 0x004fe400000006ff */
[----:B---3--:R-:W-:Y:S02]  /*29a0*/  SHF.L.U32 R23, R47, 0x10, RZ ;  /* 0x000000102f177819 */ /* 0x008fe400000006ff */
[----:B0-----:R-:W-:Y:S02]  /*29b0*/  SHF.L.U32 R33, R48, 0x10, RZ ;  /* 0x0000001030217819 */ /* 0x001fe400000006ff */
[----:B----4-:R-:W-:-:S03]  /*29c0*/  SHF.L.U32 R32, R49, 0x10, RZ ;  /* 0x0000001031207819 */ /* 0x010fc600000006ff */
[----:B------:R-:W-:Y:S02]  /*29d0*/  FFMA.FTZ R39, R22, R13, R33 ;  /* 0x0000000d16277223 */ /* 0x000fe40000010021 */
[----:B------:R-:W-:Y:S01]  /*29e0*/  FFMA.FTZ R44, R23, R12, R32 ;  /* 0x0000000c172c7223 */ /* 0x000fe20000010020 */
[----:B-1----:R-:W-:Y:S06]  /*29f0*/  @!P6 BRA `(.L_x_2212) ;  /* 0x000000000028e947 */ /* 0x002fec0003800000 */
        /* <DEDUP_REMOVED lines=10> */
.L_x_2212:
        /* <DEDUP_REMOVED lines=14> */
.L_x_2214:
[----:B------:R-:W-:Y:S05]  /*2b80*/  BSYNC B0 ;  /* 0x0000000000007941 */ /* 0x000fea0003800000 */
.L_x_2213:
[----:B------:R-:W-:Y:S01]  /*2b90*/  IMAD.WIDE.U32 R12, R0, 0x24924925, RZ ;  /* 0x24924925000c7825 */ /* 0x000fe200078e00ff */
[----:B------:R-:W-:Y:S02]  /*2ba0*/  SHF.L.U32 R12, R29, 0x10, RZ ;  /* 0x000000101d0c7819 */ /* 0x000fe400000006ff */
[----:B------:R-:W-:Y:S02]  /*2bb0*/  SHF.L.U32 R34, R34, 0x10, RZ ;  /* 0x0000001022227819 */ /* 0x000fe400000006ff */
[----:B0-----:R-:W-:Y:S01]  /*2bc0*/  IADD3 R15, -R13, R0, RZ ;  /* 0x000000000d0f7210 */ /* 0x001fe20007ffe1ff */
[----:B------:R-:W-:Y:S01]  /*2bd0*/  FADD.FTZ R12, R12, -R27 ;  /* 0x8000001b0c0c7221 */ /* 0x000fe20000010000 */
[----:B------:R-:W-:Y:S01]  /*2be0*/  SHF.L.U32 R30, R30, 0x10, RZ ;  /* 0x000000101e1e7819 */ /* 0x000fe200000006ff */
[----:B------:R-:W-:Y:S01]  /*2bf0*/  FADD.FTZ R34, -R27, R34 ;  /* 0x000000221b227221 */ /* 0x000fe20000010100 */
[----:B------:R-:W-:Y:S01]  /*2c00*/  LEA.HI R26, R15, R13, RZ, 0x1f ;  /* 0x0000000d0f1a7211 */ /* 0x000fe200078ff8ff */
[----:B------:R-:W-:-:S02]  /*2c10*/  FMUL.FTZ R12, R12, UR6 ;  /* 0x000000060c0c7c20 */ /* 0x000fc40008410000 */
[----:B------:R-:W-:Y:S01]  /*2c20*/  FMUL.FTZ R44, R34, UR6 ;  /* 0x00000006222c7c20 */ /* 0x000fe20008410000 */
[----:B------:R-:W-:Y:S01]  /*2c30*/  SHF.L.U32 R34, R21, 0x10, RZ ;  /* 0x0000001015227819 */ /* 0x000fe200000006ff */
        /* <DEDUP_REMOVED lines=13> */
.L_x_2215:
        /* <DEDUP_REMOVED lines=14> */
.L_x_2217:
[----:B------:R-:W-:Y:S05]  /*2df0*/  BSYNC B0 ;  /* 0x0000000000007941 */ /* 0x000fea0003800000 */
.L_x_2216:
[----:B------:R-:W-:Y:S01]  /*2e00*/  FADD.FTZ R30, R30, -R27 ;  /* 0x8000001b1e1e7221 */ /* 0x000fe20000010000 */
[----:B------:R-:W-:Y:S01]  /*2e10*/  FADD.FTZ R34, -R27, R34 ;  /* 0x000000221b227221 */ /* 0x000fe20000010100 */
[----:B------:R-:W-:Y:S02]  /*2e20*/  SHF.R.U32.HI R29, RZ, 0x2, R26 ;  /* 0x00000002ff1d7819 */ /* 0x000fe4000001161a */
[----:B0-----:R-:W-:Y:S01]  /*2e30*/  SHF.L.U32 R14, R31, 0x10, RZ ;  /* 0x000000101f0e7819 */ /* 0x001fe200000006ff */
        /* <DEDUP_REMOVED lines=19> */
.L_x_2218:
        /* <DEDUP_REMOVED lines=14> */
.L_x_2220:
[----:B------:R-:W-:Y:S05]  /*3050*/  BSYNC B0 ;  /* 0x0000000000007941 */ /* 0x000fea0003800000 */
.L_x_2219:
[----:B------:R-:W-:Y:S01]  /*3060*/  FMUL.FTZ R20, R20, UR6 ;  /* 0x0000000614147c20 */ /* 0x000fe20008410000 */
[----:B------:R-:W-:Y:S01]  /*3070*/  FMUL.FTZ R12, R21, UR6 ;  /* 0x00000006150c7c20 */ /* 0x000fe20008410000 */
[----:B------:R-:W-:Y:S02]  /*3080*/  SHF.L.U32 R28, R28, 0x10, RZ ;  /* 0x000000101c1c7819 */ /* 0x000fe400000006ff */
[----:B------:R-:W-:Y:S01]  /*3090*/  IADD3 R21, R29, 0x80, RZ ;  /* 0x000000801d157810 */ /* 0x000fe20007ffe0ff */
[----:B------:R-:W-:Y:S01]  /*30a0*/  FFMA.FTZ R20, R22, R20, R33 ;  /* 0x0000001416147223 */ /* 0x000fe20000010021 */
[----:B0-----:R-:W-:Y:S01]  /*30b0*/  FFMA.FTZ R31, R23, R12, R32 ;  /* 0x0000000c171f7223 */ /* 0x001fe20000010020 */
        /* <DEDUP_REMOVED lines=11> */
.L_x_2221:
        /* <DEDUP_REMOVED lines=14> */
.L_x_2223:
[----:B------:R-:W-:Y:S05]  /*3250*/  BSYNC B0 ;  /* 0x0000000000007941 */ /* 0x000fea0003800000 */
.L_x_2222:
[----:B0-----:R-:W-:Y:S01]  /*3260*/  SHF.L.U32 R14, R19, 0x10, RZ ;  /* 0x00000010130e7819 */ /* 0x001fe200000006ff */
[----:B------:R-:W-:Y:S01]  /*3270*/  ULDC.64 UR14, c[0x0][0x278] ;  /* 0x00009e00000e7ab9 */ /* 0x000fe20000000a00 */
[----:B------:R-:W-:Y:S01]  /*3280*/  IADD3 R31, R29, 0xa0, RZ ;  /* 0x000000a01d1f7810 */ /* 0x000fe20007ffe0ff */
[----:B------:R-:W-:Y:S01]  /*3290*/  FADD.FTZ R28, R28, -R27 ;  /* 0x8000001b1c1c7221 */ /* 0x000fe20000010000 */
[----:B------:R-:W-:Y:S01]  /*32a0*/  ISETP.GE.U32.AND P5, PT, R21, UR14, PT ;  /* 0x0000000e15007c0c */ /* 0x000fe2000bfa6070 */
[----:B------:R-:W-:Y:S01]  /*32b0*/  FADD.FTZ R14, -R27, R14 ;  /* 0x0000000e1b0e7221 */ /* 0x000fe20000010100 */
[----:B------:R-:W-:Y:S01]  /*32c0*/  SHF.R.S32.HI R12, RZ, 0x1f, R21 ;  /* 0x0000001fff0c7819 */ /* 0x000fe20000011415 */
[----:B------:R-:W-:Y:S01]  /*32d0*/  FMUL.FTZ R28, R28, UR6 ;  /* 0x000000061c1c7c20 */ /* 0x000fe20008410000 */
[----:B------:R-:W-:Y:S01]  /*32e0*/  ISETP.GE.U32.AND P0, PT, R31, UR14, PT ;  /* 0x0000000e1f007c0c */ /* 0x000fe2000bf06070 */
[----:B------:R-:W-:Y:S01]  /*32f0*/  FMUL.FTZ R14, R14, UR6 ;  /* 0x000000060e0e7c20 */ /* 0x000fe20008410000 */
[----:B------:R-:W-:Y:S01]  /*3300*/  SHF.R.S32.HI R19, RZ, 0x1f, R31 ;  /* 0x0000001fff137819 */ /* 0x000fe2000001141f */
[----:B------:R-:W-:Y:S01]  /*3310*/  FFMA.FTZ R28, R22, R28, R33 ;  /* 0x0000001c161c7223 */ /* 0x000fe20000010021 */
[----:B------:R-:W-:Y:S01]  /*3320*/  SHF.L.U32 R26, R35, 0x10, RZ ;  /* 0x00000010231a7819 */ /* 0x000fe200000006ff */
[----:B------:R-:W-:Y:S01]  /*3330*/  FFMA.FTZ R35, R23, R14, R32 ;  /* 0x0000000e17237223 */ /* 0x000fe20000010020 */
[----:B------:R-:W-:-:S02]  /*3340*/  SHF.L.U32 R20, R18, 0x10, RZ ;  /* 0x0000001012147819 */ /* 0x000fc400000006ff */
[----:B------:R-:W-:Y:S01]  /*3350*/  ISETP.GE.AND.EX P5, PT, R12, UR15, PT, P5 ;  /* 0x0000000f0c007c0c */ /* 0x000fe2000bfa6350 */
[----:B------:R-:W-:Y:S01]  /*3360*/  FADD.FTZ R18, R26, -R27 ;  /* 0x8000001b1a127221 */ /* 0x000fe20000010000 */
[----:B------:R-:W-:Y:S01]  /*3370*/  ISETP.GE.AND.EX P0, PT, R19, UR15, PT, P0 ;  /* 0x0000000f13007c0c */ /* 0x000fe2000bf06300 */
[----:B------:R-:W-:Y:S01]  /*3380*/  FADD.FTZ R20, -R27, R20 ;  /* 0x000000141b147221 */ /* 0x000fe20000010100 */
[C---:B------:R-:W-:Y:S02]  /*3390*/  ISETP.LT.U32.AND P5, PT, R0.reuse, 0xe0, !P5 ;  /* 0x000000e00000780c */ /* 0x040fe40006fa1070 */
[----:B------:R-:W-:Y:S01]  /*33a0*/  ISETP.LT.U32.AND P0, PT, R0, 0xe0, !P0 ;  /* 0x000000e00000780c */ /* 0x000fe20004701070 */
        /* <DEDUP_REMOVED lines=11> */
.L_x_2224:
        /* <DEDUP_REMOVED lines=14> */
.L_x_2226:
[----:B------:R-:W-:Y:S05]  /*3540*/  BSYNC B0 ;  /* 0x0000000000007941 */ /* 0x000fea0003800000 */
.L_x_2225:
        /* <DEDUP_REMOVED lines=17> */
.L_x_2227:
[----:B------:R-:W-:Y:S04]  /*3660*/  BSSY B0, `(.L_x_2228) ;  /* 0x000000e000007945 */ /* 0x000fe80003800000 */
[----:B------:R-:W-:Y:S05]  /*3670*/  @!P0 BRA `(.L_x_2229) ;  /* 0x0000000000308947 */ /* 0x000fea0003800000 */
[----:B------:R-:W-:Y:S01]  /*3680*/  ULDC.64 UR16, c[0x0][0x270] ;  /* 0x00009c0000107ab9 */ /* 0x000fe20000000a00 */
[----:B------:R-:W-:Y:S01]  /*3690*/  MOV R12, R40 ;  /* 0x00000028000c7202 */ /* 0x000fe20000000f00 */
[----:B0-----:R-:W-:Y:S01]  /*36a0*/  IMAD R14, R19, UR16, RZ ;  /* 0x00000010130e7c24 */ /* 0x001fe2000f8e02ff */
        /* <DEDUP_REMOVED lines=9> */
.L_x_2229:
[----:B------:R-:W-:Y:S05]  /*3740*/  BSYNC B0 ;  /* 0x0000000000007941 */ /* 0x000fea0003800000 */
.L_x_2228:
[----:B01----:R-:W-:Y:S01]  /*3750*/  SHF.L.U32 R14, R17, 0x10, RZ ;  /* 0x00000010110e7819 */ /* 0x003fe200000006ff */
[--C-:B------:R-:W-:Y:S01]  /*3760*/  FADD.FTZ R36, R36, -R27.reuse ;  /* 0x8000001b24247221 */ /* 0x100fe20000010000 */
[----:B------:R-:W-:Y:S02]  /*3770*/  SHF.L.U32 R20, R37, 0x10, RZ ;  /* 0x0000001025147819 */ /* 0x000fe400000006ff */
[----:B------:R-:W-:Y:S01]  /*3780*/  SHF.L.U32 R16, R16, 0x10, RZ ;  /* 0x0000001010107819 */ /* 0x000fe200000006ff */
[C---:B------:R-:W-:Y:S01]  /*3790*/  FADD.FTZ R14, -R27.reuse, R14 ;  /* 0x0000000e1b0e7221 */ /* 0x040fe20000010100 */
[----:B------:R-:W-:Y:S01]  /*37a0*/  SHF.R.S32.HI R12, RZ, 0x1f, R10 ;  /* 0x0000001fff0c7819 */ /* 0x000fe2000001140a */
[----:B------:R-:W-:Y:S01]  /*37b0*/  FADD.FTZ R13, R20, -R27 ;  /* 0x8000001b140d7221 */ /* 0x000fe20000010000 */
[----:B------:R-:W-:Y:S01]  /*37c0*/  ISETP.GE.U32.AND P5, PT, R10, UR14, PT ;  /* 0x0000000e0a007c0c */ /* 0x000fe2000bfa6070 */
[----:B------:R-:W-:Y:S01]  /*37d0*/  FADD.FTZ R27, -R27, R16 ;  /* 0x000000101b1b7221 */ /* 0x000fe20000010100 */
[----:B------:R-:W-:Y:S01]  /*37e0*/  ISETP.GE.U32.AND P0, PT, R18, UR14, PT ;  /* 0x0000000e12007c0c */ /* 0x000fe2000bf06070 */
[----:B------:R-:W-:Y:S01]  /*37f0*/  FMUL.FTZ R36, R36, UR6 ;  /* 0x0000000624247c20 */ /* 0x000fe20008410000 */
[----:B------:R-:W-:Y:S01]  /*3800*/  SHF.R.S32.HI R19, RZ, 0x1f, R18 ;  /* 0x0000001fff137819 */ /* 0x000fe20000011412 */
[----:B------:R-:W-:Y:S01]  /*3810*/  FMUL.FTZ R27, R27, UR6 ;  /* 0x000000061b1b7c20 */ /* 0x000fe20008410000 */
[----:B------:R-:W-:Y:S01]  /*3820*/  ISETP.GE.AND.EX P5, PT, R12, UR15, PT, P5 ;  /* 0x0000000f0c007c0c */ /* 0x000fe2000bfa6350 */
[----:B------:R-:W-:Y:S01]  /*3830*/  FMUL.FTZ R16, R13, UR6 ;  /* 0x000000060d107c20 */ /* 0x000fe20008410000 */
[----:B------:R-:W-:Y:S01]  /*3840*/  ISETP.GE.AND.EX P0, PT, R19, UR15, PT, P0 ;  /* 0x0000000f13007c0c */ /* 0x000fe2000bf06300 */
[----:B------:R-:W-:Y:S01]  /*3850*/  FMUL.FTZ R15, R14, UR6 ;  /* 0x000000060e0f7c20 */ /* 0x000fe20008410000 */
        /* <DEDUP_REMOVED lines=17> */
.L_x_2230:
        /* <DEDUP_REMOVED lines=14> */
.L_x_2232:
[----:B------:R-:W-:Y:S05]  /*3a50*/  BSYNC B0 ;  /* 0x0000000000007941 */ /* 0x000fea0003800000 */
.L_x_2231:
        /* <DEDUP_REMOVED lines=11> */
.L_x_2233:
        /* <DEDUP_REMOVED lines=13> */
.L_x_2235:
[----:B------:R-:W-:Y:S05]  /*3be0*/  BSYNC B0 ;  /* 0x0000000000007941 */ /* 0x000fea0003800000 */
.L_x_2234:
[----:B------:R-:W-:Y:S02]  /*3bf0*/  UIADD3 UR11, UR12, UR11, URZ ;  /* 0x0000000b0c0b7290 */ /* 0x000fe4000fffe03f */
[----:B------:R-:W-:Y:S02]  /*3c00*/  UIADD3 UR4, UR4, 0x1, URZ ;  /* 0x0000000104047890 */ /* 0x000fe4000fffe03f */
[----:B------:R-:W-:-:S06]  /*3c10*/  UISETP.GE.AND UP0, UPT, UR11, UR5, UPT ;  /* 0x000000050b00728c */ /* 0x000fcc000bf06270 */
[----:B------:R-:W-:-:S13]  /*3c20*/  PLOP3.LUT P0, PT, PT, PT, UP0, 0x80, 0x0 ;  /* 0x000000000000781c */ /* 0x000fda0003f0f008 */
[----:B------:R-:W-:Y:S05]  /*3c30*/  @!P0 BRA `(.L_x_2236) ;  /* 0xffffffc400b48947 */ /* 0x000fea000383ffff */
[----:B------:R-:W-:Y:S05]  /*3c40*/  EXIT ;  /* 0x000000000000794d */ /* 0x000fea0003800000 */
.L_x_2237:
        /* <DEDUP_REMOVED lines=11> */
.L_x_3320:


//--------------------- .text._Z35group_norm_nhwc_fwd_one_pass_kernelI11Bf16IOBf16WLi512ELi14ELi224EEv26Group_norm_nhwc_fwd_params --------------------------
	.section	.text._Z35group_norm_nhwc_fwd_one_pass_kernelI11Bf16IOBf16WLi512ELi14ELi224EEv26Group_norm_nhwc_fwd_params,"ax",@progbits
	.align	128
        .global         _Z35group_norm_nhwc_fwd_one_pass_kernelI11Bf16IOBf16WLi512ELi14ELi224EEv26Group_norm_nhwc_fwd_params
        .type           _Z35group_norm_nhwc_fwd_one_pass_kernelI11Bf16IOBf16WLi512ELi14ELi224EEv26Group_norm_nhwc_fwd_params,@function
        .size           _Z35group_norm_nhwc_fwd_one_pass_kernelI11Bf16IOBf16WLi512ELi14ELi224EEv26Group_norm_nhwc_fwd_params,(.L_x_3321 - _Z35group_norm_nhwc_fwd_one_pass_kernelI11Bf16IOBf16WLi512ELi14ELi224EEv26Group_norm_nhwc_fwd_params)
        .other          _Z35group_norm_nhwc_fwd_one_pass_kernelI11Bf16IOBf16WLi512ELi14ELi224EEv26Group_norm_nhwc_fwd_params,@"STO_CUDA_ENTRY STV_DEFAULT"
_Z35group_norm_nhwc_fwd_one_pass_kernelI11Bf16IOBf16WLi512ELi14ELi224EEv26Group_norm_nhwc_fwd_params:
.text._Z35group_norm_nhwc_fwd_one_pass_kernelI11Bf16IOBf16WLi512ELi14ELi224EEv26Group_norm_nhwc_fwd_params:
        /* <DEDUP_REMOVED lines=56> */
.L_x_2295:
[----:B0-----:R-:W0:Y:S01]  /*0380*/  LDC R22, c[0x0][0x288] ;  /* 0x0000a200ff167b82 */ /* 0x001e220000000800 */
[----:B------:R-:W-:Y:S01]  /*0390*/  ULDC.64 UR14, c[0x0][0x280] ;  /* 0x0000a000000e7ab9 */ /* 0x000fe20000000a00 */
[----:B------:R-:W-:-:S06]  /*03a0*/  SHF.R.S32.HI R29, RZ, 0x1f, R12 ;  /* 0x0000001fff1d7819 */ /* 0x000fcc000001140c */
[----:B-1----:R-:W1:Y:S08]  /*03b0*/  @P0 LDC.64 R40, c[0x0][0x220] ;  /* 0x00008800ff280b82 */ /* 0x002e700000000a00 */
[----:B--2---:R-:W2:Y:S01]  /*03c0*/  @P1 LDC.64 R26, c[0x0][0x220] ;  /* 0x00008800ff1a1b82 */ /* 0x004ea20000000a00 */
[----:B0-----:R-:W-:-:S07]  /*03d0*/  IABS R19, R22 ;  /* 0x0000001600137213 */ /* 0x001fce0000000000 */
[----:B------:R-:W0:Y:S01]  /*03e0*/  @P2 LDC.64 R34, c[0x0][0x270] ;  /* 0x00009c00ff222b82 */ /* 0x000e220000000a00 */
[----:B---3--:R-:W3:Y:S07]  /*03f0*/  I2F.RP R18, R19 ;  /* 0x0000001300127306 */ /* 0x008eee0000209400 */
        /* <DEDUP_REMOVED lines=15> */
[----:B------:R-:W-:-:S04]  /*04f0*/  IMAD.HI.U32 R17, R17, R20, RZ ;  /* 0x0000001411117227 */ /* 0x000fc800078e00ff */
[----:B------:R-:W-:-:S04]  /*0500*/  IMAD.MOV R18, RZ, RZ, -R17 ;  /* 0x000000ffff127224 */ /* 0x000fc800078e0a11 */
[----:B------:R-:W-:-:S05]  /*0510*/  IMAD R18, R19, R18, R20 ;  /* 0x0000001213127224 */ /* 0x000fca00078e0214 */
[----:B------:R-:W-:-:S13]  /*0520*/  ISETP.GT.U32.AND P5, PT, R19, R18, PT ;  /* 0x000000121300720c */ /* 0x000fda0003fa4070 */
[-C--:B------:R-:W-:Y:S02]  /*0530*/  @!P5 IADD3 R18, R18, -R19.reuse, RZ ;  /* 0x800000131212d210 */ /* 0x080fe40007ffe0ff */
[----:B------:R-:W-:Y:S02]  /*0540*/  @!P5 IADD3 R17, R17, 0x1, RZ ;  /* 0x000000011111d810 */ /* 0x000fe40007ffe0ff */
[----:B------:R-:W-:Y:S02]  /*0550*/  ISETP.GE.U32.AND P6, PT, R18, R19, PT ;  /* 0x000000131200720c */ /* 0x000fe40003fc6070 */
[----:B------:R-:W-:Y:S01]  /*0560*/  ISETP.GE.AND P5, PT, R16, RZ, PT ;  /* 0x000000ff1000720c */ /* 0x000fe20003fa6270 */
[----:B------:R-:W1:Y:S10]  /*0570*/  @P0 LDC.64 R18, c[0x0][0x270] ;  /* 0x00009c00ff120b82 */ /* 0x000e740000000a00 */
        /* <DEDUP_REMOVED lines=20> */
[----:B------:R-:W-:Y:S01]  /*06c0*/  @P0 IMAD.MOV.U32 R62, RZ, RZ, R60 ;  /* 0x000000ffff3e0224 */ /* 0x000fe200078e003c */
[----:B------:R-:W-:Y:S01]  /*06d0*/  IADD3 R63, R61, R63, RZ ;  /* 0x0000003f3d3f7210 */ /* 0x000fe20007ffe0ff */
[----:B------:R-:W-:Y:S01]  /*06e0*/  @P0 IMAD R21, R49, R19, R20 ;  /* 0x0000001331150224 */ /* 0x000fe200078e0214 */
[----:B------:R-:W-:Y:S01]  /*06f0*/  ISETP.GE.AND.EX P6, PT, R29, UR15, PT, P6 ;  /* 0x0000000f1d007c0c */ /* 0x000fe2000bfc6360 */
[----:B---3--:R-:W-:-:S02]  /*0700*/  @P1 IMAD R20, R7, R16, RZ ;  /* 0x0000001007141224 */ /* 0x008fc400078e02ff */
[----:B------:R-:W-:Y:S01]  /*0710*/  @P0 IMAD.WIDE.U32 R18, R49, R18, R62 ;  /* 0x0000001231120225 */ /* 0x000fe200078e003e */
[----:B------:R-:W-:-:S03]  /*0720*/  ISETP.GT.U32.OR P6, PT, R0, 0xdf, P6 ;  /* 0x000000df0000780c */ /* 0x000fc600037c4470 */
[----:B------:R-:W-:Y:S01]  /*0730*/  @P1 IMAD R37, R48, R17, R20 ;  /* 0x0000001130251224 */ /* 0x000fe200078e0214 */
[----:B------:R-:W-:Y:S02]  /*0740*/  @P0 IADD3 R19, R19, R21, RZ ;  /* 0x0000001513130210 */ /* 0x000fe40007ffe0ff */
[----:B------:R-:W-:Y:S02]  /*0750*/  @P1 MOV R20, R60 ;  /* 0x0000003c00141202 */ /* 0x000fe40000000f00 */
[----:B------:R-:W-:Y:S02]  /*0760*/  @P1 MOV R21, R63 ;  /* 0x0000003f00151202 */ /* 0x000fe40000000f00 */
[----:B------:R-:W-:Y:S01]  /*0770*/  @P0 LEA R40, P5, R18, R40, 0x1 ;  /* 0x0000002812280211 */ /* 0x000fe200078a08ff */
[----:B------:R-:W-:-:S03]  /*0780*/  @P1 IMAD.WIDE.U32 R16, R48, R16, R20 ;  /* 0x0000001030101225 */ /* 0x000fc600078e0014 */
[----:B------:R-:W-:Y:S02]  /*0790*/  @P0 LEA.HI.X R41, R18, R41, R19, 0x1, P5 ;  /* 0x0000002912290211 */ /* 0x000fe400028f0c13 */
[----:B------:R-:W3:Y:S01]  /*07a0*/  @!P6 LDC.64 R18, c[0x0][0x270] ;  /* 0x00009c00ff12eb82 */ /* 0x000ee20000000a00 */
[----:B0-----:R-:W-:Y:S01]  /*07b0*/  @P2 IMAD R20, R9, R34, RZ ;  /* 0x0000002209142224 */ /* 0x001fe200078e02ff */
[----:B------:R-:W-:Y:S02]  /*07c0*/  @P1 IADD3 R17, R17, R37, RZ ;  /* 0x0000002511111210 */ /* 0x000fe40007ffe0ff */
[----:B--2---:R-:W-:Y:S01]  /*07d0*/  @P1 LEA R26, P5, R16, R26, 0x1 ;  /* 0x0000001a101a1211 */ /* 0x004fe200078a08ff */
[----:B------:R-:W-:-:S03]  /*07e0*/  @P2 IMAD R37, R47, R35, R20 ;  /* 0x000000232f252224 */ /* 0x000fc600078e0214 */
[----:B------:R-:W-:Y:S01]  /*07f0*/  @P1 LEA.HI.X R27, R16, R27, R17, 0x1, P5 ;  /* 0x0000001b101b1211 */ /* 0x000fe200028f0c11 */
[----:B------:R-:W0:Y:S01]  /*0800*/  @P4 LDC.64 R20, c[0x0][0x220] ;  /* 0x00008800ff144b82 */ /* 0x000e220000000a00 */
[----:B------:R-:W-:Y:S02]  /*0810*/  @P2 MOV R16, R60 ;  /* 0x0000003c00102202 */ /* 0x000fe40000000f00 */
[----:B------:R-:W-:-:S03]  /*0820*/  @P2 MOV R17, R63 ;  /* 0x0000003f00112202 */ /* 0x000fc60000000f00 */
[----:B------:R-:W-:Y:S01]  /*0830*/  @P2 IMAD.WIDE.U32 R34, R47, R34, R16 ;  /* 0x000000222f222225 */ /* 0x000fe200078e0010 */
[----:B------:R-:W-:-:S03]  /*0840*/  @P3 MOV R16, R60 ;  /* 0x0000003c00103202 */ /* 0x000fc60000000f00 */
[----:B------:R-:W-:Y:S01]  /*0850*/  @P3 IMAD.MOV.U32 R17, RZ, RZ, R63 ;  /* 0x000000ffff113224 */ /* 0x000fe200078e003f */
[----:B------:R-:W-:Y:S01]  /*0860*/  @P2 IADD3 R35, R35, R37, RZ ;  /* 0x0000002523232210 */ /* 0x000fe20007ffe0ff */
[----:B------:R-:W-:Y:S01]  /*0870*/  @P4 IMAD R37, R5, R31, R36 ;  /* 0x0000001f05254224 */ /* 0x000fe200078e0224 */
[----:B-----5:R-:W-:Y:S01]  /*0880*/  @P2 LEA R24, P5, R34, R24, 0x1 ;  /* 0x0000001822182211 */ /* 0x020fe200078a08ff */
[----:B------:R-:W-:Y:S02]  /*0890*/  @P3 IMAD.WIDE.U32 R32, R4, R32, R16 ;  /* 0x0000002004203225 */ /* 0x000fe400078e0010 */
[----:B------:R-:W2:Y:S01]  /*08a0*/  @!P6 LDC.64 R16, c[0x0][0x220] ;  /* 0x00008800ff10eb82 */ /* 0x000ea20000000a00 */
[----:B------:R-:W-:Y:S01]  /*08b0*/  @P2 LEA.HI.X R25, R34, R25, R35, 0x1, P5 ;  /* 0x0000001922192211 */ /* 0x000fe200028f0c23 */
[----:B---3--:R-:W-:Y:S01]  /*08c0*/  @!P6 IMAD R29, R29, R18, RZ ;  /* 0x000000121d1de224 */ /* 0x008fe200078e02ff */
[----:B------:R-:W-:Y:S02]  /*08d0*/  @P3 IADD3 R33, R33, R39, RZ ;  /* 0x0000002721213210 */ /* 0x000fe40007ffe0ff */
[----:B-1----:R-:W-:Y:S01]  /*08e0*/  @P3 LEA R22, P5, R32, R22, 0x1 ;  /* 0x0000001620163211 */ /* 0x002fe200078a08ff */
[----:B------:R-:W-:Y:S01]  /*08f0*/  @!P6 IMAD R19, R12, R19, R29 ;  /* 0x000000130c13e224 */ /* 0x000fe200078e021d */
[----:B------:R-:W-:-:S02]  /*0900*/  @P4 MOV R34, R60 ;  /* 0x0000003c00224202 */ /* 0x000fc40000000f00 */
[----:B------:R-:W-:Y:S02]  /*0910*/  @P4 MOV R35, R63 ;  /* 0x0000003f00234202 */ /* 0x000fe40000000f00 */
[----:B------:R-:W-:Y:S02]  /*0920*/  @P3 LEA.HI.X R23, R32, R23, R33, 0x1, P5 ;  /* 0x0000001720173211 */ /* 0x000fe400028f0c21 */
[----:B------:R-:W-:Y:S01]  /*0930*/  @!P6 MOV R32, R60 ;  /* 0x0000003c0020e202 */ /* 0x000fe20000000f00 */
[----:B------:R-:W-:Y:S01]  /*0940*/  @P4 IMAD.WIDE.U32 R30, R5, R30, R34 ;  /* 0x0000001e051e4225 */ /* 0x000fe200078e0022 */
[----:B------:R-:W-:Y:S02]  /*0950*/  @!P6 MOV R33, R63 ;  /* 0x0000003f0021e202 */ /* 0x000fe40000000f00 */
[----:B------:R-:W-:Y:S02]  /*0960*/  SHF.R.S32.HI R29, RZ, 0x1f, R14 ;  /* 0x0000001fff1d7819 */ /* 0x000fe4000001140e */
[----:B0-----:R-:W-:Y:S01]  /*0970*/  @P4 LEA R20, P5, R30, R20, 0x1 ;  /* 0x000000141e144211 */ /* 0x001fe200078a08ff */
[----:B------:R-:W-:Y:S01]  /*0980*/  @!P6 IMAD.WIDE.U32 R32, R12, R18, R32 ;  /* 0x000000120c20e225 */ /* 0x000fe200078e0020 */
[----:B------:R-:W-:-:S03]  /*0990*/  @P4 IADD3 R18, R31, R37, RZ ;  /* 0x000000251f124210 */ /* 0x000fc60007ffe0ff */
[----:B------:R-:W-:Y:S01]  /*09a0*/  @!P6 IMAD.IADD R19, R33, 0x1, R19 ;  /* 0x000000012113e824 */ /* 0x000fe200078e0213 */
[----:B------:R-:W-:Y:S02]  /*09b0*/  @P4 LEA.HI.X R21, R30, R21, R18, 0x1, P5 ;  /* 0x000000151e154211 */ /* 0x000fe400028f0c12 */
[----:B--2---:R-:W-:-:S04]  /*09c0*/  @!P6 LEA R18, P5, R32, R16, 0x1 ;  /* 0x000000102012e211 */ /* 0x004fc800078a08ff */
        /* <DEDUP_REMOVED lines=26> */
[----:B------:R-:W-:Y:S01]  /*0b70*/  @!P6 IMAD R17, R6, R17, R30 ;  /* 0x000000110611e224 */ /* 0x000fe200078e021e */
[----:B------:R-:W-:-:S03]  /*0b80*/  HFMA2.MMA R30, -RZ, RZ, 0, 0 ;  /* 0x00000000ff1e7435 */ /* 0x000fc600000001ff */
[----:B------:R-:W-:Y:S01]  /*0b90*/  @!P6 IMAD.IADD R16, R19, 0x1, R17 ;  /* 0x000000011310e824 */ /* 0x000fe200078e0211 */
[----:B------:R-:W-:-:S06]  /*0ba0*/  SHF.R.S32.HI R33, RZ, 0x1f, R8 ;  /* 0x0000001fff217819 */ /* 0x000fcc0000011408 */
[----:B------:R1:W3:Y:S01]  /*0bb0*/  @!P5 LDG.E R30, desc[UR10][R34.64] ;  /* 0x0000000a221ed981 */ /* 0x0002e2000c1e1900 */
[----:B0-----:R-:W-:-:S04]  /*0bc0*/  @!P6 LEA R38, P5, R18, R38, 0x1 ;  /* 0x000000261226e211 */ /* 0x001fc800078a08ff */
        /* <DEDUP_REMOVED lines=27> */
[----:B------:R-:W-:Y:S01]  /*0d80*/  HFMA2.MMA R34, -RZ, RZ, 0, 0 ;  /* 0x00000000ff227435 */ /* 0x000fe200000001ff */
[----:B------:R-:W-:Y:S02]  /*0d90*/  IADD3 R45, R49, 0x100, RZ ;  /* 0x00000100312d7810 */ /* 0x000fe40007ffe0ff */
[----:B------:R-:W-:-:S07]  /*0da0*/  @!P6 IMAD.IADD R16, R39, 0x1, R17 ;  /* 0x000000012710e824 */ /* 0x000fce00078e0211 */
        /* <DEDUP_REMOVED lines=27> */
[----:B------:R-:W-:Y:S01]  /*0f60*/  IADD3 R51, R49, 0x140, RZ ;  /* 0x0000014031337810 */ /* 0x000fe20007ffe0ff */
[----:B0-----:R-:W-:Y:S01]  /*0f70*/  @!P6 IMAD R42, R37, R16, RZ ;  /* 0x00000010252ae224 */ /* 0x001fe200078e02ff */
[----:B------:R-:W-:-:S03]  /*0f80*/  HFMA2.MMA R37, -RZ, RZ, 0, 0 ;  /* 0x00000000ff257435 */ /* 0x000fc600000001ff */
[----:B------:R-:W-:Y:S02]  /*0f90*/  @!P6 IMAD R17, R45, R17, R42 ;  /* 0x000000112d11e224 */ /* 0x000fe400078e022a */
[----:B------:R-:W-:-:S04]  /*0fa0*/  @!P6 IMAD.MOV.U32 R42, RZ, RZ, R60 ;  /* 0x000000ffff2ae224 */ /* 0x000fc800078e003c */
[----:B------:R-:W-:Y:S01]  /*0fb0*/  @!P6 IMAD.WIDE.U32 R42, R45, R16, R42 ;  /* 0x000000102d2ae225 */ /* 0x000fe200078e002a */
[----:B------:R0:W3:Y:S04]  /*0fc0*/  @!P5 LDG.E R37, desc[UR10][R38.64] ;  /* 0x0000000a2625d981 */ /* 0x0000e8000c1e1900 */
[----:B------:R-:W-:Y:S02]  /*0fd0*/  @!P6 IADD3 R16, R43, R17, RZ ;  /* 0x000000112b10e210 */ /* 0x000fe40007ffe0ff */
[C---:B-1----:R-:W-:Y:S02]  /*0fe0*/  @!P6 LEA R44, P5, R42.reuse, R18, 0x1 ;  /* 0x000000122a2ce211 */ /* 0x042fe400078a08ff */
[----:B------:R-:W-:Y:S02]  /*0ff0*/  SHF.R.S32.HI R43, RZ, 0x1f, R51 ;  /* 0x0000001fff2b7819 */ /* 0x000fe40000011433 */
[----:B------:R-:W-:-:S02]  /*1000*/  @!P6 LEA.HI.X R45, R42, R19, R16, 0x1, P5 ;  /* 0x000000132a2de211 */ /* 0x000fc400028f0c10 */
[----:B------:R-:W-:-:S04]  /*1010*/  ISETP.GE.U32.AND P5, PT, R51, UR14, PT ;  /* 0x0000000e33007c0c */ /* 0x000fc8000bfa6070 */
[----:B------:R-:W-:-:S04]  /*1020*/  ISETP.GE.AND.EX P5, PT, R43, UR15, PT, P5 ;  /* 0x0000000f2b007c0c */ /* 0x000fc8000bfa6350 */
[----:B------:R-:W-:-:S13]  /*1030*/  ISETP.GT.U32.OR P5, PT, R0, 0xdf, P5 ;  /* 0x000000df0000780c */ /* 0x000fda0002fa4470 */
[----:B------:R-:W0:Y:S01]  /*1040*/  @!P5 LDC.64 R16, c[0x0][0x270] ;  /* 0x00009c00ff10db82 */ /* 0x000e220000000a00 */
[----:B------:R-:W-:-:S07]  /*1050*/  @!P5 MOV R42, R60 ;  /* 0x0000003c002ad202 */ /* 0x000fce0000000f00 */
[----:B------:R-:W1:Y:S01]  /*1060*/  @!P5 LDC.64 R18, c[0x0][0x220] ;  /* 0x00008800ff12db82 */ /* 0x000e620000000a00 */
        /* <DEDUP_REMOVED lines=14> */
[----:B------:R-:W1:Y:S01]  /*1150*/  @!P6 LDC.64 R16, c[0x0][0x270] ;  /* 0x00009c00ff10eb82 */ /* 0x000e620000000a00 */
[----:B0-----:R-:W-:-:S07]  /*1160*/  @!P6 MOV R45, R63 ;  /* 0x0000003f002de202 */ /* 0x001fce0000000f00 */
[----:B------:R-:W0:Y:S01]  /*1170*/  @!P6 LDC.64 R18, c[0x0][0x220] ;  /* 0x00008800ff12eb82 */ /* 0x000e220000000a00 */
[----:B-1----:R-:W-:Y:S01]  /*1180*/  @!P6 IMAD R44, R39, R16, RZ ;  /* 0x00000010272ce224 */ /* 0x002fe200078e02ff */
[----:B------:R-:W-:-:S03]  /*1190*/  HFMA2.MMA R39, -RZ, RZ, 0, 0 ;  /* 0x00000000ff277435 */ /* 0x000fc600000001ff */
[----:B------:R-:W-:Y:S01]  /*11a0*/  @!P6 IMAD R17, R51, R17, R44 ;  /* 0x000000113311e224 */ /* 0x000fe200078e022c */
[----:B------:R-:W-:-:S05]  /*11b0*/  @!P6 MOV R44, R60 ;  /* 0x0000003c002ce202 */ /* 0x000fca0000000f00 */
[----:B------:R-:W-:Y:S01]  /*11c0*/  @!P6 IMAD.WIDE.U32 R44, R51, R16, R44 ;  /* 0x00000010332ce225 */ /* 0x000fe200078e002c */
[----:B------:R1:W3:Y:S01]  /*11d0*/  @!P5 LDG.E R39, desc[UR10][R42.64] ;  /* 0x0000000a2a27d981 */ /* 0x0002e2000c1e1900 */
[----:B------:R-:W-:Y:S01]  /*11e0*/  IADD3 R57, R49, 0x180, RZ ;  /* 0x0000018031397810 */ /* 0x000fe20007ffe0ff */
[----:B------:R-:W-:Y:S02]  /*11f0*/  HFMA2.MMA R46, -RZ, RZ, 0, 0 ;  /* 0x00000000ff2e7435 */ /* 0x000fe400000001ff */
[----:B------:R-:W-:Y:S02]  /*1200*/  @!P6 IADD3 R16, R45, R17, RZ ;  /* 0x000000112d10e210 */ /* 0x000fe40007ffe0ff */
[C---:B0-----:R-:W-:Y:S02]  /*1210*/  @!P6 LEA R54, P5, R44.reuse, R18, 0x1 ;  /* 0x000000122c36e211 */ /* 0x041fe400078a08ff */
[----:B------:R-:W-:Y:S02]  /*1220*/  SHF.R.S32.HI R51, RZ, 0x1f, R57 ;  /* 0x0000001fff337819 */ /* 0x000fe40000011439 */
[----:B------:R-:W-:-:S02]  /*1230*/  @!P6 LEA.HI.X R55, R44, R19, R16, 0x1, P5 ;  /* 0x000000132c37e211 */ /* 0x000fc400028f0c10 */
[----:B------:R-:W-:Y:S02]  /*1240*/  CS2R R44, SRZ ;  /* 0x00000000002c7805 */ /* 0x000fe4000001ff00 */
[----:B------:R-:W-:Y:S01]  /*1250*/  ISETP.GE.U32.AND P5, PT, R57, UR14, PT ;  /* 0x0000000e39007c0c */ /* 0x000fe2000bfa6070 */
[----:B------:R-:W2:Y:S03]  /*1260*/  @P0 LDG.E R46, desc[UR10][R40.64] ;  /* 0x0000000a282e0981 */ /* 0x000ea6000c1e1900 */
[----:B------:R-:W-:Y:S01]  /*1270*/  ISETP.GE.AND.EX P5, PT, R51, UR15, PT, P5 ;  /* 0x0000000f33007c0c */ /* 0x000fe2000bfa6350 */
[----:B------:R-:W4:Y:S03]  /*1280*/  @P1 LDG.E R44, desc[UR10][R26.64] ;  /* 0x0000000a1a2c1981 */ /* 0x000f26000c1e1900 */
[----:B------:R-:W-:Y:S01]  /*1290*/  ISETP.GT.U32.OR P5, PT, R0, 0xdf, P5 ;  /* 0x000000df0000780c */ /* 0x000fe20002fa4470 */
[----:B------:R-:W5:-:S12]  /*12a0*/  @P2 LDG.E R45, desc[UR10][R24.64] ;  /* 0x0000000a182d2981 */ /* 0x000f58000c1e1900 */
[----:B------:R-:W0:Y:S01]  /*12b0*/  @!P5 LDC.64 R16, c[0x0][0x270] ;  /* 0x00009c00ff10db82 */ /* 0x000e220000000a00 */
[----:B-1----:R-:W-:-:S06]  /*12c0*/  CS2R R42, SRZ ;  /* 0x00000000002a7805 */ /* 0x002fcc000001ff00 */
[----:B------:R-:W3:Y:S01]  /*12d0*/  @P3 LDG.E R42, desc[UR10][R22.64] ;  /* 0x0000000a162a3981 */ /* 0x000ee2000c1e1900 */
[----:B------:R-:W1:Y:S03]  /*12e0*/  @!P5 LDC.64 R18, c[0x0][0x220] ;  /* 0x00008800ff12db82 */ /* 0x000e660000000a00 */
[----:B------:R0:W3:Y:S02]  /*12f0*/  @P4 LDG.E R43, desc[UR10][R20.64] ;  /* 0x0000000a142b4981 */ /* 0x0000e4000c1e1900 */
[----:B0-----:R-:W-:Y:S01]  /*1300*/  @!P5 MOV R21, R63 ;  /* 0x0000003f0015d202 */ /* 0x001fe20000000f00 */
[----:B------:R-:W-:Y:S02]  /*1310*/  @!P5 IMAD.MOV.U32 R20, RZ, RZ, R60 ;  /* 0x000000ffff14d224 */ /* 0x000fe400078e003c */
        /* <DEDUP_REMOVED lines=28> */
[----:B----4-:R-:W-:-:S03]  /*14e0*/  PRMT R20, R44, 0x7632, R20 ;  /* 0x000076322c147816 */ /* 0x010fc60000000014 */
[----:B------:R-:W-:Y:S01]  /*14f0*/  IMAD.U32 R17, R16, 0x10000, RZ ;  /* 0x0001000010117824 */ /* 0x000fe200078e00ff */
[----:B------:R-:W-:Y:S02]  /*1500*/  SHF.L.U32 R16, R46, 0x10, RZ ;  /* 0x000000102e107819 */ /* 0x000fe400000006ff */
[----:B------:R-:W-:Y:S01]  /*1510*/  SHF.L.U32 R23, R20, 0x10, RZ ;  /* 0x0000001014177819 */ /* 0x000fe200000006ff */
[----:B------:R-:W-:Y:S01]  /*1520*/  FMUL.FTZ R21, R17, R17 ;  /* 0x0000001111157220 */ /* 0x000fe20000410000 */
[----:B------:R-:W-:Y:S01]  /*1530*/  SHF.L.U32 R20, R44, 0x10, RZ ;  /* 0x000000102c147819 */ /* 0x000fe200000006ff */
[C---:B------:R-:W-:Y:S01]  /*1540*/  FADD.FTZ R17, R16.reuse, R17 ;  /* 0x0000001110117221 */ /* 0x040fe20000010000 */
[----:B-----5:R-:W-:Y:S01]  /*1550*/  PRMT R22, R45, 0x7632, R22 ;  /* 0x000076322d167816 */ /* 0x020fe20000000016 */
        /* <DEDUP_REMOVED lines=8> */
[----:B------:R-:W-:Y:S01]  /*15e0*/  FADD.FTZ R16, R17, R16 ;  /* 0x0000001011107221 */ /* 0x000fe20000010000 */
[----:B------:R-:W-:-:S02]  /*15f0*/  FMUL.FTZ R17, R19, R19 ;  /* 0x0000001313117220 */ /* 0x000fc40000410000 */
[----:B------:R-:W-:Y:S01]  /*1600*/  FADD.FTZ R20, R21, R20 ;  /* 0x0000001415147221 */ /* 0x000fe20000010000 */
[----:B---3--:R-:W-:Y:S01]  /*1610*/  PRMT R22, R42, 0x7632, R22 ;  /* 0x000076322a167816 */ /* 0x008fe20000000016 */
[C---:B------:R-:W-:Y:S01]  /*1620*/  FADD.FTZ R19, R18.reuse, R19 ;  /* 0x0000001312137221 */ /* 0x040fe20000010000 */
[----:B------:R-:W-:Y:S02]  /*1630*/  FFMA.FTZ R17, R18, R18, R17 ;  /* 0x0000001212117223 */ /* 0x000fe40000010011 */
[----:B------:R-:W-:Y:S01]  /*1640*/  SHF.L.U32 R21, R22, 0x10, RZ ;  /* 0x0000001016157819 */ /* 0x000fe200000006ff */
[----:B------:R-:W-:Y:S01]  /*1650*/  FADD.FTZ R16, R16, R19 ;  /* 0x0000001310107221 */ /* 0x000fe20000010000 */
[----:B------:R-:W-:Y:S02]  /*1660*/  SHF.L.U32 R18, R42, 0x10, RZ ;  /* 0x000000102a127819 */ /* 0x000fe400000006ff */
[----:B------:R-:W-:Y:S01]  /*1670*/  PRMT R22, R43, 0x7632, R22 ;  /* 0x000076322b167816 */ /* 0x000fe20000000016 */
[----:B------:R-:W-:-:S02]  /*1680*/  FMUL.FTZ R19, R21, R21 ;  /* 0x0000001515137220 */ /* 0x000fc40000410000 */
[C---:B------:R-:W-:Y:S02]  /*1690*/  FADD.FTZ R21, R18.reuse, R21 ;  /* 0x0000001512157221 */ /* 0x040fe40000010000 */
[----:B------:R-:W-:Y:S01]  /*16a0*/  FFMA.FTZ R18, R18, R18, R19 ;  /* 0x0000001212127223 */ /* 0x000fe20000010013 */
[----:B------:R-:W-:Y:S01]  /*16b0*/  IMAD.U32 R22, R22, 0x10000, RZ ;  /* 0x0001000016167824 */ /* 0x000fe200078e00ff */
[----:B------:R-:W-:Y:S01]  /*16c0*/  SHF.L.U32 R19, R43, 0x10, RZ ;  /* 0x000000102b137819 */ /* 0x000fe200000006ff */
[----:B------:R-:W-:Y:S01]  /*16d0*/  FADD.FTZ R17, R20, R17 ;  /* 0x0000001114117221 */ /* 0x000fe20000010000 */
[----:B------:R-:W-:Y:S01]  /*16e0*/  FADD.FTZ R16, R16, R21 ;  /* 0x0000001510107221 */ /* 0x000fe20000010000 */
[----:B------:R-:W-:Y:S02]  /*16f0*/  FMUL.FTZ R20, R22, R22 ;  /* 0x0000001616147220 */ /* 0x000fe40000410000 */
[----:B------:R-:W-:Y:S01]  /*1700*/  FADD.FTZ R21, R19, R22 ;  /* 0x0000001613157221 */ /* 0x000fe20000010000 */
[----:B------:R-:W-:Y:S01]  /*1710*/  FADD.FTZ R17, R17, R18 ;  /* 0x0000001211117221 */ /* 0x000fe20000010000 */
[----:B------:R-:W-:Y:S01]  /*1720*/  FFMA.FTZ R20, R19, R19, R20 ;  /* 0x0000001313147223 */ /* 0x000fe20000010014 */
[----:B------:R-:W-:Y:S01]  /*1730*/  PRMT R18, R29, 0x7632, R18 ;  /* 0x000076321d127816 */ /* 0x000fe20000000012 */
[----:B------:R-:W-:Y:S01]  /*1740*/  FADD.FTZ R21, R16, R21 ;  /* 0x0000001510157221 */ /* 0x000fe20000010000 */
[----:B------:R-:W-:Y:S01]  /*1750*/  PRMT R16, R32, 0x7632, R16 ;  /* 0x0000763220107816 */ /* 0x000fe20000000010 */
[----:B------:R-:W-:Y:S01]  /*1760*/  FADD.FTZ R20, R17, R20 ;  /* 0x0000001411147221 */ /* 0x000fe20000010000 */
[----:B------:R-:W-:-:S02]  /*1770*/  SHF.L.U32 R24, R18, 0x10, RZ ;  /* 0x0000001012187819 */ /* 0x000fc400000006ff */
[----:B------:R-:W-:Y:S02]  /*1780*/  SHF.L.U32 R17, R29, 0x10, RZ ;  /* 0x000000101d117819 */ /* 0x000fe400000006ff */
[----:B------:R-:W-:Y:S02]  /*1790*/  SHF.L.U32 R19, R16, 0x10, RZ ;  /* 0x0000001010137819 */ /* 0x000fe400000006ff */
[----:B------:R-:W-:Y:S02]  /*17a0*/  PRMT R22, R34, 0x7632, R22 ;  /* 0x0000763222167816 */ /* 0x000fe40000000016 */
[----:B------:R-:W-:Y:S01]  /*17b0*/  SHF.L.U32 R18, R32, 0x10, RZ ;  /* 0x0000001020127819 */ /* 0x000fe200000006ff */
[----:B------:R-:W-:Y:S01]  /*17c0*/  FMUL.FTZ R26, R24, R24 ;  /* 0x00000018181a7220 */ /* 0x000fe20000410000 */
[----:B------:R-:W-:Y:S01]  /*17d0*/  FADD.FTZ R16, R17, R24 ;  /* 0x0000001811107221 */ /* 0x000fe20000010000 */
[----:B------:R-:W-:Y:S01]  /*17e0*/  SHF.L.U32 R24, R22, 0x10, RZ ;  /* 0x0000001016187819 */ /* 0x000fe200000006ff */
[----:B------:R-:W-:Y:S01]  /*17f0*/  FMUL.FTZ R23, R19, R19 ;  /* 0x0000001313177220 */ /* 0x000fe20000410000 */
[----:B------:R-:W-:Y:S01]  /*1800*/  FADD.FTZ R22, R18, R19 ;  /* 0x0000001312167221 */ /* 0x000fe20000010000 */
[----:B------:R-:W-:-:S02]  /*1810*/  PRMT R25, R36, 0x7632, R25 ;  /* 0x0000763224197816 */ /* 0x000fc40000000019 */
[----:B------:R-:W-:Y:S01]  /*1820*/  SHF.L.U32 R19, R34, 0x10, RZ ;  /* 0x0000001022137819 */ /* 0x000fe200000006ff */
[----:B------:R-:W-:Y:S01]  /*1830*/  FFMA.FTZ R23, R18, R18, R23 ;  /* 0x0000001212177223 */ /* 0x000fe20000010017 */
[----:B------:R-:W-:Y:S01]  /*1840*/  FMUL.FTZ R18, R24, R24 ;  /* 0x0000001818127220 */ /* 0x000fe20000410000 */
[----:B------:R-:W-:Y:S02]  /*1850*/  SHF.L.U32 R25, R25, 0x10, RZ ;  /* 0x0000001019197819 */ /* 0x000fe400000006ff */
[C---:B------:R-:W-:Y:S01]  /*1860*/  FADD.FTZ R24, R19.reuse, R24 ;  /* 0x0000001813187221 */ /* 0x040fe20000010000 */
[----:B------:R-:W-:Y:S01]  /*1870*/  FADD.FTZ R20, R20, R23 ;  /* 0x0000001714147221 */ /* 0x000fe20000010000 */
[----:B------:R-:W-:Y:S01]  /*1880*/  FFMA.FTZ R19, R19, R19, R18 ;  /* 0x0000001313137223 */ /* 0x000fe20000010012 */
[----:B------:R-:W-:Y:S02]  /*1890*/  IMAD.U32 R18, R36, 0x10000, RZ ;  /* 0x0001000024127824 */ /* 0x000fe400078e00ff */
        /* <DEDUP_REMOVED lines=12> */
[----:B------:R-:W-:Y:S01]  /*1960*/  SHF.L.U32 R24, R24, 0x10, RZ ;  /* 0x0000001018187819 */ /* 0x000fe200000006ff */
[----:B------:R-:W-:Y:S01]  /*1970*/  FMUL.FTZ R19, R23, R23 ;  /* 0x0000001717137220 */ /* 0x000fe20000410000 */
        /* <DEDUP_REMOVED lines=24> */
[----:B------:R-:W-:Y:S01]  /*1b00*/  FADD.FTZ R23, R22, R23 ;  /* 0x0000001716177221 */ /* 0x000fe20000010000 */
[----:B------:R-:W-:Y:S01]  /*1b10*/  SHF.L.U32 R21, R52, 0x10, RZ ;  /* 0x0000001034157819 */ /* 0x000fe200000006ff */
[----:B------:R-:W-:Y:S01]  /*1b20*/  IMAD.U32 R24, R24, 0x10000, RZ ;  /* 0x0001000018187824 */ /* 0x000fe200078e00ff */
[----:B------:R-:W-:Y:S01]  /*1b30*/  PRMT R25, R30, 0x7632, R25 ;  /* 0x000076321e197816 */ /* 0x000fe20000000019 */
[----:B------:R-:W-:Y:S01]  /*1b40*/  FFMA.FTZ R19, R22, R22, R19 ;  /* 0x0000001616137223 */ /* 0x000fe20000010013 */
[----:B------:R-:W-:Y:S01]  /*1b50*/  FADD.FTZ R20, R20, R23 ;  /* 0x0000001714147221 */ /* 0x000fe20000010000 */
[----:B------:R-:W-:Y:S01]  /*1b60*/  FMUL.FTZ R22, R24, R24 ;  /* 0x0000001818167220 */ /* 0x000fe20000410000 */
[----:B------:R-:W-:Y:S01]  /*1b70*/  SHF.L.U32 R26, R25, 0x10, RZ ;  /* 0x00000010191a7819 */ /* 0x000fe200000006ff */
[C---:B------:R-:W-:Y:S01]  /*1b80*/  FADD.FTZ R23, R21.reuse, R24 ;  /* 0x0000001815177221 */ /* 0x040fe20000010000 */
[----:B------:R-:W-:Y:S01]  /*1b90*/  FADD.FTZ R18, R18, R19 ;  /* 0x0000001312127221 */ /* 0x000fe20000010000 */
[--C-:B------:R-:W-:Y:S01]  /*1ba0*/  FFMA.FTZ R21, R21, R21, R22.reuse ;  /* 0x0000001515157223 */ /* 0x100fe20000010016 */
[----:B------:R-:W-:Y:S01]  /*1bb0*/  SHF.L.U32 R19, R30, 0x10, RZ ;  /* 0x000000101e137819 */ /* 0x000fe200000006ff */
        /* <DEDUP_REMOVED lines=9> */
[----:B------:R-:W-:-:S02]  /*1c50*/  FADD.FTZ R16, R23, R16 ;  /* 0x0000001017107221 */ /* 0x000fc40000010000 */
        /* <DEDUP_REMOVED lines=62> */
.L_x_2239:
[----:B------:R-:W-:Y:S05]  /*2040*/  BSYNC B0 ;  /* 0x0000000000007941 */ /* 0x000fea0003800000 */
.L_x_2238:
        /* <DEDUP_REMOVED lines=17> */
[C---:B------:R-:W-:Y:S02]  /*2160*/  IMAD R26, R25.reuse, R58, RZ ;  /* 0x0000003a191a7224 */ /* 0x040fe400078e02ff */
[----:B0-----:R-:W-:-:S03]  /*2170*/  IMAD.IADD R25, R25, 0x1, R64 ;  /* 0x0000000119197824 */ /* 0x001fc600078e0240 */
        /* <DEDUP_REMOVED lines=14> */
.L_x_2242:
[----:B0-----:R-:W2:Y:S04]  /*2260*/  LDG.E.STRONG.GPU R18, desc[UR10][R16.64] ;  /* 0x0000000a10127981 */ /* 0x001ea8000c1ef900 */
[----:B--2---:R-:W-:Y:S01]  /*2270*/  CCTL.IVALL ;  /* 0x00000000ff00798f */ /* 0x004fe20002000000 */
[----:B------:R-:W-:Y:S05]  /*2280*/  YIELD ;  /* 0x0000000000007946 */ /* 0x000fea0003800000 */
[----:B------:R-:W-:-:S13]  /*2290*/  ISETP.NE.AND P6, PT, R18, R25, PT ;  /* 0x000000191200720c */ /* 0x000fda0003fc5270 */
[----:B------:R-:W-:Y:S05]  /*22a0*/  @P6 BRA `(.L_x_2242) ;  /* 0xfffffffc00ec6947 */ /* 0x000fea000383ffff */
.L_x_2241:
[----:B------:R-:W-:Y:S01]  /*22b0*/  ISETP.NE.AND P6, PT, R58, RZ, PT ;  /* 0x000000ff3a00720c */ /* 0x000fe20003fc5270 */
[----:B------:R-:W-:Y:S05]  /*22c0*/  WARPSYNC.ALL ;  /* 0x0000000000007948 */ /* 0x000fea0003800000 */
[----:B------:R-:W-:Y:S07]  /*22d0*/  BAR.SYNC.DEFER_BLOCKING 0x0 ;  /* 0x0000000000007b1d */ /* 0x000fee0000010000 */
[----:B------:R-:W-:Y:S05]  /*22e0*/  @!P6 BRA `(.L_x_2240) ;  /* 0x000000080010e947 */ /* 0x000fea0003800000 */
[----:B0-----:R-:W-:Y:S01]  /*22f0*/  IADD3 R16, R58, -0x1, RZ ;  /* 0xffffffff3a107810 */ /* 0x001fe20007ffe0ff */
[----:B------:R-:W-:-:S03]  /*2300*/  HFMA2.MMA R18, -RZ, RZ, 0, 0 ;  /* 0x00000000ff127435 */ /* 0x000fc600000001ff */
[----:B------:R-:W-:-:S13]  /*2310*/  ISETP.GE.U32.AND P6, PT, R16, 0x3, PT ;  /* 0x000000031000780c */ /* 0x000fda0003fc6070 */
[----:B------:R-:W-:Y:S05]  /*2320*/  @!P6 BRA `(.L_x_2243) ;  /* 0x000000040018e947 */ /* 0x000fea0003800000 */
[----:B------:R-:W-:Y:S02]  /*2330*/  LOP3.LUT R19, R58, 0x3, RZ, 0xc0, !PT ;  /* 0x000000033a137812 */ /* 0x000fe400078ec0ff */
[----:B------:R-:W-:Y:S02]  /*2340*/  MOV R18, RZ ;  /* 0x000000ff00127202 */ /* 0x000fe40000000f00 */
[----:B------:R-:W-:-:S07]  /*2350*/  IADD3 R19, -R19, R58, RZ ;  /* 0x0000003a13137210 */ /* 0x000fce0007ffe1ff */
.L_x_2244:
        /* <DEDUP_REMOVED lines=61> */
[----:B------:R-:W-:Y:S01]  /*2730*/  IADD3 R19, R19, -0x4, RZ ;  /* 0xfffffffc13137810 */ /* 0x000fe20007ffe0ff */
[----:B------:R-:W-:Y:S02]  /*2740*/  VIADD R18, R18, 0x4 ;  /* 0x0000000412127836 */ /* 0x000fe40000000000 */
[----:B--2---:R-:W-:Y:S01]  /*2750*/  @!P6 FADD.FTZ R40, R40, R16 ;  /* 0x000000102828e221 */ /* 0x004fe20000010000 */
[----:B------:R-:W-:Y:S01]  /*2760*/  @!P6 FADD.FTZ R41, R41, R17 ;  /* 0x000000112929e221 */ /* 0x000fe20000010000 */
[----:B------:R-:W-:-:S13]  /*2770*/  ISETP.NE.AND P6, PT, R19, RZ, PT ;  /* 0x000000ff1300720c */ /* 0x000fda0003fc5270 */
[----:B------:R-:W-:Y:S05]  /*2780*/  @P6 BRA `(.L_x_2244) ;  /* 0xfffffff800f46947 */ /* 0x000fea000383ffff */
.L_x_2243:
        /* <DEDUP_REMOVED lines=22> */
.L_x_2246:
[----:B------:R-:W-:Y:S05]  /*28f0*/  BSYNC B0 ;  /* 0x0000000000007941 */ /* 0x000fea0003800000 */
.L_x_2245:
[----:B------:R-:W-:-:S13]  /*2900*/  ISETP.NE.AND P6, PT, R19, 0x1, PT ;  /* 0x000000011300780c */ /* 0x000fda0003fc5270 */
[----:B------:R-:W-:Y:S05]  /*2910*/  @!P6 BRA `(.L_x_2240) ;  /* 0x000000000084e947 */ /* 0x000fea0003800000 */
[----:B------:R-:W-:Y:S02]  /*2920*/  IADD3 R27, R18, 0x1, RZ ;  /* 0x00000001121b7810 */ /* 0x000fe40007ffe0ff */
[----:B------:R-:W-:Y:S02]  /*2930*/  MOV R25, UR4 ;  /* 0x0000000400197c02 */ /* 0x000fe40008000f00 */
        /* <DEDUP_REMOVED lines=28> */
[----:B------:R-:W2:Y:S02]  /*2b00*/  @!P6 LDG.E.64 R16, desc[UR10][R16.64] ;  /* 0x0000000a1010e981 */ /* 0x000ea4000c1e1b00 */
[----:B--2---:R-:W-:Y:S01]  /*2b10*/  @!P6 FADD.FTZ R40, R40, R16 ;  /* 0x000000102828e221 */ /* 0x004fe20000010000 */
[----:B------:R-:W-:-:S07]  /*2b20*/  @!P6 FADD.FTZ R41, R41, R17 ;  /* 0x000000112929e221 */ /* 0x000fce0000010000 */
.L_x_2240:
[----:B------:R-:W-:Y:S01]  /*2b30*/  ULDC.64 UR14, c[0x0][0x218] ;  /* 0x00008600000e7ab9 */ /* 0x000fe20000000a00 */
[----:B0-----:R-:W-:Y:S01]  /*2b40*/  P2R R16, PR, RZ, 0x1 ;  /* 0x00000001ff107803 */ /* 0x001fe20000000000 */
[----:B------:R-:W0:Y:S01]  /*2b50*/  S2UR UR8, SR_CgaCtaId ;  /* 0x00000000000879c3 */ /* 0x000e220000008800 */
[----:B------:R-:W-:Y:S01]  /*2b60*/  LOP3.LUT P0, RZ, R0, UR9, RZ, 0xfc, !PT ;  /* 0x0000000900ff7c12 */ /* 0x000fe2000f80fcff */
[----:B------:R-:W-:Y:S01]  /*2b70*/  UMOV UR7, 0x400 ;  /* 0x0000040000077882 */ /* 0x000fe20000000000 */
[----:B------:R-:W-:Y:S01]  /*2b80*/  ISETP.EQ.U32.AND P6, PT, RZ, UR14, PT ;  /* 0x0000000eff007c0c */ /* 0x000fe2000bfc2070 */
[----:B------:R-:W-:Y:S01]  /*2b90*/  IMAD.IADD R53, R50, 0x1, R53 ;  /* 0x0000000132357824 */ /* 0x000fe200078e0235 */
[----:B------:R-:W-:Y:S02]  /*2ba0*/  MOV R59, UR6 ;  /* 0x00000006003b7c02 */ /* 0x000fe40008000f00 */
[----:B------:R-:W-:Y:S01]  /*2bb0*/  ISETP.EQ.OR.EX P6, PT, RZ, UR15, P0, P6 ;  /* 0x0000000fff007c0c */ /* 0x000fe200087c2760 */
[----:B------:R-:W1:Y:S01]  /*2bc0*/  LDC.64 R26, c[0x0][0x228] ;  /* 0x00008a00ff1a7b82 */ /* 0x000e620000000a00 */
[----:B------:R-:W-:-:S07]  /*2bd0*/  ISETP.NE.AND P0, PT, R16, RZ, PT ;  /* 0x000000ff1000720c */ /* 0x000fce0003f05270 */
[----:B------:R-:W2:Y:S08]  /*2be0*/  LDC.64 R18, c[0x0][0x230] ;  /* 0x00008c00ff127b82 */ /* 0x000eb00000000a00 */
[----:B------:R-:W3:Y:S01]  /*2bf0*/  @!P6 LDC.64 R16, c[0x0][0x218] ;  /* 0x00008600ff10eb82 */ /* 0x000ee20000000a00 */
[----:B0-----:R-:W-:-:S03]  /*2c00*/  ULEA UR7, UR8, UR7, 0x18 ;  /* 0x0000000708077291 */ /* 0x001fc6000f8ec03f */
[----:B------:R-:W-:Y:S01]  /*2c10*/  ULDC UR8, c[0x0][0x2a4] ;  /* 0x0000a90000087ab9 */ /* 0x000fe20000000800 */
[----:B-1----:R-:W-:-:S05]  /*2c20*/  IMAD.WIDE R26, R53, 0x2, R26 ;  /* 0x00000002351a7825 */ /* 0x002fca00078e021a */
[----:B------:R-:W-:Y:S01]  /*2c30*/  @!P5 STS.64 [UR7+0x48], R40 ;  /* 0x00004828ff00d988 */ /* 0x000fe20008000a07 */
[----:B--2---:R-:W-:-:S04]  /*2c40*/  IMAD.WIDE R64, R53, 0x2, R18 ;  /* 0x0000000235407825 */ /* 0x004fc800078e0212 */
[----:B---3--:R-:W-:-:S04]  /*2c50*/  @!P6 IMAD.WIDE R58, R59, 0x8, R16 ;  /* 0x000000083b3ae825 */ /* 0x008fc800078e0210 */
[----:B------:R-:W-:Y:S01]  /*2c60*/  @!P6 FMUL.FTZ R17, R41, UR8 ;  /* 0x000000082911ec20 */ /* 0x000fe20008410000 */
[----:B------:R-:W-:-:S05]  /*2c70*/  @!P6 FMUL.FTZ R16, R40, UR8 ;  /* 0x000000082810ec20 */ /* 0x000fca0008410000 */
[----:B------:R-:W-:Y:S01]  /*2c80*/  @!P6 STG.E.64 desc[UR10][R58.64], R16 ;  /* 0x000000103a00e986 */ /* 0x000fe2000c101b0a */
[----:B------:R-:W-:Y:S06]  /*2c90*/  BAR.SYNC.DEFER_BLOCKING 0x0 ;  /* 0x0000000000007b1d */ /* 0x000fec0000010000 */
[----:B------:R-:W2:Y:S04]  /*2ca0*/  LDG.E.U16 R25, desc[UR10][R26.64] ;  /* 0x0000000a1a197981 */ /* 0x000ea8000c1e1500 */
[----:B------:R-:W3:Y:S04]  /*2cb0*/  LDG.E.U16 R66, desc[UR10][R64.64] ;  /* 0x0000000a40427981 */ /* 0x000ee8000c1e1500 */
[----:B------:R-:W4:Y:S04]  /*2cc0*/  LDG.E.U16 R53, desc[UR10][R64.64+0x2] ;  /* 0x0000020a40357981 */ /* 0x000f28000c1e1500 */
[----:B------:R4:W5:Y:S04]  /*2cd0*/  LDG.E.U16 R67, desc[UR10][R26.64+0x2] ;  /* 0x0000020a1a437981 */ /* 0x000968000c1e1500 */
[----:B------:R-:W0:Y:S02]  /*2ce0*/  LDS.64 R18, [UR7+0x48] ;  /* 0x00004807ff127984 */ /* 0x000e240008000a00 */
[----:B0-----:R-:W-:-:S05]  /*2cf0*/  FMUL.FTZ R18, R18, UR8 ;  /* 0x0000000812127c20 */ /* 0x001fca0008410000 */
[----:B------:R-:W-:-:S13]  /*2d00*/  R2UR UR7, R18 ;  /* 0x00000000120772ca */ /* 0x000fda00000e0000 */
[----:B------:R-:W-:-:S05]  /*2d10*/  MOV R18, UR7 ;  /* 0x0000000700127c02 */ /* 0x000fca0008000f00 */
[----:B------:R-:W-:-:S04]  /*2d20*/  FMUL.FTZ R18, R18, UR7 ;  /* 0x0000000712127c20 */ /* 0x000fc80008410000 */
[----:B------:R-:W-:-:S05]  /*2d30*/  FFMA.FTZ R18, R19, UR8, -R18 ;  /* 0x0000000813127c23 */ /* 0x000fca0008010812 */
[----:B------:R-:W-:-:S13]  /*2d40*/  FSETP.GTU.FTZ.AND P5, PT, R18, RZ, PT ;  /* 0x000000ff1200720b */ /* 0x000fda0003fbc000 */
[----:B------:R-:W-:Y:S01]  /*2d50*/  VOTEU.ANY UP0, P5 ;  /* 0x00000000003f7886 */ /* 0x000fe20002800100 */
[----:B------:R-:W-:-:S04]  /*2d60*/  PLOP3.LUT P5, PT, PT, PT, UP0, 0x80, 0x0 ;  /* 0x000000000000781c */ /* 0x000fc80003faf008 */
[----:B------:R-:W-:-:S09]  /*2d70*/  @UP0 ULDC UR8, c[0x0][0x238] ;  /* 0x00008e0000080ab9 */ /* 0x000fd20000000800 */
[----:B------:R-:W-:-:S06]  /*2d80*/  @P5 FADD.FTZ R18, R18, UR8 ;  /* 0x0000000812125e21 */ /* 0x000fcc0008010000 */
[----:B------:R-:W0:Y:S01]  /*2d90*/  @P5 MUFU.RSQ R18, R18 ;  /* 0x0000001200125308 */ /* 0x000e220000001400 */
[----:B------:R-:W-:Y:S02]  /*2da0*/  ISETP.NE.AND P6, PT, RZ, UR12, PT ;  /* 0x0000000cff007c0c */ /* 0x000fe4000bfc5270 */
[----:B------:R-:W-:Y:S02]  /*2db0*/  SHF.L.U32 R16, R46, 0x10, RZ ;  /* 0x000000102e107819 */ /* 0x000fe400000006ff */
[----:B------:R-:W-:Y:S02]  /*2dc0*/  SHF.L.U32 R56, R56, 0x10, RZ ;  /* 0x0000001038387819 */ /* 0x000fe400000006ff */
[----:B0-----:R-:W-:Y:S01]  /*2dd0*/  @P5 R2UR UR13, R18 ;  /* 0x00000000120d52ca */ /* 0x001fe200000e0000 */
[----:B------:R-:W-:Y:S02]  /*2de0*/  FADD.FTZ R16, R16, -UR7 ;  /* 0x8000000710107e21 */ /* 0x000fe40008010000 */
[----:B------:R-:W-:Y:S01]  /*2df0*/  FADD.FTZ R56, R56, -UR7 ;  /* 0x8000000738387e21 */ /* 0x000fe20008010000 */
[----:B------:R-:W-:Y:S01]  /*2e00*/  UMOV UR8, 0x3f800000 ;  /* 0x3f80000000087882 */ /* 0x000fe20000000000 */
[----:B------:R-:W-:-:S02]  /*2e10*/  SHF.L.U32 R41, R44, 0x10, RZ ;  /* 0x000000102c297819 */ /* 0x000fc400000006ff */
[----:B------:R-:W-:-:S06]  /*2e20*/  SHF.L.U32 R44, R55, 0x10, RZ ;  /* 0x00000010372c7819 */ /* 0x000fcc00000006ff */
[----:B------:R-:W-:Y:S02]  /*2e30*/  @UP0 UMOV UR8, UR13 ;  /* 0x0000000d00080c82 */ /* 0x000fe40008000000 */
[----:B------:R-:W-:Y:S01]  /*2e40*/  FMUL.FTZ R16, R16, UR8 ;  /* 0x0000000810107c20 */ /* 0x000fe20008410000 */
[----:B------:R-:W-:Y:S01]  /*2e50*/  FMUL.FTZ R56, R56, UR8 ;  /* 0x0000000838387c20 */ /* 0x000fe20008410000 */
[----:B------:R-:W-:Y:S01]  /*2e60*/  SHF.L.U32 R45, R45, 0x10, RZ ;  /* 0x000000102d2d7819 */ /* 0x000fe200000006ff */
[----:B------:R-:W-:Y:S01]  /*2e70*/  FADD.FTZ R41, R41, -UR7 ;  /* 0x8000000729297e21 */ /* 0x000fe20008010000 */
[----:B------:R-:W-:Y:S01]  /*2e80*/  SHF.L.U32 R54, R54, 0x10, RZ ;  /* 0x0000001036367819 */ /* 0x000fe200000006ff */
[----:B------:R-:W-:Y:S01]  /*2e90*/  FADD.FTZ R44, R44, -UR7 ;  /* 0x800000072c2c7e21 */ /* 0x000fe20008010000 */
[----:B--2---:R-:W-:Y:S02]  /*2ea0*/  SHF.L.U32 R25, R25, 0x10, RZ ;  /* 0x0000001019197819 */ /* 0x004fe400000006ff */
[----:B---3--:R-:W-:-:S02]  /*2eb0*/  SHF.L.U32 R40, R66, 0x10, RZ ;  /* 0x0000001042287819 */ /* 0x008fc400000006ff */
[----:B----4-:R-:W-:Y:S01]  /*2ec0*/  SHF.L.U32 R27, R53, 0x10, RZ ;  /* 0x00000010351b7819 */ /* 0x010fe200000006ff */
[----:B-----5:R-:W-:Y:S02]  /*2ed0*/  IMAD.U32 R26, R67, 0x10000, RZ ;  /* 0x00010000431a7824 */ /* 0x020fe400078e00ff */
        /* <DEDUP_REMOVED lines=13> */
.L_x_2247:
        /* <DEDUP_REMOVED lines=14> */
.L_x_2249:
[----:B------:R-:W-:Y:S05]  /*3090*/  BSYNC B0 ;  /* 0x0000000000007941 */ /* 0x000fea0003800000 */
.L_x_2248:
        /* <DEDUP_REMOVED lines=17> */
.L_x_2250:
        /* <DEDUP_REMOVED lines=14> */
.L_x_2252:
[----:B------:R-:W-:Y:S05]  /*3290*/  BSYNC B0 ;  /* 0x0000000000007941 */ /* 0x000fea0003800000 */
.L_x_2251:
[----:B------:R-:W-:Y:S01]  /*32a0*/  FMUL.FTZ R45, R45, UR8 ;  /* 0x000000082d2d7c20 */ /* 0x000fe20008410000 */
[----:B------:R-:W-:Y:S01]  /*32b0*/  FMUL.FTZ R54, R54, UR8 ;  /* 0x0000000836367c20 */ /* 0x000fe20008410000 */
[----:B------:R-:W-:Y:S01]  /*32c0*/  IMAD.U32 R42, R42, 0x10000, RZ ;  /* 0x000100002a2a7824 */ /* 0x000fe200078e00ff */
[----:B------:R-:W-:Y:S01]  /*32d0*/  SHF.L.U32 R24, R24, 0x10, RZ ;  /* 0x0000001018187819 */ /* 0x000fe200000006ff */
[----:B------:R-:W-:Y:S01]  /*32e0*/  FFMA.FTZ R45, R25, R45, R40 ;  /* 0x0000002d192d7223 */ /* 0x000fe20000010028 */
[----:B------:R-:W-:Y:S01]  /*32f0*/  SHF.L.U32 R43, R43, 0x10, RZ ;  /* 0x000000102b2b7819 */ /* 0x000fe200000006ff */
[----:B------:R-:W-:Y:S01]  /*3300*/  FFMA.FTZ R54, R26, R54, R27 ;  /* 0x000000361a367223 */ /* 0x000fe2000001001b */
[----:B------:R-:W-:Y:S01]  /*3310*/  SHF.L.U32 R23, R23, 0x10, RZ ;  /* 0x0000001017177819 */ /* 0x000fe200000006ff */
        /* <DEDUP_REMOVED lines=11> */
.L_x_2253:
[----:B------:R-:W-:Y:S04]  /*33d0*/  BSSY B0, `(.L_x_2254) ;  /* 0x000000e000007945 */ /* 0x000fe80003800000 */
[----:B------:R-:W-:Y:S05]  /*33e0*/  @!P2 BRA `(.L_x_2255) ;  /* 0x000000000030a947 */ /* 0x000fea0003800000 */
[----:B------:R-:W-:Y:S01]  /*33f0*/  ULDC.64 UR14, c[0x0][0x270] ;  /* 0x00009c00000e7ab9 */ /* 0x000fe20000000a00 */
[----:B------:R-:W-:Y:S01]  /*3400*/  MOV R16, R60 ;  /* 0x0000003c00107202 */ /* 0x000fe20000000f00 */
[----:B01----:R-:W-:Y:S01]  /*3410*/  IMAD R18, R9, UR14, RZ ;  /* 0x0000000e09127c24 */ /* 0x003fe2000f8e02ff */
        /* <DEDUP_REMOVED lines=9> */
.L_x_2255:
[----:B------:R-:W-:Y:S05]  /*34b0*/  BSYNC B0 ;  /* 0x0000000000007941 */ /* 0x000fea0003800000 */
.L_x_2254:
        /* <DEDUP_REMOVED lines=9> */
[----:B-1----:R-:W-:Y:S01]  /*3550*/  FFMA.FTZ R41, R26, R16, R27 ;  /* 0x000000101a297223 */ /* 0x002fe2000001001b */
[----:B------:R-:W-:Y:S06]  /*3560*/  @!P6 BRA `(.L_x_2256) ;  /* 0x000000000028e947 */ /* 0x000fec0003800000 */
[----:B------:R-:W-:Y:S01]  /*3570*/  FMUL.FTZ R16, R42, -1.4426950216293334961 ;  /* 0xbfb8aa3b2a107820 */ /* 0x000fe20000410000 */
[----:B0-2---:R-:W-:-:S05]  /*3580*/  FMUL.FTZ R18, R41, -1.4426950216293334961 ;  /* 0xbfb8aa3b29127820 */ /* 0x005fca0000410000 */
        /* <DEDUP_REMOVED lines=8> */
.L_x_2256:
[----:B------:R-:W-:Y:S04]  /*3610*/  BSSY B0, `(.L_x_2257) ;  /* 0x000000e000007945 */ /* 0x000fe80003800000 */
[----:B------:R-:W-:Y:S05]  /*3620*/  @!P3 BRA `(.L_x_2258) ;  /* 0x000000000030b947 */ /* 0x000fea0003800000 */
[----:B------:R-:W-:Y:S01]  /*3630*/  ULDC.64 UR14, c[0x0][0x270] ;  /* 0x00009c00000e7ab9 */ /* 0x000fe20000000a00 */
[----:B------:R-:W-:Y:S01]  /*3640*/  MOV R16, R60 ;  /* 0x0000003c00107202 */ /* 0x000fe20000000f00 */
[----:B0-2---:R-:W-:Y:S01]  /*3650*/  IMAD R19, R11, UR14, RZ ;  /* 0x0000000e0b137c24 */ /* 0x005fe2000f8e02ff */
        /* <DEDUP_REMOVED lines=9> */
.L_x_2258:
[----:B------:R-:W-:Y:S05]  /*36f0*/  BSYNC B0 ;  /* 0x0000000000007941 */ /* 0x000fea0003800000 */
.L_x_2257:
        /* <DEDUP_REMOVED lines=14> */
.L_x_2259:
        /* <DEDUP_REMOVED lines=14> */
.L_x_2261:
[----:B------:R-:W-:Y:S05]  /*38c0*/  BSYNC B0 ;  /* 0x0000000000007941 */ /* 0x000fea0003800000 */
.L_x_2260:
        /* <DEDUP_REMOVED lines=22> */
.L_x_2262:
        /* <DEDUP_REMOVED lines=14> */
.L_x_2264:
[----:B------:R-:W-:Y:S05]  /*3b10*/  BSYNC B0 ;  /* 0x0000000000007941 */ /* 0x000fea0003800000 */
.L_x_2263:
[----:B------:R-:W-:Y:S01]  /*3b20*/  SHF.L.U32 R21, R21, 0x10, RZ ;  /* 0x0000001015157819 */ /* 0x000fe200000006ff */
[----:B------:R-:W-:Y:S01]  /*3b30*/  IMAD.U32 R16, R34, 0x10000, RZ ;  /* 0x0001000022107824 */ /* 0x000fe200078e00ff */
[----:B------:R-:W-:-:S03]  /*3b40*/  ISETP.GE.U32.AND P5, PT, R8, UR14, PT ;  /* 0x0000000e08007c0c */ /* 0x000fc6000bfa6070 */
[----:B------:R-:W-:Y:S01]  /*3b50*/  FADD.FTZ R16, R16, -UR7 ;  /* 0x8000000710107e21 */ /* 0x000fe20008010000 */
[----:B------:R-:W-:Y:S01]  /*3b60*/  FADD.FTZ R21, R21, -UR7 ;  /* 0x8000000715157e21 */ /* 0x000fe20008010000 */
[----:B------:R-:W-:Y:S02]  /*3b70*/  ISETP.GE.AND.EX P5, PT, R33, UR15, PT, P5 ;  /* 0x0000000f21007c0c */ /* 0x000fe4000bfa6350 */
[----:B------:R-:W-:Y:S01]  /*3b80*/  FMUL.FTZ R16, R16, UR8 ;  /* 0x0000000810107c20 */ /* 0x000fe20008410000 */
[----:B------:R-:W-:Y:S01]  /*3b90*/  FMUL.FTZ R21, R21, UR8 ;  /* 0x0000000815157c20 */ /* 0x000fe20008410000 */
[----:B------:R-:W-:Y:S02]  /*3ba0*/  ISETP.GT.U32.OR P5, PT, R0, 0xdf, P5 ;  /* 0x000000df0000780c */ /* 0x000fe40002fa4470 */
[----:B------:R-:W-:Y:S01]  /*3bb0*/  FFMA.FTZ R22, R25, R16, R40 ;  /* 0x0000001019167223 */ /* 0x000fe20000010028 */
[----:B------:R-:W-:Y:S01]  /*3bc0*/  FFMA.FTZ R21, R26, R21, R27 ;  /* 0x000000151a157223 */ /* 0x000fe2000001001b */
[----:B------:R-:W-:Y:S09]  /*3bd0*/  @!P6 BRA `(.L_x_2265) ;  /* 0x000000000028e947 */ /* 0x000ff20003800000 */
[----:B------:R-:W-:Y:S01]  /*3be0*/  FMUL.FTZ R16, R22, -1.4426950216293334961 ;  /* 0xbfb8aa3b16107820 */ /* 0x000fe20000410000 */
[----:B0123--:R-:W-:-:S05]  /*3bf0*/  FMUL.FTZ R18, R21, -1.4426950216293334961 ;  /* 0xbfb8aa3b15127820 */ /* 0x00ffca0000410000 */
        /* <DEDUP_REMOVED lines=8> */
.L_x_2265:
        /* <DEDUP_REMOVED lines=14> */
.L_x_2267:
[----:B------:R-:W-:Y:S05]  /*3d60*/  BSYNC B0 ;  /* 0x0000000000007941 */ /* 0x000fea0003800000 */
.L_x_2266:
[----:B------:R-:W-:Y:S02]  /*3d70*/  SHF.L.U32 R16, R36, 0x10, RZ ;  /* 0x0000001024107819 */ /* 0x000fe400000006ff */
[----:B------:R-:W-:Y:S02]  /*3d80*/  SHF.L.U32 R20, R20, 0x10, RZ ;  /* 0x0000001014147819 */ /* 0x000fe400000006ff */
[----:B------:R-:W-:Y:S01]  /*3d90*/  ISETP.GE.U32.AND P5, PT, R10, UR14, PT ;  /* 0x0000000e0a007c0c */ /* 0x000fe2000bfa6070 */
[----:B------:R-:W-:Y:S01]  /*3da0*/  FADD.FTZ R16, R16, -UR7 ;  /* 0x8000000710107e21 */ /* 0x000fe20008010000 */
[----:B------:R-:W-:Y:S01]  /*3db0*/  PRMT R24, R37, 0x7632, R24 ;  /* 0x0000763225187816 */ /* 0x000fe20000000018 */
[----:B------:R-:W-:Y:S01]  /*3dc0*/  FADD.FTZ R20, R20, -UR7 ;  /* 0x8000000714147e21 */ /* 0x000fe20008010000 */
[----:B------:R-:W-:Y:S01]  /*3dd0*/  ISETP.GE.AND.EX P5, PT, R35, UR15, PT, P5 ;  /* 0x0000000f23007c0c */ /* 0x000fe2000bfa6350 */
[----:B------:R-:W-:Y:S01]  /*3de0*/  FMUL.FTZ R16, R16, UR8 ;  /* 0x0000000810107c20 */ /* 0x000fe20008410000 */
[----:B----4-:R-:W-:Y:S01]  /*3df0*/  IADD3 R21, R49, 0x100, RZ ;  /* 0x0000010031157810 */ /* 0x010fe20007ffe0ff */
        /* <DEDUP_REMOVED lines=15> */
.L_x_2268:
        /* <DEDUP_REMOVED lines=14> */
.L_x_2270:
[----:B------:R-:W-:Y:S05]  /*3fd0*/  BSYNC B0 ;  /* 0x0000000000007941 */ /* 0x000fea0003800000 */
.L_x_2269:
        /* <DEDUP_REMOVED lines=25> */
.L_x_2271:
        /* <DEDUP_REMOVED lines=14> */
.L_x_2273:
[----:B------:R-:W-:Y:S05]  /*4250*/  BSYNC B0 ;  /* 0x0000000000007941 */ /* 0x000fea0003800000 */
.L_x_2272:
[----:B------:R-:W-:Y:S01]  /*4260*/  SHF.L.U32 R17, R38, 0x10, RZ ;  /* 0x0000001026117819 */ /* 0x000fe200000006ff */
[----:B------:R-:W-:Y:S01]  /*4270*/  IMAD.U32 R16, R24, 0x10000, RZ ;  /* 0x0001000018107824 */ /* 0x000fe200078e00ff */
[----:B------:R-:W-:Y:S02]  /*4280*/  ISETP.GE.U32.AND P5, PT, R23, UR14, PT ;  /* 0x0000000e17007c0c */ /* 0x000fe4000bfa6070 */
[----:B------:R-:W-:Y:S01]  /*4290*/  SHF.R.S32.HI R32, RZ, 0x1f, R23 ;  /* 0x0000001fff207819 */ /* 0x000fe20000011417 */
[----:B------:R-:W-:Y:S01]  /*42a0*/  FADD.FTZ R17, R17, -UR7 ;  /* 0x8000000711117e21 */ /* 0x000fe20008010000 */
[----:B------:R-:W-:Y:S01]  /*42b0*/  FADD.FTZ R16, R16, -UR7 ;  /* 0x8000000710107e21 */ /* 0x000fe20008010000 */
[----:B------:R-:W-:Y:S02]  /*42c0*/  PRMT R24, R39, 0x7632, R24 ;  /* 0x0000763227187816 */ /* 0x000fe40000000018 */
[----:B------:R-:W-:Y:S01]  /*42d0*/  ISETP.GE.AND.EX P5, PT, R32, UR15, PT, P5 ;  /* 0x0000000f20007c0c */ /* 0x000fe2000bfa6350 */
[----:B------:R-:W-:Y:S01]  /*42e0*/  FMUL.FTZ R17, R17, UR8 ;  /* 0x0000000811117c20 */ /* 0x000fe20008410000 */
[----:B------:R-:W-:Y:S01]  /*42f0*/  FMUL.FTZ R16, R16, UR8 ;  /* 0x0000000810107c20 */ /* 0x000fe20008410000 */
[----:B------:R-:W-:-:S02]  /*4300*/  IADD3 R21, R49, 0x140, RZ ;  /* 0x0000014031157810 */ /* 0x000fc40007ffe0ff */
[----:B------:R-:W-:Y:S01]  /*4310*/  ISETP.GT.U32.OR P5, PT, R0, 0xdf, P5 ;  /* 0x000000df0000780c */ /* 0x000fe20002fa4470 */
[----:B------:R-:W-:Y:S01]  /*4320*/  FFMA.FTZ R20, R25, R17, R40 ;  /* 0x0000001119147223 */ /* 0x000fe20000010028 */
[----:B---3--:R-:W-:Y:S01]  /*4330*/  FFMA.FTZ R31, R26, R16, R27 ;  /* 0x000000101a1f7223 */ /* 0x008fe2000001001b */
[----:B------:R-:W-:Y:S10]  /*4340*/  @!P6 BRA `(.L_x_2274) ;  /* 0x000000000028e947 */ /* 0x000ff40003800000 */
        /* <DEDUP_REMOVED lines=10> */
.L_x_2274:
        /* <DEDUP_REMOVED lines=14> */
.L_x_2276:
[----:B------:R-:W-:Y:S05]  /*44d0*/  BSYNC B0 ;  /* 0x0000000000007941 */ /* 0x000fea0003800000 */
.L_x_2275:
        /* <DEDUP_REMOVED lines=13> */
[----:B---3--:R-:W-:Y:S01]  /*45b0*/  FFMA.FTZ R31, R26, R16, R27 ;  /* 0x000000101a1f7223 */ /* 0x008fe2000001001b */
        /* <DEDUP_REMOVED lines=11> */
.L_x_2277:
[----:B------:R-:W-:Y:S04]  /*4670*/  BSSY B0, `(.L_x_2278) ;  /* 0x000000e000007945 */ /* 0x000fe80003800000 */
[----:B------:R-:W-:Y:S05]  /*4680*/  @P5 BRA `(.L_x_2279) ;  /* 0x0000000000305947 */ /* 0x000fea0003800000 */
[----:B------:R-:W-:Y:S01]  /*4690*/  ULDC.64 UR16, c[0x0][0x270] ;  /* 0x00009c0000107ab9 */ /* 0x000fe20000000a00 */
[----:B------:R-:W-:Y:S01]  /*46a0*/  MOV R16, R60 ;  /* 0x0000003c00107202 */ /* 0x000fe20000000f00 */
[----:B------:R-:W-:Y:S01]  /*46b0*/  IMAD.MOV.U32 R17, RZ, RZ, R63 ;  /* 0x000000ffff117224 */ /* 0x000fe200078e003f */
[----:B------:R-:W-:Y:S01]  /*46c0*/  F2FP.BF16.F32.PACK_AB R31, R31, R20 ;  /* 0x000000141f1f723e */ /* 0x000fe200000010ff */
[----:B012---:R-:W-:Y:S02]  /*46d0*/  IMAD R18, R32, UR16, RZ ;  /* 0x0000001020127c24 */ /* 0x007fe4000f8e02ff */
[----:B------:R-:W-:-:S04]  /*46e0*/  IMAD.WIDE.U32 R16, R21, UR16, R16 ;  /* 0x0000001015107c25 */ /* 0x000fc8000f8e0010 */
[----:B------:R-:W-:Y:S01]  /*46f0*/  IMAD R21, R21, UR17, R18 ;  /* 0x0000001115157c24 */ /* 0x000fe2000f8e0212 */
[----:B------:R-:W-:Y:S02]  /*4700*/  ULDC.64 UR16, c[0x0][0x210] ;  /* 0x0000840000107ab9 */ /* 0x000fe40000000a00 */
[----:B------:R-:W-:Y:S02]  /*4710*/  LEA R18, P5, R16, UR16, 0x1 ;  /* 0x0000001010127c11 */ /* 0x000fe4000f8a08ff */
[----:B------:R-:W-:-:S04]  /*4720*/  IADD3 R21, R17, R21, RZ ;  /* 0x0000001511157210 */ /* 0x000fc80007ffe0ff */
[----:B------:R-:W-:-:S05]  /*4730*/  LEA.HI.X R19, R16, UR17, R21, 0x1, P5 ;  /* 0x0000001110137c11 */ /* 0x000fca000a8f0c15 */
[----:B------:R3:W-:Y:S02]  /*4740*/  STG.E desc[UR10][R18.64], R31 ;  /* 0x0000001f12007986 */ /* 0x0007e4000c10190a */
.L_x_2279:
[----:B------:R-:W-:Y:S05]  /*4750*/  BSYNC B0 ;  /* 0x0000000000007941 */ /* 0x000fea0003800000 */
.L_x_2278:
        /* <DEDUP_REMOVED lines=25> */
.L_x_2280:
        /* <DEDUP_REMOVED lines=14> */
.L_x_2282:
[----:B------:R-:W-:Y:S05]  /*49d0*/  BSYNC B0 ;  /* 0x0000000000007941 */ /* 0x000fea0003800000 */
.L_x_2281:
[----:B------:R-:W-:Y:S01]  /*49e0*/  SHF.L.U32 R17, R52, 0x10, RZ ;  /* 0x0000001034117819 */ /* 0x000fe200000006ff */
[----:B------:R-:W-:Y:S01]  /*49f0*/  IMAD.U32 R16, R33, 0x10000, RZ ;  /* 0x0001000021107824 */ /* 0x000fe200078e00ff */
[----:B------:R-:W-:Y:S02]  /*4a00*/  ISETP.GE.U32.AND P5, PT, R20, UR14, PT ;  /* 0x0000000e14007c0c */ /* 0x000fe4000bfa6070 */
[----:B---3--:R-:W-:Y:S01]  /*4a10*/  SHF.R.S32.HI R31, RZ, 0x1f, R20 ;  /* 0x0000001fff1f7819 */ /* 0x008fe20000011414 */
[----:B------:R-:W-:Y:S01]  /*4a20*/  FADD.FTZ R17, R17, -UR7 ;  /* 0x8000000711117e21 */ /* 0x000fe20008010000 */
[----:B------:R-:W-:Y:S01]  /*4a30*/  FADD.FTZ R16, R16, -UR7 ;  /* 0x8000000710107e21 */ /* 0x000fe20008010000 */
[----:B------:R-:W-:Y:S02]  /*4a40*/  PRMT R32, R29, 0x7632, R32 ;  /* 0x000076321d207816 */ /* 0x000fe40000000020 */
[----:B------:R-:W-:Y:S01]  /*4a50*/  ISETP.GE.AND.EX P5, PT, R31, UR15, PT, P5 ;  /* 0x0000000f1f007c0c */ /* 0x000fe2000bfa6350 */
[----:B------:R-:W-:Y:S01]  /*4a60*/  FMUL.FTZ R17, R17, UR8 ;  /* 0x0000000811117c20 */ /* 0x000fe20008410000 */
[----:B------:R-:W-:Y:S01]  /*4a70*/  FMUL.FTZ R16, R16, UR8 ;  /* 0x0000000810107c20 */ /* 0x000fe20008410000 */
[----:B----4-:R-:W-:-:S02]  /*4a80*/  SHF.R.S32.HI R21, RZ, 0x1f, R12 ;  /* 0x0000001fff157819 */ /* 0x010fc4000001140c */
[----:B------:R-:W-:Y:S01]  /*4a90*/  ISETP.GT.U32.OR P5, PT, R0, 0xdf, P5 ;  /* 0x000000df0000780c */ /* 0x000fe20002fa4470 */
[----:B------:R-:W-:Y:S01]  /*4aa0*/  FFMA.FTZ R22, R25, R17, R40 ;  /* 0x0000001119167223 */ /* 0x000fe20000010028 */
[----:B------:R-:W-:Y:S01]  /*4ab0*/  FFMA.FTZ R23, R26, R16, R27 ;  /* 0x000000101a177223 */ /* 0x000fe2000001001b */
        /* <DEDUP_REMOVED lines=11> */
.L_x_2283:
[----:B------:R-:W-:Y:S04]  /*4b70*/  BSSY B0, `(.L_x_2284) ;  /* 0x000000e000007945 */ /* 0x000fe80003800000 */
[----:B------:R-:W-:Y:S05]  /*4b80*/  @P5 BRA `(.L_x_2285) ;  /* 0x0000000000305947 */ /* 0x000fea0003800000 */
        /* <DEDUP_REMOVED lines=12> */
.L_x_2285:
[----:B------:R-:W-:Y:S05]  /*4c50*/  BSYNC B0 ;  /* 0x0000000000007941 */ /* 0x000fea0003800000 */
.L_x_2284:
        /* <DEDUP_REMOVED lines=8> */
[----:B------:R-:W-:Y:S01]  /*4ce0*/  SHF.R.S32.HI R20, RZ, 0x1f, R14 ;  /* 0x0000001fff147819 */ /* 0x000fe2000001140e */
        /* <DEDUP_REMOVED lines=15> */
.L_x_2286:
        /* <DEDUP_REMOVED lines=14> */
.L_x_2288:
[----:B------:R-:W-:Y:S05]  /*4ec0*/  BSYNC B0 ;  /* 0x0000000000007941 */ /* 0x000fea0003800000 */
.L_x_2287:
[----:B------:R-:W-:Y:S01]  /*4ed0*/  SHF.L.U32 R16, R29, 0x10, RZ ;  /* 0x000000101d107819 */ /* 0x000fe200000006ff */
[----:B------:R-:W-:Y:S01]  /*4ee0*/  IMAD.U32 R17, R30, 0x10000, RZ ;  /* 0x000100001e117824 */ /* 0x000fe200078e00ff */
[----:B------:R-:W-:Y:S02]  /*4ef0*/  ISETP.GE.U32.AND P5, PT, R14, UR14, PT ;  /* 0x0000000e0e007c0c */ /* 0x000fe4000bfa6070 */
[----:B------:R-:W-:Y:S01]  /*4f00*/  PRMT R29, R57, 0x7632, R29 ;  /* 0x00007632391d7816 */ /* 0x000fe2000000001d */
[----:B------:R-:W-:Y:S01]  /*4f10*/  FADD.FTZ R17, R17, -UR7 ;  /* 0x8000000711117e21 */ /* 0x000fe20008010000 */
[----:B------:R-:W-:Y:S01]  /*4f20*/  FADD.FTZ R16, R16, -UR7 ;  /* 0x8000000710107e21 */ /* 0x000fe20008010000 */
[----:B------:R-:W-:Y:S02]  /*4f30*/  ISETP.GE.AND.EX P5, PT, R20, UR15, PT, P5 ;  /* 0x0000000f14007c0c */ /* 0x000fe4000bfa6350 */
[----:B------:R-:W-:Y:S01]  /*4f40*/  FMUL.FTZ R17, R17, UR8 ;  /* 0x0000000811117c20 */ /* 0x000fe20008410000 */
[----:B------:R-:W-:Y:S01]  /*4f50*/  FMUL.FTZ R16, R16, UR8 ;  /* 0x0000000810107c20 */ /* 0x000fe20008410000 */
[----:B------:R-:W-:-:S02]  /*4f60*/  ISETP.GT.U32.OR P5, PT, R0, 0xdf, P5 ;  /* 0x000000df0000780c */ /* 0x000fc40002fa4470 */
[----:B------:R-:W-:Y:S01]  /*4f70*/  SHF.R.S32.HI R21, RZ, 0x1f, R15 ;  /* 0x0000001fff157819 */ /* 0x000fe2000001140f */
[----:B------:R-:W-:Y:S01]  /*4f80*/  FFMA.FTZ R22, R25, R17, R40 ;  /* 0x0000001119167223 */ /* 0x000fe20000010028 */
[----:B---3--:R-:W-:Y:S01]  /*4f90*/  FFMA.FTZ R23, R26, R16, R27 ;  /* 0x000000101a177223 */ /* 0x008fe2000001001b */
[----:B------:R-:W-:Y:S08]  /*4fa0*/  @!P6 BRA `(.L_x_2289) ;  /* 0x000000000028e947 */ /* 0x000ff00003800000 */
        /* <DEDUP_REMOVED lines=10> */
.L_x_2289:
[----:B------:R-:W-:Y:S04]  /*5050*/  BSSY B0, `(.L_x_2290) ;  /* 0x000000e000007945 */ /* 0x000fe80003800000 */
[----:B------:R-:W-:Y:S05]  /*5060*/  @P5 BRA `(.L_x_2291) ;  /* 0x0000000000305947 */ /* 0x000fea0003800000 */
[----:B------:R-:W-:Y:S01]  /*5070*/  ULDC.64 UR16, c[0x0][0x270] ;  /* 0x00009c0000107ab9 */ /* 0x000fe20000000a00 */
[----:B012---:R-:W-:Y:S01]  /*5080*/  MOV R18, R60 ;  /* 0x0000003c00127202 */ /* 0x007fe20000000f00 */
        /* <DEDUP_REMOVED lines=10> */
.L_x_2291:
[----:B------:R-:W-:Y:S05]  /*5130*/  BSYNC B0 ;  /* 0x0000000000007941 */ /* 0x000fea0003800000 */
.L_x_2290:
[----:B---3--:R-:W-:Y:S02]  /*5140*/  SHF.L.U32 R17, R57, 0x10, RZ ;  /* 0x0000001039117819 */ /* 0x008fe400000006ff */
        /* <DEDUP_REMOVED lines=21> */
.L_x_2292:
        /* <DEDUP_REMOVED lines=13> */
.L_x_2294:
[----:B------:R-:W-:Y:S05]  /*5370*/  BSYNC B0 ;  /* 0x0000000000007941 */ /* 0x000fea0003800000 */
.L_x_2293:
[----:B------:R-:W-:Y:S01]  /*5380*/  ULDC UR7, c[0x0][0x10] ;  /* 0x0000040000077ab9 */ /* 0x000fe20000000800 */
[----:B------:R-:W-:Y:S02]  /*5390*/  UIADD3 UR4, UR4, 0x1, URZ ;  /* 0x0000000104047890 */ /* 0x000fe4000fffe03f */
[----:B------:R-:W-:-:S04]  /*53a0*/  UIADD3 UR6, UR7, UR6, URZ ;  /* 0x0000000607067290 */ /* 0x000fc8000fffe03f */
[----:B------:R-:W-:-:S06]  /*53b0*/  UISETP.GE.AND UP0, UPT, UR6, UR5, UPT ;  /* 0x000000050600728c */ /* 0x000fcc000bf06270 */
[----:B------:R-:W-:-:S13]  /*53c0*/  PLOP3.LUT P5, PT, PT, PT, UP0, 0x80, 0x0 ;  /* 0x000000000000781c */ /* 0x000fda0003faf008 */
[----:B------:R-:W-:Y:S05]  /*53d0*/  @!P5 BRA `(.L_x_2295) ;  /* 0xffffffac00e8d947 */ /* 0x000fea000383ffff */
[----:B------:R-:W-:Y:S05]  /*53e0*/  EXIT ;  /* 0x000000000000794d */ /* 0x000fea0003800000 */
.L_x_2296:
        /* <DEDUP_REMOVED lines=9> */
.L_x_3321:


//--------------------- .text._Z35group_norm_nhwc_fwd_one_pass_kernelI11Bf16IOFp16WLi64ELi14ELi224EEv26Group_norm_nhwc_fwd_params --------------------------
	.section	.text._Z35group_norm_nhwc_fwd_one_pass_kernelI11Bf16IOFp16WLi64ELi14ELi224EEv26Group_norm_nhwc_fwd_params,"ax",@progbits
	.align	128
        .global         _Z35group_norm_nhwc_fwd_one_pass_kernelI11Bf16IOFp16WLi64ELi14ELi224EEv26Group_norm_nhwc_fwd_params
        .type           _Z35group_norm_nhwc_fwd_one_pass_kernelI11Bf16IOFp16WLi64ELi14ELi224EEv26Group_norm_nhwc_fwd_params,@function
        .size           _Z35group_norm_nhwc_fwd_one_pass_kernelI11Bf16IOFp16WLi64ELi14ELi224EEv26Group_norm_nhwc_fwd_params,(.L_x_3322 - _Z35group_norm_nhwc_fwd_one_pass_kernelI11Bf16IOFp16WLi64ELi14ELi224EEv26Group_norm_nhwc_fwd_params)
        .other          _Z35group_norm_nhwc_fwd_one_pass_kernelI11Bf16IOFp16WLi64ELi14ELi224EEv26Group_norm_nhwc_fwd_params,@"STO_CUDA_ENTRY STV_DEFAULT"
_Z35group_norm_nhwc_fwd_one_pass_kernelI11Bf16IOFp16WLi64ELi14ELi224EEv26Group_norm_nhwc_fwd_params:
.text._Z35group_norm_nhwc_fwd_one_pass_kernelI11Bf16IOFp16WLi64ELi14ELi224EEv26Group_norm_nhwc_fwd_params:
        /* <DEDUP_REMOVED lines=33> */
.L_x_2315:
        /* <DEDUP_REMOVED lines=134> */
.L_x_2298:
[----:B------:R-:W-:Y:S05]  /*0a70*/  BSYNC B0 ;  /* 0x0000000000007941 */ /* 0x000fea0003800000 */
.L_x_2297:
        /* <DEDUP_REMOVED lines=28> */
.L_x_2301:
[----:B-1----:R-:W2:Y:S04]  /*0c40*/  LDG.E.STRONG.GPU R8, desc[UR8][R6.64] ;  /* 0x0000000806087981 */ /* 0x002ea8000c1ef900 */
[----:B--2---:R-:W-:Y:S01]  /*0c50*/  CCTL.IVALL ;  /* 0x00000000ff00798f */ /* 0x004fe20002000000 */
[----:B------:R-:W-:Y:S05]  /*0c60*/  YIELD ;  /* 0x0000000000007946 */ /* 0x000fea0003800000 */
[----:B------:R-:W-:-:S13]  /*0c70*/  ISETP.NE.AND P0, PT, R8, R13, PT ;  /* 0x0000000d0800720c */ /* 0x000fda0003f05270 */
[----:B------:R-:W-:Y:S05]  /*0c80*/  @P0 BRA `(.L_x_2301) ;  /* 0xfffffffc00ec0947 */ /* 0x000fea000383ffff */
.L_x_2300:
        /* <DEDUP_REMOVED lines=17> */
.L_x_2305:
        /* <DEDUP_REMOVED lines=115> */
.L_x_2304:
        /* <DEDUP_REMOVED lines=61> */
.L_x_2306:
[----:B------:R-:W-:-:S13]  /*18a0*/  ISETP.NE.OR P0, PT, R11, RZ, P0 ;  /* 0x000000ff0b00720c */ /* 0x000fda0000705670 */
[----:B------:R-:W-:Y:S05]  /*18b0*/  @!P0 BRA `(.L_x_2302) ;  /* 0x00000000007c8947 */ /* 0x000fea0003800000 */
.L_x_2303:
        /* <DEDUP_REMOVED lines=31> */
.L_x_2302:
        /* <DEDUP_REMOVED lines=11> */
.L_x_2308:
[----:B------:R-:W-:Y:S05]  /*1b60*/  BSYNC B0 ;  /* 0x0000000000007941 */ /* 0x000fea0003800000 */
.L_x_2307:
        /* <DEDUP_REMOVED lines=16> */
.L_x_2299:
        /* <DEDUP_REMOVED lines=49> */
[----:B--2---:R-:W-:Y:S02]  /*1f80*/  HADD2.F32 R14, -RZ, R14.H0_H0 ;  /* 0x2000000eff0e7230 */ /* 0x004fe40000004100 */
[----:B----4-:R-:W-:Y:S02]  /*1f90*/  HADD2.F32 R4, -RZ, R15.H0_H0 ;  /* 0x2000000fff047230 */ /* 0x010fe40000004100 */
[----:B-----5:R-:W-:-:S02]  /*1fa0*/  HADD2.F32 R23, -RZ, R23.H0_H0 ;  /* 0x20000017ff177230 */ /* 0x020fc40000004100 */
[----:B------:R-:W-:-:S03]  /*1fb0*/  HADD2.F32 R25, -RZ, R25.H0_H0 ;  /* 0x20000019ff197230 */ /* 0x000fc60000004100 */
        /* <DEDUP_REMOVED lines=15> */
.L_x_2309:
        /* <DEDUP_REMOVED lines=15> */
.L_x_2311:
[----:B------:R-:W-:Y:S05]  /*21a0*/  BSYNC B0 ;  /* 0x0000000000007941 */ /* 0x000fea0003800000 */
.L_x_2310:
        /* <DEDUP_REMOVED lines=11> */
.L_x_2312:
        /* <DEDUP_REMOVED lines=19> */
.L_x_2314:
[----:B------:R-:W-:Y:S05]  /*2390*/  BSYNC B0 ;  /* 0x0000000000007941 */ /* 0x000fea0003800000 */
.L_x_2313:
[----:B------:R-:W1:Y:S01]  /*23a0*/  LDC R5, c[0x0][0x10] ;  /* 0x00000400ff057b82 */ /* 0x000e620000000800 */
[----:B------:R-:W-:Y:S02]  /*23b0*/  IADD3 R17, R17, 0x1, RZ ;  /* 0x0000000111117810 */ /* 0x000fe40007ffe0ff */
[----:B-1----:R-:W-:-:S04]  /*23c0*/  IADD3 R16, R5, R16, RZ ;  /* 0x0000001005107210 */ /* 0x002fc80007ffe0ff */
[----:B------:R-:W-:-:S13]  /*23d0*/  ISETP.GE.AND P0, PT, R16, UR4, PT ;  /* 0x0000000410007c0c */ /* 0x000fda000bf06270 */
[----:B------:R-:W-:Y:S05]  /*23e0*/  @!P0 BRA `(.L_x_2315) ;  /* 0xffffffdc00888947 */ /* 0x000fea000383ffff */
[----:B------:R-:W-:Y:S05]  /*23f0*/  EXIT ;  /* 0x000000000000794d */ /* 0x000fea0003800000 */
.L_x_2316:
        /* <DEDUP_REMOVED lines=16> */
.L_x_3322:


//--------------------- .text._Z35group_norm_nhwc_fwd_one_pass_kernelI11Bf16IOFp16WLi128ELi14ELi224EEv26Group_norm_nhwc_fwd_params --------------------------
	.section	.text._Z35group_norm_nhwc_fwd_one_pass_kernelI11Bf16IOFp16WLi128ELi14ELi224EEv26Group_norm_nhwc_fwd_params,"ax",@progbits
	.align	128
        .global         _Z35group_norm_nhwc_fwd_one_pass_kernelI11Bf16IOFp16WLi128ELi14ELi224EEv26Group_norm_nhwc_fwd_params
        .type           _Z35group_norm_nhwc_fwd_one_pass_kernelI11Bf16IOFp16WLi128ELi14ELi224EEv26Group_norm_nhwc_fwd_params,@function
        .size           _Z35group_norm_nhwc_fwd_one_pass_kernelI11Bf16IOFp16WLi128ELi14ELi224EEv26Group_norm_nhwc_fwd_params,(.L_x_3323 - _Z35group_norm_nhwc_fwd_one_pass_kernelI11Bf16IOFp16WLi128ELi14ELi224EEv26Group_norm_nhwc_fwd_params)
        .other          _Z35group_norm_nhwc_fwd_one_pass_kernelI11Bf16IOFp16WLi128ELi14ELi224EEv26Group_norm_nhwc_fwd_params,@"STO_CUDA_ENTRY STV_DEFAULT"
_Z35group_norm_nhwc_fwd_one_pass_kernelI11Bf16IOFp16WLi128ELi14ELi224EEv26Group_norm_nhwc_fwd_params:
.text._Z35group_norm_nhwc_fwd_one_pass_kernelI11Bf16IOFp16WLi128ELi14ELi224EEv26Group_norm_nhwc_fwd_params:
        /* <DEDUP_REMOVED lines=33> */
.L_x_2338:
        /* <DEDUP_REMOVED lines=31> */
[----:B------:R-:W-:Y:S02]  /*0400*/  SHF.R.S32.HI R7, RZ, 0x1f, R4 ;  /* 0x0000001fff077819 */ /* 0x000fe40000011404 */
[----:B------:R-:W-:Y:S02]  /*0410*/  @!P3 IADD3 R13, -R13, RZ, RZ ;  /* 0x000000ff0d0db210 */ /* 0x000fe40007ffe1ff */
[----:B------:R-:W-:Y:S02]  /*0420*/  @!P2 LOP3.LUT R13, RZ, R10, RZ, 0x33, !PT ;  /* 0x0000000aff0da212 */ /* 0x000fe400078e33ff */
[----:B------:R-:W-:-:S02]  /*0430*/  ISETP.GE.AND.EX P1, PT, R7, UR15, PT, P1 ;  /* 0x0000000f07007c0c */ /* 0x000fc4000bf26310 */
[----:B------:R-:W-:Y:S01]  /*0440*/  IADD3 R6, -R13, RZ, RZ ;  /* 0x000000ff0d067210 */ /* 0x000fe20007ffe1ff */
[----:B0-----:R-:W-:Y:S01]  /*0450*/  @P0 IMAD R16, R3, R8, RZ ;  /* 0x0000000803100224 */ /* 0x001fe200078e02ff */
[----:B------:R-:W-:-:S03]  /*0460*/  ISETP.GT.U32.OR P1, PT, R0, 0xdf, P1 ;  /* 0x000000df0000780c */ /* 0x000fc60000f24470 */
[----:B------:R-:W-:Y:S01]  /*0470*/  IMAD R6, R10, R6, R23 ;  /* 0x000000060a067224 */ /* 0x000fe200078e0217 */
[----:B------:R-:W-:Y:S01]  /*0480*/  SHF.R.S32.HI R10, RZ, 0x1f, R13 ;  /* 0x0000001fff0a7819 */ /* 0x000fe2000001140d */
[----:B------:R-:W-:Y:S02]  /*0490*/  @P0 IMAD R17, R22, R9, R16 ;  /* 0x0000000916110224 */ /* 0x000fe400078e0210 */
        /* <DEDUP_REMOVED lines=31> */
[----:B--2---:R-:W-:-:S02]  /*0690*/  @!P2 MOV R12, R26 ;  /* 0x0000001a000ca202 */ /* 0x004fc40000000f00 */
[----:B------:R-:W-:Y:S01]  /*06a0*/  @!P2 MOV R13, R29 ;  /* 0x0000001d000da202 */ /* 0x000fe20000000f00 */
        /* <DEDUP_REMOVED lines=12> */
[C---:B-----5:R-:W-:Y:S01]  /*0770*/  PRMT R8, R16.reuse, 0x7632, R8 ;  /* 0x0000763210087816 */ /* 0x060fe20000000008 */
[----:B------:R-:W-:Y:S01]  /*0780*/  IMAD.U32 R12, R16, 0x10000, RZ ;  /* 0x00010000100c7824 */ /* 0x000fe200078e00ff */
[----:B---3--:R-:W-:Y:S02]  /*0790*/  PRMT R14, R17, 0x7632, R14 ;  /* 0x00007632110e7816 */ /* 0x008fe4000000000e */
[----:B------:R-:W-:-:S07]  /*07a0*/  SHF.L.U32 R13, R8, 0x10, RZ ;  /* 0x00000010080d7819 */ /* 0x000fce00000006ff */
[----:B------:R-:W1:Y:S01]  /*07b0*/  @!P1 LDC.64 R8, c[0x0][0x270] ;  /* 0x00009c00ff089b82 */ /* 0x000e620000000a00 */
[----:B0-----:R-:W-:Y:S02]  /*07c0*/  SHF.L.U32 R10, R17, 0x10, RZ ;  /* 0x00000010110a7819 */ /* 0x001fe400000006ff */
[----:B------:R-:W-:Y:S01]  /*07d0*/  SHF.L.U32 R19, R14, 0x10, RZ ;  /* 0x000000100e137819 */ /* 0x000fe200000006ff */
[----:B------:R-:W-:Y:S01]  /*07e0*/  FMUL.FTZ R11, R13, R13 ;  /* 0x0000000d0d0b7220 */ /* 0x000fe20000410000 */
[----:B------:R-:W-:-:S03]  /*07f0*/  FADD.FTZ R13, R12, R13 ;  /* 0x0000000d0c0d7221 */ /* 0x000fc60000010000 */
[----:B------:R-:W-:Y:S01]  /*0800*/  FFMA.FTZ R11, R12, R12, R11 ;  /* 0x0000000c0c0b7223 */ /* 0x000fe2000001000b */
[C---:B------:R-:W-:Y:S01]  /*0810*/  FADD.FTZ R12, R10.reuse, R19 ;  /* 0x000000130a0c7221 */ /* 0x040fe20000010000 */
[----:B------:R-:W-:Y:S01]  /*0820*/  FADD.FTZ R13, RZ, R13 ;  /* 0x0000000dff0d7221 */ /* 0x000fe20000010000 */
[----:B------:R-:W-:Y:S01]  /*0830*/  FMUL.FTZ R19, R19, R19 ;  /* 0x0000001313137220 */ /* 0x000fe20000410000 */
[----:B------:R-:W-:Y:S02]  /*0840*/  FADD.FTZ R11, RZ, R11 ;  /* 0x0000000bff0b7221 */ /* 0x000fe40000010000 */
[--C-:B------:R-:W-:Y:S01]  /*0850*/  FADD.FTZ R13, R13, R12.reuse ;  /* 0x0000000c0d0d7221 */ /* 0x100fe20000010000 */
[----:B------:R-:W-:Y:S01]  /*0860*/  FFMA.FTZ R10, R10, R10, R19 ;  /* 0x0000000a0a0a7223 */ /* 0x000fe20000010013 */
[----:B--2---:R-:W-:-:S04]  /*0870*/  PRMT R12, R20, 0x7632, R12 ;  /* 0x00007632140c7816 */ /* 0x004fc8000000000c */
[----:B------:R-:W-:Y:S01]  /*0880*/  SHF.L.U32 R14, R12, 0x10, RZ ;  /* 0x000000100c0e7819 */ /* 0x000fe200000006ff */
[----:B------:R-:W-:Y:S01]  /*0890*/  FADD.FTZ R12, R11, R10 ;  /* 0x0000000a0b0c7221 */ /* 0x000fe20000010000 */
[----:B------:R-:W-:Y:S01]  /*08a0*/  SHF.L.U32 R11, R20, 0x10, RZ ;  /* 0x00000010140b7819 */ /* 0x000fe200000006ff */
[----:B-1----:R-:W-:Y:S01]  /*08b0*/  @!P1 IMAD R24, R15, R8, RZ ;  /* 0x000000080f189224 */ /* 0x002fe200078e02ff */
[----:B------:R-:W-:Y:S01]  /*08c0*/  @!P1 MOV R15, R29 ;  /* 0x0000001d000f9202 */ /* 0x000fe20000000f00 */
[----:B------:R-:W-:Y:S02]  /*08d0*/  FMUL.FTZ R18, R14, R14 ;  /* 0x0000000e0e127220 */ /* 0x000fe40000410000 */
[----:B------:R-:W-:Y:S01]  /*08e0*/  FADD.FTZ R10, R11, R14 ;  /* 0x0000000e0b0a7221 */ /* 0x000fe20000010000 */
[----:B------:R-:W-:Y:S01]  /*08f0*/  @!P1 MOV R14, R26 ;  /* 0x0000001a000e9202 */ /* 0x000fe20000000f00 */
[----:B------:R-:W-:-:S04]  /*0900*/  @!P1 IMAD R19, R21, R9, R24 ;  /* 0x0000000915139224 */ /* 0x000fc800078e0218 */
        /* <DEDUP_REMOVED lines=68> */
.L_x_2318:
[----:B------:R-:W-:Y:S05]  /*0d50*/  BSYNC B0 ;  /* 0x0000000000007941 */ /* 0x000fea0003800000 */
.L_x_2317:
        /* <DEDUP_REMOVED lines=28> */
.L_x_2321:
[----:B------:R-:W2:Y:S04]  /*0f20*/  LDG.E.STRONG.GPU R11, desc[UR8][R8.64] ;  /* 0x00000008080b7981 */ /* 0x000ea8000c1ef900 */
[----:B--2---:R-:W-:Y:S01]  /*0f30*/  CCTL.IVALL ;  /* 0x00000000ff00798f */ /* 0x004fe20002000000 */
[----:B------:R-:W-:Y:S05]  /*0f40*/  YIELD ;  /* 0x0000000000007946 */ /* 0x000fea0003800000 */
[----:B------:R-:W-:-:S13]  /*0f50*/  ISETP.NE.AND P1, PT, R11, R14, PT ;  /* 0x0000000e0b00720c */ /* 0x000fda0003f25270 */
[----:B------:R-:W-:Y:S05]  /*0f60*/  @P1 BRA `(.L_x_2321) ;  /* 0xfffffffc00ec1947 */ /* 0x000fea000383ffff */
.L_x_2320:
        /* <DEDUP_REMOVED lines=10> */
[----:B------:R-:W-:-:S07]  /*1010*/  IADD3 R12, -R9, R10, RZ ;  /* 0x0000000a090c7210 */ /* 0x000fce0007ffe1ff */
.L_x_2323:
        /* <DEDUP_REMOVED lines=12> */
[----:B------:R-:W-:-:S05]  /*10e0*/  VIADD R13, R11, 0x1 ;  /* 0x000000010b0d7836 */ /* 0x000fca0000000000 */
        /* <DEDUP_REMOVED lines=50> */
.L_x_2322:
        /* <DEDUP_REMOVED lines=19> */
.L_x_2325:
[----:B------:R-:W-:Y:S05]  /*1540*/  BSYNC B0 ;  /* 0x0000000000007941 */ /* 0x000fea0003800000 */
.L_x_2324:
[----:B------:R-:W-:Y:S05]  /*1550*/  @!P3 BRA `(.L_x_2319) ;  /* 0x00000000007cb947 */ /* 0x000fea0003800000 */
[C---:B------:R-:W-:Y:S02]  /*1560*/  IADD3 R14, R11.reuse, 0x1, RZ ;  /* 0x000000010b0e7810 */ /* 0x040fe40007ffe0ff */
[----:B------:R-:W-:Y:S02]  /*1570*/  IADD3 R8, R11, 0x2, RZ ;  /* 0x000000020b087810 */ /* 0x000fe40007ffe0ff */
        /* <DEDUP_REMOVED lines=29> */
.L_x_2319:
        /* <DEDUP_REMOVED lines=41> */
[----:B--2---:R-:W-:Y:S02]  /*19e0*/  HADD2.F32 R13, -RZ, R13.H0_H0 ;  /* 0x2000000dff0d7230 */ /* 0x004fe40000004100 */
[----:B---3--:R-:W-:Y:S02]  /*19f0*/  HADD2.F32 R16, -RZ, R24.H0_H0 ;  /* 0x20000018ff107230 */ /* 0x008fe40000004100 */
[----:B-----5:R-:W-:Y:S02]  /*1a00*/  HADD2.F32 R14, -RZ, R10.H0_H0 ;  /* 0x2000000aff0e7230 */ /* 0x020fe40000004100 */
[----:B------:R-:W-:Y:S02]  /*1a10*/  HADD2.F32 R15, -RZ, R15.H0_H0 ;  /* 0x2000000fff0f7230 */ /* 0x000fe40000004100 */
[----:B------:R-:W-:-:S03]  /*1a20*/  FFMA.FTZ R18, R13, R9, R16 ;  /* 0x000000090d127223 */ /* 0x000fc60000010010 */
        /* <DEDUP_REMOVED lines=12> */
.L_x_2326:
        /* <DEDUP_REMOVED lines=14> */
.L_x_2328:
[----:B------:R-:W-:Y:S05]  /*1bd0*/  BSYNC B0 ;  /* 0x0000000000007941 */ /* 0x000fea0003800000 */
.L_x_2327:
        /* <DEDUP_REMOVED lines=18> */
[----:B------:R-:W-:Y:S01]  /*1d00*/  FADD.FTZ R10, -R6, R10 ;  /* 0x0000000a060a7221 */ /* 0x000fe20000010100 */
[----:B------:R-:W-:-:S02]  /*1d10*/  SHF.L.U32 R11, R11, 0x10, RZ ;  /* 0x000000100b0b7819 */ /* 0x000fc400000006ff */
[----:B------:R-:W-:Y:S01]  /*1d20*/  SHF.L.U32 R19, R19, 0x10, RZ ;  /* 0x0000001013137819 */ /* 0x000fe200000006ff */
[-C--:B------:R-:W-:Y:S01]  /*1d30*/  FMUL.FTZ R10, R10, R12.reuse ;  /* 0x0000000c0a0a7220 */ /* 0x080fe20000410000 */
[----:B------:R-:W-:Y:S01]  /*1d40*/  IADD3 R17, R22, 0x40, RZ ;  /* 0x0000004016117810 */ /* 0x000fe20007ffe0ff */
[----:B------:R-:W-:Y:S01]  /*1d50*/  FADD.FTZ R11, -R6, R11 ;  /* 0x0000000b060b7221 */ /* 0x000fe20000010100 */
[----:B------:R-:W-:Y:S01]  /*1d60*/  IADD3 R16, R22, 0x60, RZ ;  /* 0x0000006016107810 */ /* 0x000fe20007ffe0ff */
[----:B------:R-:W-:Y:S01]  /*1d70*/  FADD.FTZ R21, -R6, R19 ;  /* 0x0000001306157221 */ /* 0x000fe20000010100 */
[----:B------:R-:W-:Y:S01]  /*1d80*/  ISETP.GE.U32.AND P1, PT, R17, UR12, PT ;  /* 0x0000000c11007c0c */ /* 0x000fe2000bf26070 */
[-C--:B------:R-:W-:Y:S01]  /*1d90*/  FMUL.FTZ R6, R11, R12.reuse ;  /* 0x0000000c0b067220 */ /* 0x080fe20000410000 */
[----:B------:R-:W-:Y:S01]  /*1da0*/  ISETP.GE.U32.AND P2, PT, R16, UR12, PT ;  /* 0x0000000c10007c0c */ /* 0x000fe2000bf46070 */
[----:B------:R-:W-:Y:S01]  /*1db0*/  FMUL.FTZ R21, R21, R12 ;  /* 0x0000000c15157220 */ /* 0x000fe20000410000 */
[----:B------:R-:W-:Y:S01]  /*1dc0*/  SHF.R.S32.HI R18, RZ, 0x1f, R17 ;  /* 0x0000001fff127819 */ /* 0x000fe20000011411 */
[C-C-:B------:R-:W-:Y:S01]  /*1dd0*/  FFMA.FTZ R12, R14.reuse, R10, R15.reuse ;  /* 0x0000000a0e0c7223 */ /* 0x140fe2000001000f */
[----:B------:R-:W-:Y:S01]  /*1de0*/  SHF.R.S32.HI R19, RZ, 0x1f, R16 ;  /* 0x0000001fff137819 */ /* 0x000fe20000011410 */
[C-C-:B------:R-:W-:Y:S01]  /*1df0*/  FFMA.FTZ R21, R14.reuse, R21, R15.reuse ;  /* 0x000000150e157223 */ /* 0x140fe2000001000f */
[----:B------:R-:W-:Y:S01]  /*1e00*/  ISETP.GE.AND.EX P3, PT, R7, UR13, PT, P3 ;  /* 0x0000000d07007c0c */ /* 0x000fe2000bf66330 */
[----:B------:R-:W-:Y:S01]  /*1e10*/  FFMA.FTZ R14, R14, R6, R15 ;  /* 0x000000060e0e7223 */ /* 0x000fe2000001000f */
[----:B------:R-:W-:-:S02]  /*1e20*/  ISETP.GE.AND.EX P1, PT, R18, UR13, PT, P1 ;  /* 0x0000000d12007c0c */ /* 0x000fc4000bf26310 */
[----:B------:R-:W-:Y:S02]  /*1e30*/  ISETP.GE.AND.EX P2, PT, R19, UR13, PT, P2 ;  /* 0x0000000d13007c0c */ /* 0x000fe4000bf46320 */
[C---:B------:R-:W-:Y:S02]  /*1e40*/  ISETP.GT.U32.OR P3, PT, R0.reuse, 0xdf, P3 ;  /* 0x000000df0000780c */ /* 0x040fe40001f64470 */
        /* <DEDUP_REMOVED lines=13> */
.L_x_2329:
        /* <DEDUP_REMOVED lines=14> */
.L_x_2331:
[----:B------:R-:W-:Y:S05]  /*2000*/  BSYNC B0 ;  /* 0x0000000000007941 */ /* 0x000fea0003800000 */
.L_x_2330:
        /* <DEDUP_REMOVED lines=11> */
.L_x_2332:
        /* <DEDUP_REMOVED lines=14> */
.L_x_2334:
[----:B------:R-:W-:Y:S05]  /*21a0*/  BSYNC B0 ;  /* 0x0000000000007941 */ /* 0x000fea0003800000 */
.L_x_2333:
        /* <DEDUP_REMOVED lines=11> */
.L_x_2335:
        /* <DEDUP_REMOVED lines=14> */
.L_x_2337:
[----:B------:R-:W-:Y:S05]  /*2340*/  BSYNC B0 ;  /* 0x0000000000007941 */ /* 0x000fea0003800000 */
.L_x_2336:
[----:B------:R-:W3:Y:S01]  /*2350*/  LDC R6, c[0x0][0x10] ;  /* 0x00000400ff067b82 */ /* 0x000ee20000000800 */
[----:B------:R-:W-:Y:S02]  /*2360*/  IADD3 R2, R2, 0x1, RZ ;  /* 0x0000000102027810 */ /* 0x000fe40007ffe0ff */
[----:B---3--:R-:W-:-:S04]  /*2370*/  IADD3 R23, R6, R23, RZ ;  /* 0x0000001706177210 */ /* 0x008fc80007ffe0ff */
[----:B------:R-:W-:-:S13]  /*2380*/  ISETP.GE.AND P1, PT, R23, UR4, PT ;  /* 0x0000000417007c0c */ /* 0x000fda000bf26270 */
[----:B------:R-:W-:Y:S05]  /*2390*/  @!P1 BRA `(.L_x_2338) ;  /* 0xffffffdc009c9947 */ /* 0x000fea000383ffff */
[----:B------:R-:W-:Y:S05]  /*23a0*/  EXIT ;  /* 0x000000000000794d */ /* 0x000fea0003800000 */
.L_x_2339:
        /* <DEDUP_REMOVED lines=13> */
.L_x_3323:


//--------------------- .text._Z35group_norm_nhwc_fwd_one_pass_kernelI11Bf16IOFp16WLi256ELi14ELi224EEv26Group_norm_nhwc_fwd_params --------------------------
	.section	.text._Z35group_norm_nhwc_fwd_one_pass_kernelI11Bf16IOFp16WLi256ELi14ELi224EEv26Group_norm_nhwc_fwd_params,"ax",@progbits
	.align	128
        .global         _Z35group_norm_nhwc_fwd_one_pass_kernelI11Bf16IOFp16WLi256ELi14ELi224EEv26Group_norm_nhwc_fwd_params
        .type           _Z35group_norm_nhwc_fwd_one_pass_kernelI11Bf16IOFp16WLi256ELi14ELi224EEv26Group_norm_nhwc_fwd_params,@function
        .size           _Z35group_norm_nhwc_fwd_one_pass_kernelI11Bf16IOFp16WLi256ELi14ELi224EEv26Group_norm_nhwc_fwd_params,(.L_x_3324 - _Z35group_norm_nhwc_fwd_one_pass_kernelI11Bf16IOFp16WLi256ELi14ELi224EEv26Group_norm_nhwc_fwd_params)
        .other          _Z35group_norm_nhwc_fwd_one_pass_kernelI11Bf16IOFp16WLi256ELi14ELi224EEv26Group_norm_nhwc_fwd_params,@"STO_CUDA_ENTRY STV_DEFAULT"
_Z35group_norm_nhwc_fwd_one_pass_kernelI11Bf16IOFp16WLi256ELi14ELi224EEv26Group_norm_nhwc_fwd_params:
.text._Z35group_norm_nhwc_fwd_one_pass_kernelI11Bf16IOFp16WLi256ELi14ELi224EEv26Group_norm_nhwc_fwd_params:
        /* <DEDUP_REMOVED lines=49> */
.L_x_2376:
        /* <DEDUP_REMOVED lines=271> */
.L_x_2341:
[----:B------:R-:W-:Y:S05]  /*1400*/  BSYNC B0 ;  /* 0x0000000000007941 */ /* 0x000fea0003800000 */
.L_x_2340:
        /* <DEDUP_REMOVED lines=37> */
.L_x_2344:
[----:B-1----:R-:W2:Y:S04]  /*1660*/  LDG.E.STRONG.GPU R14, desc[UR8][R12.64] ;  /* 0x000000080c0e7981 */ /* 0x002ea8000c1ef900 */
[----:B--2---:R-:W-:Y:S01]  /*1670*/  CCTL.IVALL ;  /* 0x00000000ff00798f */ /* 0x004fe20002000000 */
[----:B------:R-:W-:Y:S05]  /*1680*/  YIELD ;  /* 0x0000000000007946 */ /* 0x000fea0003800000 */
[----:B------:R-:W-:-:S13]  /*1690*/  ISETP.NE.AND P0, PT, R14, R23, PT ;  /* 0x000000170e00720c */ /* 0x000fda0003f05270 */
[----:B------:R-:W-:Y:S05]  /*16a0*/  @P0 BRA `(.L_x_2344) ;  /* 0xfffffffc00ec0947 */ /* 0x000fea000383ffff */
.L_x_2343:
        /* <DEDUP_REMOVED lines=17> */
.L_x_2348:
        /* <DEDUP_REMOVED lines=115> */
.L_x_2347:
        /* <DEDUP_REMOVED lines=61> */
.L_x_2349:
[----:B------:R-:W-:-:S13]  /*22c0*/  ISETP.NE.OR P0, PT, R23, RZ, P0 ;  /* 0x000000ff1700720c */ /* 0x000fda0000705670 */
[----:B------:R-:W-:Y:S05]  /*22d0*/  @!P0 BRA `(.L_x_2345) ;  /* 0x00000000007c8947 */ /* 0x000fea0003800000 */
.L_x_2346:
        /* <DEDUP_REMOVED lines=31> */
.L_x_2345:
        /* <DEDUP_REMOVED lines=11> */
.L_x_2351:
[----:B------:R-:W-:Y:S05]  /*2580*/  BSYNC B0 ;  /* 0x0000000000007941 */ /* 0x000fea0003800000 */
.L_x_2350:
        /* <DEDUP_REMOVED lines=16> */
.L_x_2342:
        /* <DEDUP_REMOVED lines=48> */
[----:B--2---:R-:W-:Y:S02]  /*2990*/  HADD2.F32 R22, -RZ, R46.H0_H0 ;  /* 0x2000002eff167230 */ /* 0x004fe40000004100 */
[----:B---3--:R-:W-:Y:S02]  /*29a0*/  HADD2.F32 R23, -RZ, R47.H0_H0 ;  /* 0x2000002fff177230 */ /* 0x008fe40000004100 */
[----:B0-----:R-:W-:Y:S02]  /*29b0*/  HADD2.F32 R33, -RZ, R48.H0_H0 ;  /* 0x20000030ff217230 */ /* 0x001fe40000004100 */
[----:B----4-:R-:W-:-:S03]  /*29c0*/  HADD2.F32 R32, -RZ, R49.H0_H0 ;  /* 0x20000031ff207230 */ /* 0x010fc60000004100 */
        /* <DEDUP_REMOVED lines=13> */
.L_x_2352:
        /* <DEDUP_REMOVED lines=14> */
.L_x_2354:
[----:B------:R-:W-:Y:S05]  /*2b80*/  BSYNC B0 ;  /* 0x0000000000007941 */ /* 0x000fea0003800000 */
.L_x_2353:
        /* <DEDUP_REMOVED lines=24> */
.L_x_2355:
        /* <DEDUP_REMOVED lines=14> */
.L_x_2357:
[----:B------:R-:W-:Y:S05]  /*2df0*/  BSYNC B0 ;  /* 0x0000000000007941 */ /* 0x000fea0003800000 */
.L_x_2356:
        /* <DEDUP_REMOVED lines=23> */
.L_x_2358:
        /* <DEDUP_REMOVED lines=14> */
.L_x_2360:
[----:B------:R-:W-:Y:S05]  /*3050*/  BSYNC B0 ;  /* 0x0000000000007941 */ /* 0x000fea0003800000 */
.L_x_2359:
        /* <DEDUP_REMOVED lines=17> */
.L_x_2361:
        /* <DEDUP_REMOVED lines=14> */
.L_x_2363:
[----:B------:R-:W-:Y:S05]  /*3250*/  BSYNC B0 ;  /* 0x0000000000007941 */ /* 0x000fea0003800000 */
.L_x_2362:
        /* <DEDUP_REMOVED lines=32> */
.L_x_2364:
        /* <DEDUP_REMOVED lines=14> */
.L_x_2366:
[----:B------:R-:W-:Y:S05]  /*3540*/  BSYNC B0 ;  /* 0x0000000000007941 */ /* 0x000fea0003800000 */
.L_x_2365:
        /* <DEDUP_REMOVED lines=17> */
.L_x_2367:
        /* <DEDUP_REMOVED lines=14> */
.L_x_2369:
[----:B------:R-:W-:Y:S05]  /*3740*/  BSYNC B0 ;  /* 0x0000000000007941 */ /* 0x000fea0003800000 */
.L_x_2368:
        /* <DEDUP_REMOVED lines=34> */
.L_x_2370:
        /* <DEDUP_REMOVED lines=14> */
.L_x_2372:
[----:B------:R-:W-:Y:S05]  /*3a50*/  BSYNC B0 ;  /* 0x0000000000007941 */ /* 0x000fea0003800000 */
.L_x_2371:
        /* <DEDUP_REMOVED lines=11> */
.L_x_2373:
        /* <DEDUP_REMOVED lines=13> */
.L_x_2375:
[----:B------:R-:W-:Y:S05]  /*3be0*/  BSYNC B0 ;  /* 0x0000000000007941 */ /* 0x000fea0003800000 */
.L_x_2374:
[----:B------:R-:W-:Y:S02]  /*3bf0*/  UIADD3 UR11, UR12, UR11, URZ ;  /* 0x0000000b0c0b7290 */ /* 0x000fe4000fffe03f */
[----:B------:R-:W-:Y:S02]  /*3c00*/  UIADD3 UR4, UR4, 0x1, URZ ;  /* 0x0000000104047890 */ /* 0x000fe4000fffe03f */
[----:B------:R-:W-:-:S06]  /*3c10*/  UISETP.GE.AND UP0, UPT, UR11, UR5, UPT ;  /* 0x000000050b00728c */ /* 0x000fcc000bf06270 */
[----:B------:R-:W-:-:S13]  /*3c20*/  PLOP3.LUT P0, PT, PT, PT, UP0, 0x80, 0x0 ;  /* 0x000000000000781c */ /* 0x000fda0003f0f008 */
[----:B------:R-:W-:Y:S05]  /*3c30*/  @!P0 BRA `(.L_x_2376) ;  /* 0xffffffc400b48947 */ /* 0x000fea000383ffff */
[----:B------:R-:W-:Y:S05]  /*3c40*/  EXIT ;  /* 0x000000000000794d */ /* 0x000fea0003800000 */
.L_x_2377:
        /* <DEDUP_REMOVED lines=11> */
.L_x_3324:


//--------------------- .text._Z35group_norm_nhwc_fwd_one_pass_kernelI11Bf16IOFp16WLi512ELi14ELi224EEv26Group_norm_nhwc_fwd_params --------------------------
	.section	.text._Z35group_norm_nhwc_fwd_one_pass_kernelI11Bf16IOFp16WLi512ELi14ELi224EEv26Group_norm_nhwc_fwd_params,"ax",@progbits
	.align	128
        .global         _Z35group_norm_nhwc_fwd_one_pass_kernelI11Bf16IOFp16WLi512ELi14ELi224EEv26Group_norm_nhwc_fwd_params
        .type           _Z35group_norm_nhwc_fwd_one_pass_kernelI11Bf16IOFp16WLi512ELi14ELi224EEv26Group_norm_nhwc_fwd_params,@function
        .size           _Z35group_norm_nhwc_fwd_one_pass_kernelI11Bf16IOFp16WLi512ELi14ELi224EEv26Group_norm_nhwc_fwd_params,(.L_x_3325 - _Z35group_norm_nhwc_fwd_one_pass_kernelI11Bf16IOFp16WLi512ELi14ELi224EEv26Group_norm_nhwc_fwd_params)
        .other          _Z35group_norm_nhwc_fwd_one_pass_kernelI11Bf16IOFp16WLi512ELi14ELi224EEv26Group_norm_nhwc_fwd_params,@"STO_CUDA_ENTRY STV_DEFAULT"
_Z35group_norm_nhwc_fwd_one_pass_kernelI11Bf16IOFp16WLi512ELi14ELi224EEv26Group_norm_nhwc_fwd_params:
.text._Z35group_norm_nhwc_fwd_one_pass_kernelI11Bf16IOFp16WLi512ELi14ELi224EEv26Group_norm_nhwc_fwd_params:
        /* <DEDUP_REMOVED lines=56> */
.L_x_2435:
        /* <DEDUP_REMOVED lines=29> */
[----:B------:R-:W-:Y:S02]  /*0550*/  ISETP.GE.U32.AND P6, PT, R18, R19, PT ;  /* 0x000000131200720c */ /* 0x000fe40003fc6070 */
[----:B------:R-:W-:Y:S01]  /*0560*/  ISETP.GE.AND P5, PT, R16, RZ, PT ;  /* 0x000000ff1000720c */ /* 0x000fe20003fa6270 */
[----:B------:R-:W1:Y:S10]  /*0570*/  @P0 LDC.64 R18, c[0x0][0x270] ;  /* 0x00009c00ff120b82 */ /* 0x000e740000000a00 */
[----:B------:R-:W-:Y:S01]  /*0580*/  @P6 VIADD R17, R17, 0x1 ;  /* 0x0000000111116836 */ /* 0x000fe20000000000 */
[----:B------:R-:W-:-:S04]  /*0590*/  ISETP.NE.AND P6, PT, R22, RZ, PT ;  /* 0x000000ff1600720c */ /* 0x000fc80003fc5270 */
[----:B------:R-:W-:Y:S02]  /*05a0*/  MOV R21, R17 ;  /* 0x0000001100157202 */ /* 0x000fe40000000f00 */
[----:B------:R-:W3:Y:S02]  /*05b0*/  @P1 LDC.64 R16, c[0x0][0x270] ;  /* 0x00009c00ff101b82 */ /* 0x000ee40000000a00 */
[----:B------:R-:W-:-:S05]  /*05c0*/  @!P5 IADD3 R21, -R21, RZ, RZ ;  /* 0x000000ff1515d210 */ /* 0x000fca0007ffe1ff */
        /* <DEDUP_REMOVED lines=24> */
[----:B------:R-:W-:Y:S02]  /*0750*/  @P0 IADD3 R19, R19, R21, RZ ;  /* 0x0000001513130210 */ /* 0x000fe40007ffe0ff */
[----:B------:R-:W-:Y:S02]  /*0760*/  @P1 MOV R21, R63 ;  /* 0x0000003f00151202 */ /* 0x000fe40000000f00 */
[----:B------:R-:W-:Y:S01]  /*0770*/  @P0 LEA R40, P5, R18, R40, 0x1 ;  /* 0x0000002812280211 */ /* 0x000fe200078a08ff */
[----:B------:R-:W-:-:S03]  /*0780*/  @P1 IMAD.WIDE.U32 R16, R48, R16, R20 ;  /* 0x0000001030101225 */ /* 0x000fc600078e0014 */
[----:B------:R-:W-:Y:S02]  /*0790*/  @P0 LEA.HI.X R41, R18, R41, R19, 0x1, P5 ;  /* 0x0000002912290211 */ /* 0x000fe400028f0c13 */
[----:B------:R-:W3:Y:S01]  /*07a0*/  @!P6 LDC.64 R18, c[0x0][0x270] ;  /* 0x00009c00ff12eb82 */ /* 0x000ee20000000a00 */
[----:B------:R-:W-:Y:S01]  /*07b0*/  @P1 IMAD.IADD R17, R17, 0x1, R37 ;  /* 0x0000000111111824 */ /* 0x000fe200078e0225 */
[----:B--2---:R-:W-:Y:S01]  /*07c0*/  @P1 LEA R26, P5, R16, R26, 0x1 ;  /* 0x0000001a101a1211 */ /* 0x004fe200078a08ff */
[----:B0-----:R-:W-:-:S03]  /*07d0*/  @P2 IMAD R20, R9, R34, RZ ;  /* 0x0000002209142224 */ /* 0x001fc600078e02ff */
[----:B------:R-:W-:Y:S01]  /*07e0*/  @P1 LEA.HI.X R27, R16, R27, R17, 0x1, P5 ;  /* 0x0000001b101b1211 */ /* 0x000fe200028f0c11 */
[----:B------:R-:W-:Y:S01]  /*07f0*/  @P2 IMAD R37, R47, R35, R20 ;  /* 0x000000232f252224 */ /* 0x000fe200078e0214 */
[----:B------:R-:W-:Y:S01]  /*0800*/  @P2 MOV R16, R60 ;  /* 0x0000003c00102202 */ /* 0x000fe20000000f00 */
[----:B------:R-:W0:Y:S01]  /*0810*/  @P4 LDC.64 R20, c[0x0][0x220] ;  /* 0x00008800ff144b82 */ /* 0x000e220000000a00 */
        /* <DEDUP_REMOVED lines=8> */
[----:B------:R-:W2:Y:S01]  /*08a0*/  @!P6 LDC.64 R16, c[0x0][0x220] ;  /* 0x00008800ff10eb82 */ /* 0x000ea20000000a00 */
[----:B------:R-:W-:Y:S01]  /*08b0*/  @P2 LEA.HI.X R25, R34, R25, R35, 0x1, P5 ;  /* 0x0000001922192211 */ /* 0x000fe200028f0c23 */
[----:B---3--:R-:W-:Y:S01]  /*08c0*/  @!P6 IMAD R29, R29, R18, RZ ;  /* 0x000000121d1de224 */ /* 0x008fe200078e02ff */
[----:B------:R-:W-:-:S02]  /*08d0*/  @P3 IADD3 R33, R33, R39, RZ ;  /* 0x0000002721213210 */ /* 0x000fc40007ffe0ff */
[----:B-1----:R-:W-:Y:S01]  /*08e0*/  @P3 LEA R22, P5, R32, R22, 0x1 ;  /* 0x0000001620163211 */ /* 0x002fe200078a08ff */
[----:B------:R-:W-:Y:S01]  /*08f0*/  @!P6 IMAD R19, R12, R19, R29 ;  /* 0x000000130c13e224 */ /* 0x000fe200078e021d */
[----:B------:R-:W-:Y:S02]  /*0900*/  @P4 MOV R34, R60 ;  /* 0x0000003c00224202 */ /* 0x000fe40000000f00 */
[----:B------:R-:W-:Y:S02]  /*0910*/  @P4 MOV R35, R63 ;  /* 0x0000003f00234202 */ /* 0x000fe40000000f00 */
[----:B------:R-:W-:Y:S01]  /*0920*/  @P3 LEA.HI.X R23, R32, R23, R33, 0x1, P5 ;  /* 0x0000001720173211 */ /* 0x000fe200028f0c21 */
[----:B------:R-:W-:Y:S01]  /*0930*/  @!P6 IMAD.MOV.U32 R32, RZ, RZ, R60 ;  /* 0x000000ffff20e224 */ /* 0x000fe200078e003c */
[----:B------:R-:W-:Y:S01]  /*0940*/  @!P6 MOV R33, R63 ;  /* 0x0000003f0021e202 */ /* 0x000fe20000000f00 */
[----:B------:R-:W-:Y:S01]  /*0950*/  @P4 IMAD.WIDE.U32 R30, R5, R30, R34 ;  /* 0x0000001e051e4225 */ /* 0x000fe200078e0022 */
[----:B------:R-:W-:-:S03]  /*0960*/  SHF.R.S32.HI R29, RZ, 0x1f, R14 ;  /* 0x0000001fff1d7819 */ /* 0x000fc6000001140e */
[----:B------:R-:W-:Y:S01]  /*0970*/  @!P6 IMAD.WIDE.U32 R32, R12, R18, R32 ;  /* 0x000000120c20e225 */ /* 0x000fe200078e0020 */
[----:B------:R-:W-:Y:S02]  /*0980*/  @P4 IADD3 R18, R31, R37, RZ ;  /* 0x000000251f124210 */ /* 0x000fe40007ffe0ff */
[C---:B0-----:R-:W-:Y:S02]  /*0990*/  @P4 LEA R20, P5, R30.reuse, R20, 0x1 ;  /* 0x000000141e144211 */ /* 0x041fe400078a08ff */
[----:B------:R-:W-:Y:S02]  /*09a0*/  @!P6 IADD3 R19, R33, R19, RZ ;  /* 0x000000132113e210 */ /* 0x000fe40007ffe0ff */
        /* <DEDUP_REMOVED lines=29> */
[----:B------:R-:W-:-:S04]  /*0b80*/  HFMA2.MMA R30, -RZ, RZ, 0, 0 ;  /* 0x00000000ff1e7435 */ /* 0x000fc800000001ff */
[----:B------:R-:W-:-:S06]  /*0b90*/  @!P6 IADD3 R16, R19, R17, RZ ;  /* 0x000000111310e210 */ /* 0x000fcc0007ffe0ff */
        /* <DEDUP_REMOVED lines=60> */
[----:B0-----:R-:W-:Y:S01]  /*0f60*/  @!P6 IMAD R42, R37, R16, RZ ;  /* 0x00000010252ae224 */ /* 0x001fe200078e02ff */
[----:B------:R-:W-:-:S03]  /*0f70*/  HFMA2.MMA R37, -RZ, RZ, 0, 0 ;  /* 0x00000000ff257435 */ /* 0x000fc600000001ff */
[----:B------:R-:W-:Y:S01]  /*0f80*/  @!P6 IMAD R17, R45, R17, R42 ;  /* 0x000000112d11e224 */ /* 0x000fe200078e022a */
[----:B------:R-:W-:-:S05]  /*0f90*/  @!P6 MOV R42, R60 ;  /* 0x0000003c002ae202 */ /* 0x000fca0000000f00 */
[----:B------:R-:W-:Y:S01]  /*0fa0*/  @!P6 IMAD.WIDE.U32 R42, R45, R16, R42 ;  /* 0x000000102d2ae225 */ /* 0x000fe200078e002a */
[----:B------:R0:W3:Y:S01]  /*0fb0*/  @!P5 LDG.E R37, desc[UR10][R38.64] ;  /* 0x0000000a2625d981 */ /* 0x0000e2000c1e1900 */
[----:B------:R-:W-:Y:S02]  /*0fc0*/  IADD3 R51, R49, 0x140, RZ ;  /* 0x0000014031337810 */ /* 0x000fe40007ffe0ff */
[----:B------:R-:W-:Y:S01]  /*0fd0*/  @!P6 IMAD.IADD R16, R43, 0x1, R17 ;  /* 0x000000012b10e824 */ /* 0x000fe200078e0211 */
[C---:B-1----:R-:W-:Y:S02]  /*0fe0*/  @!P6 LEA R44, P5, R42.reuse, R18, 0x1 ;  /* 0x000000122a2ce211 */ /* 0x042fe400078a08ff */
[----:B------:R-:W-:Y:S02]  /*0ff0*/  SHF.R.S32.HI R43, RZ, 0x1f, R51 ;  /* 0x0000001fff2b7819 */ /* 0x000fe40000011433 */
[----:B------:R-:W-:Y:S02]  /*1000*/  @!P6 LEA.HI.X R45, R42, R19, R16, 0x1, P5 ;  /* 0x000000132a2de211 */ /* 0x000fe400028f0c10 */
        /* <DEDUP_REMOVED lines=10> */
[----:B------:R-:W-:Y:S01]  /*10b0*/  @!P5 IMAD.WIDE.U32 R16, R51, R16, R42 ;  /* 0x000000103310d225 */ /* 0x000fe200078e002a */
[----:B------:R-:W-:-:S04]  /*10c0*/  IADD3 R51, R49, 0x160, RZ ;  /* 0x0000016031337810 */ /* 0x000fc80007ffe0ff */
        /* <DEDUP_REMOVED lines=18> */
[----:B------:R-:W-:Y:S01]  /*11f0*/  HFMA2.MMA R46, -RZ, RZ, 0, 0 ;  /* 0x00000000ff2e7435 */ /* 0x000fe200000001ff */
[----:B------:R-:W-:Y:S01]  /*1200*/  @!P6 IMAD.IADD R16, R45, 0x1, R17 ;  /* 0x000000012d10e824 */ /* 0x000fe200078e0211 */
[C---:B0-----:R-:W-:Y:S02]  /*1210*/  @!P6 LEA R54, P5, R44.reuse, R18, 0x1 ;  /* 0x000000122c36e211 */ /* 0x041fe400078a08ff */
[----:B------:R-:W-:Y:S02]  /*1220*/  SHF.R.S32.HI R51, RZ, 0x1f, R57 ;  /* 0x0000001fff337819 */ /* 0x000fe40000011439 */
[----:B------:R-:W-:Y:S02]  /*1230*/  @!P6 LEA.HI.X R55, R44, R19, R16, 0x1, P5 ;  /* 0x000000132c37e211 */ /* 0x000fe400028f0c10 */
[----:B------:R-:W-:-:S02]  /*1240*/  CS2R R44, SRZ ;  /* 0x00000000002c7805 */ /* 0x000fc4000001ff00 */
[----:B------:R-:W-:Y:S01]  /*1250*/  ISETP.GE.U32.AND P5, PT, R57, UR14, PT ;  /* 0x0000000e39007c0c */ /* 0x000fe2000bfa6070 */
[----:B------:R-:W2:Y:S03]  /*1260*/  @P0 LDG.E R46, desc[UR10][R40.64] ;  /* 0x0000000a282e0981 */ /* 0x000ea6000c1e1900 */
[----:B------:R-:W-:Y:S01]  /*1270*/  ISETP.GE.AND.EX P5, PT, R51, UR15, PT, P5 ;  /* 0x0000000f33007c0c */ /* 0x000fe2000bfa6350 */
[----:B------:R-:W4:Y:S03]  /*1280*/  @P1 LDG.E R44, desc[UR10][R26.64] ;  /* 0x0000000a1a2c1981 */ /* 0x000f26000c1e1900 */
[----:B------:R-:W-:Y:S02]  /*1290*/  ISETP.GT.U32.OR P5, PT, R0, 0xdf, P5 ;  /* 0x000000df0000780c */ /* 0x000fe40002fa4470 */
[----:B-1----:R-:W-:Y:S01]  /*12a0*/  CS2R R42, SRZ ;  /* 0x00000000002a7805 */ /* 0x002fe2000001ff00 */
[----:B------:R-:W5:Y:S05]  /*12b0*/  @P2 LDG.E R45, desc[UR10][R24.64] ;  /* 0x0000000a182d2981 */ /* 0x000f6a000c1e1900 */
[----:B------:R-:W3:Y:S04]  /*12c0*/  @P3 LDG.E R42, desc[UR10][R22.64] ;  /* 0x0000000a162a3981 */ /* 0x000ee8000c1e1900 */
[----:B------:R0:W3:Y:S01]  /*12d0*/  @P4 LDG.E R43, desc[UR10][R20.64] ;  /* 0x0000000a142b4981 */ /* 0x0000e2000c1e1900 */
[----:B------:R-:W1:Y:S08]  /*12e0*/  @!P5 LDC.64 R16, c[0x0][0x270] ;  /* 0x00009c00ff10db82 */ /* 0x000e700000000a00 */
[----:B------:R-:W1:Y:S01]  /*12f0*/  @!P5 LDC.64 R18, c[0x0][0x220] ;  /* 0x00008800ff12db82 */ /* 0x000e620000000a00 */
[----:B0-----:R-:W-:-:S02]  /*1300*/  @!P5 MOV R20, R60 ;  /* 0x0000003c0014d202 */ /* 0x001fc40000000f00 */
[----:B------:R-:W-:Y:S01]  /*1310*/  @!P5 MOV R21, R63 ;  /* 0x0000003f0015d202 */ /* 0x000fe20000000f00 */
[----:B-1----:R-:W-:Y:S01]  /*1320*/  @!P5 IMAD R52, R51, R16, RZ ;  /* 0x000000103334d224 */ /* 0x002fe200078e02ff */
[----:B------:R-:W-:-:S03]  /*1330*/  MOV R51, RZ ;  /* 0x000000ff00337202 */ /* 0x000fc60000000f00 */
[C---:B------:R-:W-:Y:S02]  /*1340*/  @!P5 IMAD R41, R57.reuse, R17, R52 ;  /* 0x000000113929d224 */ /* 0x040fe400078e0234 */
[----:B------:R-:W-:Y:S01]  /*1350*/  @!P5 IMAD.WIDE.U32 R16, R57, R16, R20 ;  /* 0x000000103910d225 */ /* 0x000fe200078e0014 */
[----:B------:R-:W3:Y:S04]  /*1360*/  @!P6 LDG.E R51, desc[UR10][R54.64] ;  /* 0x0000000a3633e981 */ /* 0x000ee8000c1e1900 */
[----:B------:R-:W-:Y:S02]  /*1370*/  @!P5 IADD3 R17, R17, R41, RZ ;  /* 0x000000291111d210 */ /* 0x000fe40007ffe0ff */
[----:B------:R-:W-:Y:S02]  /*1380*/  @!P5 LEA R22, P6, R16, R18, 0x1 ;  /* 0x000000121016d211 */ /* 0x000fe400078c08ff */
        /* <DEDUP_REMOVED lines=14> */
[----:B------:R-:W-:-:S04]  /*1470*/  @!P6 IMAD.WIDE.U32 R20, R15, R16, R20 ;  /* 0x000000100f14e225 */ /* 0x000fc800078e0014 */
[----:B------:R-:W-:Y:S01]  /*1480*/  @!P6 IMAD.IADD R16, R21, 0x1, R17 ;  /* 0x000000011510e824 */ /* 0x000fe200078e0211 */
[----:B-1----:R-:W-:-:S04]  /*1490*/  @!P6 LEA R18, P5, R20, R18, 0x1 ;  /* 0x000000121412e211 */ /* 0x002fc800078a08ff */
[----:B------:R-:W-:-:S05]  /*14a0*/  @!P6 LEA.HI.X R19, R20, R19, R16, 0x1, P5 ;  /* 0x000000131413e211 */ /* 0x000fca00028f0c10 */
[----:B------:R0:W3:Y:S01]  /*14b0*/  @!P6 LDG.E R57, desc[UR10][R18.64] ;  /* 0x0000000a1239e981 */ /* 0x0000e2000c1e1900 */
[----:B------:R-:W-:Y:S02]  /*14c0*/  ISETP.GT.AND P5, PT, R2, 0x1e, PT ;  /* 0x0000001e0200780c */ /* 0x000fe40003fa4270 */
[----:B--2---:R-:W-:Y:S02]  /*14d0*/  PRMT R16, R46, 0x7632, R16 ;  /* 0x000076322e107816 */ /* 0x004fe40000000010 */
[----:B----4-:R-:W-:Y:S02]  /*14e0*/  PRMT R20, R44, 0x7632, R20 ;  /* 0x000076322c147816 */ /* 0x010fe40000000014 */
[----:B------:R-:W-:Y:S02]  /*14f0*/  SHF.L.U32 R17, R16, 0x10, RZ ;  /* 0x0000001010117819 */ /* 0x000fe400000006ff */
        /* <DEDUP_REMOVED lines=23> */
[----:B------:R-:W-:Y:S01]  /*1670*/  PRMT R22, R43, 0x7632, R22 ;  /* 0x000076322b167816 */ /* 0x000fe20000000016 */
[----:B------:R-:W-:Y:S01]  /*1680*/  FMUL.FTZ R19, R21, R21 ;  /* 0x0000001515137220 */ /* 0x000fe20000410000 */
[----:B------:R-:W-:-:S03]  /*1690*/  FADD.FTZ R21, R18, R21 ;  /* 0x0000001512157221 */ /* 0x000fc60000010000 */
        /* <DEDUP_REMOVED lines=23> */
[----:B------:R-:W-:-:S02]  /*1810*/  SHF.L.U32 R19, R34, 0x10, RZ ;  /* 0x0000001022137819 */ /* 0x000fc400000006ff */
        /* <DEDUP_REMOVED lines=14> */
[--C-:B------:R-:W-:Y:S01]  /*1900*/  FADD.FTZ R21, R21, R24.reuse ;  /* 0x0000001815157221 */ /* 0x100fe20000010000 */
[----:B------:R-:W-:Y:S01]  /*1910*/  IMAD.U32 R23, R22, 0x10000, RZ ;  /* 0x0001000016177824 */ /* 0x000fe200078e00ff */
[----:B------:R-:W-:-:S02]  /*1920*/  PRMT R24, R38, 0x7632, R24 ;  /* 0x0000763226187816 */ /* 0x000fc40000000018 */
        /* <DEDUP_REMOVED lines=36> */
[----:B------:R-:W-:Y:S01]  /*1b70*/  FADD.FTZ R23, R21, R24 ;  /* 0x0000001815177221 */ /* 0x000fe20000010000 */
[----:B------:R-:W-:-:S02]  /*1b80*/  IMAD.U32 R26, R25, 0x10000, RZ ;  /* 0x00010000191a7824 */ /* 0x000fc400078e00ff */
        /* <DEDUP_REMOVED lines=75> */
.L_x_2379:
[----:B------:R-:W-:Y:S05]  /*2040*/  BSYNC B0 ;  /* 0x0000000000007941 */ /* 0x000fea0003800000 */
.L_x_2378:
        /* <DEDUP_REMOVED lines=33> */
.L_x_2382:
[----:B0-----:R-:W2:Y:S04]  /*2260*/  LDG.E.STRONG.GPU R18, desc[UR10][R16.64] ;  /* 0x0000000a10127981 */ /* 0x001ea8000c1ef900 */
[----:B--2---:R-:W-:Y:S01]  /*2270*/  CCTL.IVALL ;  /* 0x00000000ff00798f */ /* 0x004fe20002000000 */
[----:B------:R-:W-:Y:S05]  /*2280*/  YIELD ;  /* 0x0000000000007946 */ /* 0x000fea0003800000 */
[----:B------:R-:W-:-:S13]  /*2290*/  ISETP.NE.AND P6, PT, R18, R25, PT ;  /* 0x000000191200720c */ /* 0x000fda0003fc5270 */
[----:B------:R-:W-:Y:S05]  /*22a0*/  @P6 BRA `(.L_x_2382) ;  /* 0xfffffffc00ec6947 */ /* 0x000fea000383ffff */
.L_x_2381:
        /* <DEDUP_REMOVED lines=11> */
.L_x_2384:
        /* <DEDUP_REMOVED lines=39> */
[----:B------:R-:W-:-:S04]  /*25d0*/  @!P6 IMAD R59, R59, R58, RZ ;  /* 0x0000003a3b3be224 */ /* 0x000fc800078e02ff */
[----:B------:R-:W-:Y:S02]  /*25e0*/  @!P6 IMAD.SHL.U32 R59, R59, 0x2, RZ ;  /* 0x000000023b3be824 */ /* 0x000fe400078e00ff */
[----:B-1----:R-:W-:Y:S02]  /*25f0*/  @!P6 IMAD R27, R25, R64, R65 ;  /* 0x00000040191be224 */ /* 0x002fe400078e0241 */
        /* <DEDUP_REMOVED lines=25> */
.L_x_2383:
        /* <DEDUP_REMOVED lines=22> */
.L_x_2386:
[----:B------:R-:W-:Y:S05]  /*28f0*/  BSYNC B0 ;  /* 0x0000000000007941 */ /* 0x000fea0003800000 */
.L_x_2385:
        /* <DEDUP_REMOVED lines=16> */
[----:B------:R-:W-:Y:S01]  /*2a00*/  VIADD R25, R18, 0x2 ;  /* 0x0000000212197836 */ /* 0x000fe20000000000 */
[----:B------:R-:W-:Y:S01]  /*2a10*/  MOV R27, UR4 ;  /* 0x00000004001b7c02 */ /* 0x000fe20008000f00 */
[----:B--2---:R-:W-:Y:S01]  /*2a20*/  @!P6 FADD.FTZ R40, R40, R16 ;  /* 0x000000102828e221 */ /* 0x004fe20000010000 */
[----:B------:R-:W-:Y:S02]  /*2a30*/  @!P6 FADD.FTZ R41, R41, R17 ;  /* 0x000000112929e221 */ /* 0x000fe40000010000 */
        /* <DEDUP_REMOVED lines=15> */
.L_x_2380:
        /* <DEDUP_REMOVED lines=21> */
[----:B------:R0:W-:Y:S01]  /*2c80*/  @!P6 STG.E.64 desc[UR10][R58.64], R16 ;  /* 0x000000103a00e986 */ /* 0x0001e2000c101b0a */
[----:B------:R-:W-:Y:S06]  /*2c90*/  BAR.SYNC.DEFER_BLOCKING 0x0 ;  /* 0x0000000000007b1d */ /* 0x000fec0000010000 */
[----:B------:R-:W2:Y:S04]  /*2ca0*/  LDG.E.U16 R25, desc[UR10][R26.64] ;  /* 0x0000000a1a197981 */ /* 0x000ea8000c1e1500 */
[----:B------:R-:W3:Y:S04]  /*2cb0*/  LDG.E.U16 R67, desc[UR10][R26.64+0x2] ;  /* 0x0000020a1a437981 */ /* 0x000ee8000c1e1500 */
[----:B------:R-:W4:Y:S04]  /*2cc0*/  LDG.E.U16 R66, desc[UR10][R64.64] ;  /* 0x0000000a40427981 */ /* 0x000f28000c1e1500 */
[----:B------:R-:W5:Y:S01]  /*2cd0*/  LDG.E.U16 R53, desc[UR10][R64.64+0x2] ;  /* 0x0000020a40357981 */ /* 0x000f62000c1e1500 */
[----:B------:R-:W-:Y:S01]  /*2ce0*/  ISETP.NE.AND P6, PT, RZ, UR12, PT ;  /* 0x0000000cff007c0c */ /* 0x000fe2000bfc5270 */
[----:B------:R-:W-:Y:S01]  /*2cf0*/  IMAD.U32 R45, R45, 0x10000, RZ ;  /* 0x000100002d2d7824 */ /* 0x000fe200078e00ff */
[----:B0-----:R-:W-:Y:S01]  /*2d00*/  SHF.L.U32 R16, R46, 0x10, RZ ;  /* 0x000000102e107819 */ /* 0x001fe200000006ff */
[----:B------:R-:W0:Y:S01]  /*2d10*/  LDS.64 R18, [UR7+0x48] ;  /* 0x00004807ff127984 */ /* 0x000e220008000a00 */
[----:B------:R-:W-:-:S02]  /*2d20*/  SHF.L.U32 R56, R56, 0x10, RZ ;  /* 0x0000001038387819 */ /* 0x000fc400000006ff */
[----:B------:R-:W-:Y:S02]  /*2d30*/  SHF.L.U32 R41, R44, 0x10, RZ ;  /* 0x000000102c297819 */ /* 0x000fe400000006ff */
[----:B------:R-:W-:Y:S02]  /*2d40*/  SHF.L.U32 R44, R55, 0x10, RZ ;  /* 0x00000010372c7819 */ /* 0x000fe400000006ff */
[----:B------:R-:W-:Y:S01]  /*2d50*/  SHF.L.U32 R54, R54, 0x10, RZ ;  /* 0x0000001036367819 */ /* 0x000fe200000006ff */
[----:B0-----:R-:W-:-:S05]  /*2d60*/  FMUL.FTZ R18, R18, UR8 ;  /* 0x0000000812127c20 */ /* 0x001fca0008410000 */
[----:B------:R-:W-:-:S13]  /*2d70*/  R2UR UR7, R18 ;  /* 0x00000000120772ca */ /* 0x000fda00000e0000 */
[----:B------:R-:W-:Y:S01]  /*2d80*/  MOV R18, UR7 ;  /* 0x0000000700127c02 */ /* 0x000fe20008000f00 */
[----:B------:R-:W-:Y:S01]  /*2d90*/  FADD.FTZ R16, R16, -UR7 ;  /* 0x8000000710107e21 */ /* 0x000fe20008010000 */
[----:B------:R-:W-:Y:S01]  /*2da0*/  FADD.FTZ R56, R56, -UR7 ;  /* 0x8000000738387e21 */ /* 0x000fe20008010000 */
[----:B------:R-:W-:Y:S01]  /*2db0*/  FADD.FTZ R41, R41, -UR7 ;  /* 0x8000000729297e21 */ /* 0x000fe20008010000 */
[----:B------:R-:W-:Y:S01]  /*2dc0*/  FADD.FTZ R44, R44, -UR7 ;  /* 0x800000072c2c7e21 */ /* 0x000fe20008010000 */
[----:B------:R-:W-:-:S04]  /*2dd0*/  FMUL.FTZ R18, R18, UR7 ;  /* 0x0000000712127c20 */ /* 0x000fc80008410000 */
[----:B------:R-:W-:-:S05]  /*2de0*/  FFMA.FTZ R18, R19, UR8, -R18 ;  /* 0x0000000813127c23 */ /* 0x000fca0008010812 */
[----:B------:R-:W-:-:S13]  /*2df0*/  FSETP.GTU.FTZ.AND P5, PT, R18, RZ, PT ;  /* 0x000000ff1200720b */ /* 0x000fda0003fbc000 */
        /* <DEDUP_REMOVED lines=9> */
[----:B------:R-:W-:Y:S01]  /*2e90*/  FMUL.FTZ R56, R56, UR8 ;  /* 0x0000000838387c20 */ /* 0x000fe20008410000 */
[----:B--2---:R-:W-:Y:S02]  /*2ea0*/  HADD2.F32 R25, -RZ, R25.H0_H0 ;  /* 0x20000019ff197230 */ /* 0x004fe40000004100 */
[----:B---3--:R-:W-:Y:S02]  /*2eb0*/  HADD2.F32 R26, -RZ, R67.H0_H0 ;  /* 0x20000043ff1a7230 */ /* 0x008fe40000004100 */
[----:B----4-:R-:W-:Y:S02]  /*2ec0*/  HADD2.F32 R40, -RZ, R66.H0_H0 ;  /* 0x20000042ff287230 */ /* 0x010fe40000004100 */
[----:B-----5:R-:W-:-:S03]  /*2ed0*/  HADD2.F32 R27, -RZ, R53.H0_H0 ;  /* 0x20000035ff1b7230 */ /* 0x020fc60000004100 */
        /* <DEDUP_REMOVED lines=13> */
.L_x_2387:
        /* <DEDUP_REMOVED lines=14> */
.L_x_2389:
[----:B------:R-:W-:Y:S05]  /*3090*/  BSYNC B0 ;  /* 0x0000000000007941 */ /* 0x000fea0003800000 */
.L_x_2388:
        /* <DEDUP_REMOVED lines=17> */
.L_x_2390:
        /* <DEDUP_REMOVED lines=14> */
.L_x_2392:
[----:B------:R-:W-:Y:S05]  /*3290*/  BSYNC B0 ;  /* 0x0000000000007941 */ /* 0x000fea0003800000 */
.L_x_2391:
[----:B------:R-:W-:Y:S01]  /*32a0*/  FMUL.FTZ R45, R45, UR8 ;  /* 0x000000082d2d7c20 */ /* 0x000fe20008410000 */
[----:B------:R-:W-:Y:S01]  /*32b0*/  FMUL.FTZ R54, R54, UR8 ;  /* 0x0000000836367c20 */ /* 0x000fe20008410000 */
[----:B------:R-:W-:Y:S01]  /*32c0*/  SHF.L.U32 R42, R42, 0x10, RZ ;  /* 0x000000102a2a7819 */ /* 0x000fe200000006ff */
[----:B------:R-:W-:Y:S01]  /*32d0*/  IMAD.U32 R43, R43, 0x10000, RZ ;  /* 0x000100002b2b7824 */ /* 0x000fe200078e00ff */
[----:B------:R-:W-:Y:S01]  /*32e0*/  SHF.L.U32 R24, R24, 0x10, RZ ;  /* 0x0000001018187819 */ /* 0x000fe200000006ff */
[----:B------:R-:W-:Y:S01]  /*32f0*/  FFMA.FTZ R45, R25, R45, R40 ;  /* 0x0000002d192d7223 */ /* 0x000fe20000010028 */
[----:B------:R-:W-:Y:S01]  /*3300*/  SHF.L.U32 R23, R23, 0x10, RZ ;  /* 0x0000001017177819 */ /* 0x000fe200000006ff */
        /* <DEDUP_REMOVED lines=12> */
.L_x_2393:
        /* <DEDUP_REMOVED lines=14> */
.L_x_2395:
[----:B------:R-:W-:Y:S05]  /*34b0*/  BSYNC B0 ;  /* 0x0000000000007941 */ /* 0x000fea0003800000 */
.L_x_2394:
        /* <DEDUP_REMOVED lines=21> */
.L_x_2396:
        /* <DEDUP_REMOVED lines=14> */
.L_x_2398:
[----:B------:R-:W-:Y:S05]  /*36f0*/  BSYNC B0 ;  /* 0x0000000000007941 */ /* 0x000fea0003800000 */
.L_x_2397:
        /* <DEDUP_REMOVED lines=14> */
.L_x_2399:
        /* <DEDUP_REMOVED lines=14> */
.L_x_2401:
[----:B------:R-:W-:Y:S05]  /*38c0*/  BSYNC B0 ;  /* 0x0000000000007941 */ /* 0x000fea0003800000 */
.L_x_2400:
        /* <DEDUP_REMOVED lines=22> */
.L_x_2402:
        /* <DEDUP_REMOVED lines=14> */
.L_x_2404:
[----:B------:R-:W-:Y:S05]  /*3b10*/  BSYNC B0 ;  /* 0x0000000000007941 */ /* 0x000fea0003800000 */
.L_x_2403:
        /* <DEDUP_REMOVED lines=22> */
.L_x_2405:
        /* <DEDUP_REMOVED lines=11> */
[----:B0123--:R-:W-:-:S04]  /*3d30*/  LEA R18, P5, R16, UR16, 0x1 ;  /* 0x0000001010127c11 */ /* 0x00ffc8000f8a08ff */
[----:B------:R-:W-:-:S05]  /*3d40*/  LEA.HI.X R19, R16, UR17, R33, 0x1, P5 ;  /* 0x0000001110137c11 */ /* 0x000fca000a8f0c21 */
[----:B------:R4:W-:Y:S04]  /*3d50*/  STG.E desc[UR10][R18.64], R21 ;  /* 0x0000001512007986 */ /* 0x0009e8000c10190a */
.L_x_2407:
[----:B------:R-:W-:Y:S05]  /*3d60*/  BSYNC B0 ;  /* 0x0000000000007941 */ /* 0x000fea0003800000 */
.L_x_2406:
        /* <DEDUP_REMOVED lines=24> */
.L_x_2408:
        /* <DEDUP_REMOVED lines=14> */
.L_x_2410:
[----:B------:R-:W-:Y:S05]  /*3fd0*/  BSYNC B0 ;  /* 0x0000000000007941 */ /* 0x000fea0003800000 */
.L_x_2409:
        /* <DEDUP_REMOVED lines=25> */
.L_x_2411:
        /* <DEDUP_REMOVED lines=14> */
.L_x_2413:
[----:B------:R-:W-:Y:S05]  /*4250*/  BSYNC B0 ;  /* 0x0000000000007941 */ /* 0x000fea0003800000 */
.L_x_2412:
        /* <DEDUP_REMOVED lines=25> */
.L_x_2414:
        /* <DEDUP_REMOVED lines=14> */
.L_x_2416:
[----:B------:R-:W-:Y:S05]  /*44d0*/  BSYNC B0 ;  /* 0x0000000000007941 */ /* 0x000fea0003800000 */
.L_x_2415:
        /* <DEDUP_REMOVED lines=25> */
.L_x_2417:
        /* <DEDUP_REMOVED lines=14> */
.L_x_2419:
[----:B------:R-:W-:Y:S05]  /*4750*/  BSYNC B0 ;  /* 0x0000000000007941 */ /* 0x000fea0003800000 */
.L_x_2418:
        /* <DEDUP_REMOVED lines=25> */
.L_x_2420:
        /* <DEDUP_REMOVED lines=14> */
.L_x_2422:
[----:B------:R-:W-:Y:S05]  /*49d0*/  BSYNC B0 ;  /* 0x0000000000007941 */ /* 0x000fea0003800000 */
.L_x_2421:
[----:B------:R-:W-:Y:S02]  /*49e0*/  SHF.L.U32 R17, R52, 0x10, RZ ;  /* 0x0000001034117819 */ /* 0x000fe400000006ff */
[----:B------:R-:W-:Y:S02]  /*49f0*/  SHF.L.U32 R16, R33, 0x10, RZ ;  /* 0x0000001021107819 */ /* 0x000fe400000006ff */
[----:B------:R-:W-:Y:S01]  /*4a00*/  ISETP.GE.U32.AND P5, PT, R20, UR14, PT ;  /* 0x0000000e14007c0c */ /* 0x000fe2000bfa6070 */
[----:B------:R-:W-:Y:S01]  /*4a10*/  FADD.FTZ R17, R17, -UR7 ;  /* 0x8000000711117e21 */ /* 0x000fe20008010000 */
[----:B---3--:R-:W-:Y:S01]  /*4a20*/  SHF.R.S32.HI R31, RZ, 0x1f, R20 ;  /* 0x0000001fff1f7819 */ /* 0x008fe20000011414 */
[----:B------:R-:W-:Y:S01]  /*4a30*/  FADD.FTZ R16, R16, -UR7 ;  /* 0x8000000710107e21 */ /* 0x000fe20008010000 */
[----:B------:R-:W-:Y:S01]  /*4a40*/  PRMT R32, R29, 0x7632, R32 ;  /* 0x000076321d207816 */ /* 0x000fe20000000020 */
[----:B------:R-:W-:Y:S01]  /*4a50*/  FMUL.FTZ R17, R17, UR8 ;  /* 0x0000000811117c20 */ /* 0x000fe20008410000 */
[----:B------:R-:W-:Y:S01]  /*4a60*/  ISETP.GE.AND.EX P5, PT, R31, UR15, PT, P5 ;  /* 0x0000000f1f007c0c */ /* 0x000fe2000bfa6350 */
[----:B------:R-:W-:Y:S01]  /*4a70*/  FMUL.FTZ R16, R16, UR8 ;  /* 0x0000000810107c20 */ /* 0x000fe20008410000 */
[----:B----4-:R-:W-:Y:S01]  /*4a80*/  SHF.R.S32.HI R21, RZ, 0x1f, R12 ;  /* 0x0000001fff157819 */ /* 0x010fe2000001140c */
        /* <DEDUP_REMOVED lines=14> */
.L_x_2423:
        /* <DEDUP_REMOVED lines=14> */
.L_x_2425:
[----:B------:R-:W-:Y:S05]  /*4c50*/  BSYNC B0 ;  /* 0x0000000000007941 */ /* 0x000fea0003800000 */
.L_x_2424:
        /* <DEDUP_REMOVED lines=24> */
.L_x_2426:
        /* <DEDUP_REMOVED lines=11> */
[----:B012---:R-:W-:-:S04]  /*4e90*/  LEA R18, P5, R16, UR16, 0x1 ;  /* 0x0000001010127c11 */ /* 0x007fc8000f8a08ff */
[----:B------:R-:W-:-:S05]  /*4ea0*/  LEA.HI.X R19, R16, UR17, R21, 0x1, P5 ;  /* 0x0000001110137c11 */ /* 0x000fca000a8f0c15 */
[----:B------:R3:W-:Y:S04]  /*4eb0*/  STG.E desc[UR10][R18.64], R23 ;  /* 0x0000001712007986 */ /* 0x0007e8000c10190a */
.L_x_2428:
[----:B------:R-:W-:Y:S05]  /*4ec0*/  BSYNC B0 ;  /* 0x0000000000007941 */ /* 0x000fea0003800000 */
.L_x_2427:
        /* <DEDUP_REMOVED lines=24> */
.L_x_2429:
        /* <DEDUP_REMOVED lines=14> */
.L_x_2431:
[----:B------:R-:W-:Y:S05]  /*5130*/  BSYNC B0 ;  /* 0x0000000000007941 */ /* 0x000fea0003800000 */
.L_x_2430:
        /* <DEDUP_REMOVED lines=22> */
.L_x_2432:
        /* <DEDUP_REMOVED lines=13> */
.L_x_2434:
[----:B------:R-:W-:Y:S05]  /*5370*/  BSYNC B0 ;  /* 0x0000000000007941 */ /* 0x000fea0003800000 */
.L_x_2433:
[----:B------:R-:W-:Y:S01]  /*5380*/  ULDC UR7, c[0x0][0x10] ;  /* 0x0000040000077ab9 */ /* 0x000fe20000000800 */
[----:B------:R-:W-:Y:S02]  /*5390*/  UIADD3 UR4, UR4, 0x1, URZ ;  /* 0x0000000104047890 */ /* 0x000fe4000fffe03f */
[----:B------:R-:W-:-:S04]  /*53a0*/  UIADD3 UR6, UR7, UR6, URZ ;  /* 0x0000000607067290 */ /* 0x000fc8000fffe03f */
[----:B------:R-:W-:-:S06]  /*53b0*/  UISETP.GE.AND UP0, UPT, UR6, UR5, UPT ;  /* 0x000000050600728c */ /* 0x000fcc000bf06270 */
[----:B------:R-:W-:-:S13]  /*53c0*/  PLOP3.LUT P5, PT, PT, PT, UP0, 0x80, 0x0 ;  /* 0x000000000000781c */ /* 0x000fda0003faf008 */
[----:B------:R-:W-:Y:S05]  /*53d0*/  @!P5 BRA `(.L_x_2435) ;  /* 0xffffffac00e8d947 */ /* 0x000fea000383ffff */
[----:B------:R-:W-:Y:S05]  /*53e0*/  EXIT ;  /* 0x000000000000794d */ /* 0x000fea0003800000 */
.L_x_2436:
        /* <DEDUP_REMOVED lines=9> */
.L_x_3325:


//--------------------- .text._Z35group_norm_nhwc_fwd_one_pass_kernelI11Fp16IOFp32WLi64ELi14ELi224EEv26Group_norm_nhwc_fwd_params --------------------------
	.section	.text._Z35group_norm_nhwc_fwd_one_pass_kernelI11Fp16IOFp32WLi64ELi14ELi224EEv26Group_norm_nhwc_fwd_params,"ax",@progbits
	.align	128
        .global         _Z35group_norm_nhwc_fwd_one_pass_kernelI11Fp16IOFp32WLi64ELi14ELi224EEv26Group_norm_nhwc_fwd_params
        .type           _Z35group_norm_nhwc_fwd_one_pass_kernelI11Fp16IOFp32WLi64ELi14ELi224EEv26Group_norm_nhwc_fwd_params,@function
        .size           _Z35group_norm_nhwc_fwd_one_pass_kernelI11Fp16IOFp32WLi64ELi14ELi224EEv26Group_norm_nhwc_fwd_params,(.L_x_3326 - _Z35group_norm_nhwc_fwd_one_pass_kernelI11Fp16IOFp32WLi64ELi14ELi224EEv26Group_norm_nhwc_fwd_params)
        .other          _Z35group_norm_nhwc_fwd_one_pass_kernelI11Fp16IOFp32WLi64ELi14ELi224EEv26Group_norm_nhwc_fwd_params,@"STO_CUDA_ENTRY STV_DEFAULT"
_Z35group_norm_nhwc_fwd_one_pass_kernelI11Fp16IOFp32WLi64ELi14ELi224EEv26Group_norm_nhwc_fwd_params:
.text._Z35group_norm_nhwc_fwd_one_pass_kernelI11Fp16IOFp32WLi64ELi14ELi224EEv26Group_norm_nhwc_fwd_params:
        /* <DEDUP_REMOVED lines=33> */
.L_x_2455:
        /* <DEDUP_REMOVED lines=70> */
[----:B------:R-:W-:Y:S01]  /*0670*/  ISETP.NE.AND P2, PT, R0, RZ, PT ;  /* 0x000000ff0000720c */ /* 0x000fe20003f45270 */
[----:B--2---:R-:W-:-:S02]  /*0680*/  HADD2.F32 R9, -RZ, R22.H1_H1 ;  /* 0x30000016ff097230 */ /* 0x004fc40000004100 */
[----:B------:R-:W-:Y:S02]  /*0690*/  HADD2.F32 R8, -RZ, R22.H0_H0 ;  /* 0x20000016ff087230 */ /* 0x000fe40000004100 */
[--C-:B---3--:R-:W-:Y:S02]  /*06a0*/  HADD2.F32 R13, -RZ, R24.reuse.H1_H1 ;  /* 0x30000018ff0d7230 */ /* 0x108fe40000004100 */
[----:B------:R-:W-:Y:S01]  /*06b0*/  FMUL.FTZ R11, R9, R9 ;  /* 0x00000009090b7220 */ /* 0x000fe20000410000 */
[----:B------:R-:W-:Y:S02]  /*06c0*/  HADD2.F32 R10, -RZ, R24.H0_H0 ;  /* 0x20000018ff0a7230 */ /* 0x000fe40000004100 */
[C---:B------:R-:W-:Y:S01]  /*06d0*/  FADD.FTZ R9, R8.reuse, R9 ;  /* 0x0000000908097221 */ /* 0x040fe20000010000 */
[----:B------:R-:W-:Y:S01]  /*06e0*/  FMUL.FTZ R15, R13, R13 ;  /* 0x0000000d0d0f7220 */ /* 0x000fe20000410000 */
[----:B------:R-:W-:Y:S01]  /*06f0*/  FFMA.FTZ R11, R8, R8, R11 ;  /* 0x00000008080b7223 */ /* 0x000fe2000001000b */
[C---:B------:R-:W-:Y:S01]  /*0700*/  FADD.FTZ R8, R10.reuse, R13 ;  /* 0x0000000d0a087221 */ /* 0x040fe20000010000 */
[----:B------:R-:W-:Y:S01]  /*0710*/  FADD.FTZ R9, RZ, R9 ;  /* 0x00000009ff097221 */ /* 0x000fe20000010000 */
[----:B------:R-:W-:Y:S01]  /*0720*/  FFMA.FTZ R10, R10, R10, R15 ;  /* 0x0000000a0a0a7223 */ /* 0x000fe2000001000f */
[----:B------:R-:W-:-:S02]  /*0730*/  FADD.FTZ R11, RZ, R11 ;  /* 0x0000000bff0b7221 */ /* 0x000fc40000010000 */
[----:B------:R-:W-:Y:S02]  /*0740*/  FADD.FTZ R8, R9, R8 ;  /* 0x0000000809087221 */ /* 0x000fe40000010000 */
[----:B------:R-:W-:-:S03]  /*0750*/  FADD.FTZ R10, R11, R10 ;  /* 0x0000000a0b0a7221 */ /* 0x000fc60000010000 */
        /* <DEDUP_REMOVED lines=47> */
.L_x_2438:
[----:B------:R-:W-:Y:S05]  /*0a50*/  BSYNC B0 ;  /* 0x0000000000007941 */ /* 0x000fea0003800000 */
.L_x_2437:
        /* <DEDUP_REMOVED lines=28> */
.L_x_2441:
[----:B-1----:R-:W2:Y:S04]  /*0c20*/  LDG.E.STRONG.GPU R8, desc[UR8][R6.64] ;  /* 0x0000000806087981 */ /* 0x002ea8000c1ef900 */
[----:B--2---:R-:W-:Y:S01]  /*0c30*/  CCTL.IVALL ;  /* 0x00000000ff00798f */ /* 0x004fe20002000000 */
[----:B------:R-:W-:Y:S05]  /*0c40*/  YIELD ;  /* 0x0000000000007946 */ /* 0x000fea0003800000 */
[----:B------:R-:W-:-:S13]  /*0c50*/  ISETP.NE.AND P0, PT, R8, R13, PT ;  /* 0x0000000d0800720c */ /* 0x000fda0003f05270 */
[----:B------:R-:W-:Y:S05]  /*0c60*/  @P0 BRA `(.L_x_2441) ;  /* 0xfffffffc00ec0947 */ /* 0x000fea000383ffff */
.L_x_2440:
        /* <DEDUP_REMOVED lines=17> */
.L_x_2445:
        /* <DEDUP_REMOVED lines=115> */
.L_x_2444:
        /* <DEDUP_REMOVED lines=61> */
.L_x_2446:
[----:B------:R-:W-:-:S13]  /*1880*/  ISETP.NE.OR P0, PT, R11, RZ, P0 ;  /* 0x000000ff0b00720c */ /* 0x000fda0000705670 */
[----:B------:R-:W-:Y:S05]  /*1890*/  @!P0 BRA `(.L_x_2442) ;  /* 0x00000000007c8947 */ /* 0x000fea0003800000 */
.L_x_2443:
        /* <DEDUP_REMOVED lines=31> */
.L_x_2442:
        /* <DEDUP_REMOVED lines=11> */
.L_x_2448:
[----:B------:R-:W-:Y:S05]  /*1b40*/  BSYNC B0 ;  /* 0x0000000000007941 */ /* 0x000fea0003800000 */
.L_x_2447:
        /* <DEDUP_REMOVED lines=16> */
.L_x_2439:
        /* <DEDUP_REMOVED lines=23> */
[--C-:B------:R-:W-:Y:S01]  /*1dc0*/  HADD2.F32 R7, -RZ, R22.reuse.H0_H0 ;  /* 0x20000016ff077230 */ /* 0x100fe20000004100 */
[----:B------:R-:W-:Y:S01]  /*1dd0*/  IADD3 R10, R3, 0x20, RZ ;  /* 0x00000020030a7810 */ /* 0x000fe20007ffe0ff */
[----:B------:R-:W1:Y:S01]  /*1de0*/  LDS.64 R12, [UR5+0x48] ;  /* 0x00004805ff0c7984 */ /* 0x000e620008000a00 */
[----:B------:R-:W-:-:S02]  /*1df0*/  HADD2.F32 R11, -RZ, R22.H1_H1 ;  /* 0x30000016ff0b7230 */ /* 0x000fc40000004100 */
[--C-:B------:R-:W-:Y:S02]  /*1e00*/  HADD2.F32 R15, -RZ, R24.reuse.H0_H0 ;  /* 0x20000018ff0f7230 */ /* 0x100fe40000004100 */
[----:B0-----:R-:W-:Y:S02]  /*1e10*/  HADD2.F32 R21, -RZ, R24.H1_H1 ;  /* 0x30000018ff157230 */ /* 0x001fe40000004100 */
[----:B-1----:R-:W-:-:S04]  /*1e20*/  FMUL.FTZ R12, R12, UR6 ;  /* 0x000000060c0c7c20 */ /* 0x002fc80008410000 */
[----:B------:R-:W-:Y:S01]  /*1e30*/  FMUL.FTZ R14, R12, R12 ;  /* 0x0000000c0c0e7220 */ /* 0x000fe20000410000 */
[--C-:B------:R-:W-:Y:S01]  /*1e40*/  FADD.FTZ R7, R7, -R12.reuse ;  /* 0x8000000c07077221 */ /* 0x100fe20000010000 */
[--C-:B------:R-:W-:Y:S01]  /*1e50*/  FADD.FTZ R11, R11, -R12.reuse ;  /* 0x8000000c0b0b7221 */ /* 0x100fe20000010000 */
[----:B------:R-:W-:Y:S01]  /*1e60*/  FADD.FTZ R15, R15, -R12 ;  /* 0x8000000c0f0f7221 */ /* 0x000fe20000010000 */
[----:B------:R-:W-:Y:S01]  /*1e70*/  FFMA.FTZ R13, R13, UR6, -R14 ;  /* 0x000000060d0d7c23 */ /* 0x000fe2000801080e */
[----:B------:R-:W-:-:S04]  /*1e80*/  FADD.FTZ R21, R21, -R12 ;  /* 0x8000000c15157221 */ /* 0x000fc80000010000 */
        /* <DEDUP_REMOVED lines=24> */
.L_x_2449:
[----:B------:R-:W-:Y:S04]  /*2010*/  BSSY B0, `(.L_x_2450) ;  /* 0x000000f000007945 */ /* 0x000fe80003800000 */
[----:B------:R-:W-:Y:S05]  /*2020*/  @!P1 BRA `(.L_x_2451) ;  /* 0x0000000000349947 */ /* 0x000fea0003800000 */
[----:B------:R-:W-:Y:S01]  /*2030*/  SHF.R.S32.HI R6, RZ, 0x1f, R3 ;  /* 0x0000001fff067819 */ /* 0x000fe20000011403 */
[----:B------:R-:W-:Y:S01]  /*2040*/  ULDC.64 UR12, c[0x0][0x270] ;  /* 0x00009c00000c7ab9 */ /* 0x000fe20000000a00 */
[----:B------:R-:W-:Y:S02]  /*2050*/  MOV R4, R26 ;  /* 0x0000001a00047202 */ /* 0x000fe40000000f00 */
[----:B------:R-:W-:Y:S01]  /*2060*/  MOV R5, R29 ;  /* 0x0000001d00057202 */ /* 0x000fe20000000f00 */
[----:B------:R-:W-:Y:S01]  /*2070*/  IMAD R6, R6, UR12, RZ ;  /* 0x0000000c06067c24 */ /* 0x000fe2000f8e02ff */
[----:B------:R-:W-:Y:S01]  /*2080*/  F2FP.F16.F32.PACK_AB R9, R9, R12 ;  /* 0x0000000c0909723e */ /* 0x000fe200000000ff */
[----:B------:R-:W-:-:S04]  /*2090*/  IMAD.WIDE.U32 R4, R3, UR12, R4 ;  /* 0x0000000c03047c25 */ /* 0x000fc8000f8e0004 */
[----:B------:R-:W-:Y:S01]  /*20a0*/  IMAD R7, R3, UR13, R6 ;  /* 0x0000000d03077c24 */ /* 0x000fe2000f8e0206 */
[----:B------:R-:W-:Y:S02]  /*20b0*/  ULDC.64 UR12, c[0x0][0x210] ;  /* 0x00008400000c7ab9 */ /* 0x000fe40000000a00 */
[----:B------:R-:W-:Y:S02]  /*20c0*/  LEA R6, P2, R4, UR12, 0x1 ;  /* 0x0000000c04067c11 */ /* 0x000fe4000f8408ff */
[----:B------:R-:W-:-:S04]  /*20d0*/  IADD3 R7, R5, R7, RZ ;  /* 0x0000000705077210 */ /* 0x000fc80007ffe0ff */
[----:B------:R-:W-:-:S05]  /*20e0*/  LEA.HI.X R7, R4, UR13, R7, 0x1, P2 ;  /* 0x0000000d04077c11 */ /* 0x000fca00090f0c07 */
[----:B------:R0:W-:Y:S02]  /*20f0*/  STG.E desc[UR8][R6.64], R9 ;  /* 0x0000000906007986 */ /* 0x0001e4000c101908 */
.L_x_2451:
[----:B------:R-:W-:Y:S05]  /*2100*/  BSYNC B0 ;  /* 0x0000000000007941 */ /* 0x000fea0003800000 */
.L_x_2450:
        /* <DEDUP_REMOVED lines=11> */
.L_x_2452:
        /* <DEDUP_REMOVED lines=11> */
[----:B------:R-:W-:Y:S01]  /*2270*/  F2FP.F16.F32.PACK_AB R11, R11, R8 ;  /* 0x000000080b0b723e */ /* 0x000fe200000000ff */
[C---:B------:R-:W-:Y:S02]  /*2280*/  IMAD R7, R10.reuse, UR13, R7 ;  /* 0x0000000d0a077c24 */ /* 0x040fe4000f8e0207 */
[----:B------:R-:W-:Y:S01]  /*2290*/  IMAD.WIDE.U32 R4, R10, UR12, R4 ;  /* 0x0000000c0a047c25 */ /* 0x000fe2000f8e0004 */
[----:B------:R-:W-:Y:S02]  /*22a0*/  ULDC.64 UR12, c[0x0][0x210] ;  /* 0x00008400000c7ab9 */ /* 0x000fe40000000a00 */
[----:B------:R-:W-:-:S02]  /*22b0*/  LEA R6, P0, R4, UR12, 0x1 ;  /* 0x0000000c04067c11 */ /* 0x000fc4000f8008ff */
[----:B------:R-:W-:-:S04]  /*22c0*/  IADD3 R7, R5, R7, RZ ;  /* 0x0000000705077210 */ /* 0x000fc80007ffe0ff */
[----:B------:R-:W-:-:S05]  /*22d0*/  LEA.HI.X R7, R4, UR13, R7, 0x1, P0 ;  /* 0x0000000d04077c11 */ /* 0x000fca00080f0c07 */
[----:B------:R0:W-:Y:S02]  /*22e0*/  STG.E desc[UR8][R6.64], R11 ;  /* 0x0000000b06007986 */ /* 0x0001e4000c101908 */
.L_x_2454:
[----:B------:R-:W-:Y:S05]  /*22f0*/  BSYNC B0 ;  /* 0x0000000000007941 */ /* 0x000fea0003800000 */
.L_x_2453:
[----:B------:R-:W1:Y:S01]  /*2300*/  LDC R5, c[0x0][0x10] ;  /* 0x00000400ff057b82 */ /* 0x000e620000000800 */
[----:B------:R-:W-:Y:S02]  /*2310*/  IADD3 R17, R17, 0x1, RZ ;  /* 0x0000000111117810 */ /* 0x000fe40007ffe0ff */
[----:B-1----:R-:W-:-:S04]  /*2320*/  IADD3 R16, R5, R16, RZ ;  /* 0x0000001005107210 */ /* 0x002fc80007ffe0ff */
[----:B------:R-:W-:-:S13]  /*2330*/  ISETP.GE.AND P0, PT, R16, UR4, PT ;  /* 0x0000000410007c0c */ /* 0x000fda000bf06270 */
[----:B------:R-:W-:Y:S05]  /*2340*/  @!P0 BRA `(.L_x_2455) ;  /* 0xffffffdc00b08947 */ /* 0x000fea000383ffff */
[----:B------:R-:W-:Y:S05]  /*2350*/  EXIT ;  /* 0x000000000000794d */ /* 0x000fea0003800000 */
.L_x_2456:
        /* <DEDUP_REMOVED lines=10> */
.L_x_3326:


//--------------------- .text._Z35group_norm_nhwc_fwd_one_pass_kernelI11Fp16IOFp32WLi128ELi14ELi224EEv26Group_norm_nhwc_fwd_params --------------------------
	.section	.text._Z35group_norm_nhwc_fwd_one_pass_kernelI11Fp16IOFp32WLi128ELi14ELi224EEv26Group_norm_nhwc_fwd_params,"ax",@progbits
	.align	128
        .global         _Z35group_norm_nhwc_fwd_one_pass_kernelI11Fp16IOFp32WLi128ELi14ELi224EEv26Group_norm_nhwc_fwd_params
        .type           _Z35group_norm_nhwc_fwd_one_pass_kernelI11Fp16IOFp32WLi128ELi14ELi224EEv26Group_norm_nhwc_fwd_params,@function
        .size           _Z35group_norm_nhwc_fwd_one_pass_kernelI11Fp16IOFp32WLi128ELi14ELi224EEv26Group_norm_nhwc_fwd_params,(.L_x_3327 - _Z35group_norm_nhwc_fwd_one_pass_kernelI11Fp16IOFp32WLi128ELi14ELi224EEv26Group_norm_nhwc_fwd_params)
        .other          _Z35group_norm_nhwc_fwd_one_pass_kernelI11Fp16IOFp32WLi128ELi14ELi224EEv26Group_norm_nhwc_fwd_params,@"STO_CUDA_ENTRY STV_DEFAULT"
_Z35group_norm_nhwc_fwd_one_pass_kernelI11Fp16IOFp32WLi128ELi14ELi224EEv26Group_norm_nhwc_fwd_params:
.text._Z35group_norm_nhwc_fwd_one_pass_kernelI11Fp16IOFp32WLi128ELi14ELi224EEv26Group_norm_nhwc_fwd_params:
        /* <DEDUP_REMOVED lines=10> */
[----:B------:R-:W1:Y:S01]  /*00a0*/  S2R R20, SR_LANEID ;  /* 0x0000000000147919 */ /* 0x000e620000000000 */
[----:B------:R-:W-:Y:S01]  /*00b0*/  SHF.R.S32.HI R0, RZ, 0x1f, R21 ;  /* 0x0000001fff007819 */ /* 0x000fe20000011415 */
[----:B------:R-:W-:Y:S01]  /*00c0*/  ULDC.64 UR8, c[0x0][0x278] ;  /* 0x00009e0000087ab9 */ /* 0x000fe20000000a00 */
[----:B------:R-:W-:Y:S01]  /*00d0*/  UMOV UR5, 0x400 ;  /* 0x0000040000057882 */ /* 0x000fe20000000000 */
[-C--:B------:R-:W-:Y:S01]  /*00e0*/  IADD3 R2, -R3, R21.reuse, RZ ;  /* 0x0000001503027210 */ /* 0x080fe20007ffe1ff */
[----:B------:R-:W-:Y:S01]  /*00f0*/  HFMA2.MMA R16, -RZ, RZ, 0, 0 ;  /* 0x00000000ff107435 */ /* 0x000fe200000001ff */
[----:B------:R-:W0:Y:S01]  /*0100*/  LDC R17, c[0x0][0x294] ;  /* 0x0000a500ff117b82 */ /* 0x000e220000000800 */
[----:B------:R-:W-:Y:S01]  /*0110*/  LEA.HI R0, R0, R21, RZ, 0x5 ;  /* 0x0000001500007211 */ /* 0x000fe200078f28ff */
[----:B------:R-:W-:Y:S01]  /*0120*/  ULDC.U8 UR10, c[0x0][0x28c] ;  /* 0x0000a300000a7ab9 */ /* 0x000fe20000000000 */
[----:B------:R-:W-:-:S02]  /*0130*/  LEA.HI R2, R2, R3, RZ, 0x1f ;  /* 0x0000000302027211 */ /* 0x000fc400078ff8ff */
[----:B------:R-:W-:Y:S02]  /*0140*/  SHF.R.S32.HI R0, RZ, 0x5, R0 ;  /* 0x00000005ff007819 */ /* 0x000fe40000011400 */
[----:B------:R-:W-:Y:S01]  /*0150*/  SHF.R.U32.HI R2, RZ, 0x2, R2 ;  /* 0x00000002ff027819 */ /* 0x000fe20000011602 */
[----:B------:R-:W2:Y:S04]  /*0160*/  S2UR UR6, SR_CgaCtaId ;  /* 0x00000000000679c3 */ /* 0x000ea80000008800 */
[----:B------:R-:W-:-:S05]  /*0170*/  IMAD R23, R2, -0x7, R21 ;  /* 0xfffffff902177824 */ /* 0x000fca00078e0215 */
[----:B------:R-:W-:Y:S01]  /*0180*/  SHF.L.U32 R23, R23, 0x1, RZ ;  /* 0x0000000117177819 */ /* 0x000fe200000006ff */
[----:B0-----:R-:W-:-:S05]  /*0190*/  IMAD R17, R17, UR7, R2 ;  /* 0x0000000711117c24 */ /* 0x001fca000f8e0202 */
[C---:B------:R-:W-:Y:S02]  /*01a0*/  ISETP.GE.U32.AND P0, PT, R17.reuse, UR8, PT ;  /* 0x0000000811007c0c */ /* 0x040fe4000bf06070 */
[----:B------:R-:W-:Y:S01]  /*01b0*/  SHF.R.S32.HI R3, RZ, 0x1f, R17 ;  /* 0x0000001fff037819 */ /* 0x000fe20000011411 */
[----:B--2---:R-:W-:Y:S01]  /*01c0*/  ULEA UR5, UR6, UR5, 0x18 ;  /* 0x0000000506057291 */ /* 0x004fe2000f8ec03f */
[----:B------:R-:W-:Y:S02]  /*01d0*/  IADD3 R7, R17, 0x20, RZ ;  /* 0x0000002011077810 */ /* 0x000fe40007ffe0ff */
[----:B------:R-:W-:Y:S01]  /*01e0*/  ISETP.GE.AND.EX P0, PT, R3, UR9, PT, P0 ;  /* 0x0000000903007c0c */ /* 0x000fe2000bf06300 */
[----:B------:R-:W-:Y:S02]  /*01f0*/  ULDC.64 UR8, c[0x0][0x208] ;  /* 0x0000820000087ab9 */ /* 0x000fe40000000a00 */
[----:B------:R-:W-:Y:S02]  /*0200*/  LEA R6, R0, UR5, 0x3 ;  /* 0x0000000500067c11 */ /* 0x000fe4000f8e18ff */
[----:B-1----:R-:W-:-:S13]  /*0210*/  ISETP.LT.U32.AND P0, PT, R21, 0xe0, !P0 ;  /* 0x000000e01500780c */ /* 0x002fda0004701070 */
.L_x_2478:
[----:B0-----:R-:W0:Y:S01]  /*0220*/  LDC R5, c[0x0][0x288] ;  /* 0x0000a200ff057b82 */ /* 0x001e220000000800 */
[----:B------:R-:W-:Y:S01]  /*0230*/  ULDC.64 UR14, c[0x0][0x278] ;  /* 0x00009e00000e7ab9 */ /* 0x000fe20000000a00 */
[----:B------:R-:W-:Y:S01]  /*0240*/  ULDC.64 UR12, c[0x0][0x280] ;  /* 0x0000a000000c7ab9 */ /* 0x000fe20000000a00 */
        /* <DEDUP_REMOVED lines=25> */
[----:B------:R-:W-:Y:S02]  /*03e0*/  SHF.R.S32.HI R3, RZ, 0x1f, R23 ;  /* 0x0000001fff037819 */ /* 0x000fe40000011417 */
[----:B------:R-:W-:Y:S02]  /*03f0*/  @!P3 IADD3 R9, -R9, RZ, RZ ;  /* 0x000000ff0909b210 */ /* 0x000fe40007ffe1ff */
[----:B------:R-:W-:-:S02]  /*0400*/  @!P2 LOP3.LUT R9, RZ, R5, RZ, 0x33, !PT ;  /* 0x00000005ff09a212 */ /* 0x000fc400078e33ff */
[----:B------:R-:W-:Y:S02]  /*0410*/  ISETP.GE.AND.EX P1, PT, R4, UR15, PT, P1 ;  /* 0x0000000f04007c0c */ /* 0x000fe4000bf26310 */
[----:B------:R-:W-:Y:S02]  /*0420*/  IADD3 R24, -R9, RZ, RZ ;  /* 0x000000ff09187210 */ /* 0x000fe40007ffe1ff */
[----:B------:R-:W-:Y:S02]  /*0430*/  SHF.R.S32.HI R0, RZ, 0x1f, R9 ;  /* 0x0000001fff007819 */ /* 0x000fe40000011409 */
[----:B------:R-:W-:Y:S01]  /*0440*/  ISETP.LT.U32.AND P1, PT, R21, 0xe0, !P1 ;  /* 0x000000e01500780c */ /* 0x000fe20004f21070 */
[----:B------:R-:W-:Y:S01]  /*0450*/  IMAD R24, R5, R24, R22 ;  /* 0x0000001805187224 */ /* 0x000fe200078e0216 */
[----:B------:R-:W-:Y:S01]  /*0460*/  SHF.R.S32.HI R5, RZ, 0x1f, R17 ;  /* 0x0000001fff057819 */ /* 0x000fe20000011411 */
[----:B------:R-:W-:Y:S01]  /*0470*/  IMAD R8, R0, UR12, RZ ;  /* 0x0000000c00087c24 */ /* 0x000fe2000f8e02ff */
[----:B------:R-:W-:Y:S01]  /*0480*/  IADD3 R0, R17, 0x40, RZ ;  /* 0x0000004011007810 */ /* 0x000fe20007ffe0ff */
[----:B------:R-:W-:-:S02]  /*0490*/  IMAD R24, R24, 0xe, RZ ;  /* 0x0000000e18187824 */ /* 0x000fc400078e02ff */
[----:B------:R-:W-:Y:S01]  /*04a0*/  IMAD R29, R9, UR13, R8 ;  /* 0x0000000d091d7c24 */ /* 0x000fe2000f8e0208 */
[----:B------:R-:W-:Y:S01]  /*04b0*/  SHF.R.S32.HI R12, RZ, 0x1f, R0 ;  /* 0x0000001fff0c7819 */ /* 0x000fe20000011400 */
[----:B0-----:R-:W-:Y:S01]  /*04c0*/  @P0 IMAD R14, R5, R10, RZ ;  /* 0x0000000a050e0224 */ /* 0x001fe200078e02ff */
[----:B------:R-:W-:-:S03]  /*04d0*/  IADD3 R26, P2, R23, R24, RZ ;  /* 0x00000018171a7210 */ /* 0x000fc60007f5e0ff */
[----:B------:R-:W-:Y:S01]  /*04e0*/  @P0 IMAD R13, R17, R11, R14 ;  /* 0x0000000b110d0224 */ /* 0x000fe200078e020e */
[----:B------:R-:W-:Y:S02]  /*04f0*/  LEA.HI.X.SX32 R27, R24, R3, 0x1, P2 ;  /* 0x00000003181b7211 */ /* 0x000fe400010f0eff */
[----:B------:R-:W0:Y:S01]  /*0500*/  @P0 LDC.64 R2, c[0x0][0x220] ;  /* 0x00008800ff020b82 */ /* 0x000e220000000a00 */
[----:B------:R-:W-:Y:S01]  /*0510*/  ISETP.GE.U32.AND P2, PT, R0, UR14, PT ;  /* 0x0000000e00007c0c */ /* 0x000fe2000bf46070 */
[----:B------:R-:W-:-:S03]  /*0520*/  IMAD.WIDE.U32 R26, R9, UR12, R26 ;  /* 0x0000000c091a7c25 */ /* 0x000fc6000f8e001a */
[----:B------:R-:W-:Y:S02]  /*0530*/  ISETP.GE.AND.EX P2, PT, R12, UR15, PT, P2 ;  /* 0x0000000f0c007c0c */ /* 0x000fe4000bf46320 */
[----:B------:R-:W-:Y:S01]  /*0540*/  IADD3 R29, R27, R29, RZ ;  /* 0x0000001d1b1d7210 */ /* 0x000fe20007ffe0ff */
[----:B------:R-:W1:Y:S01]  /*0550*/  @P1 LDC.64 R8, c[0x0][0x270] ;  /* 0x00009c00ff081b82 */ /* 0x000e620000000a00 */
[----:B------:R-:W-:Y:S02]  /*0560*/  @P0 MOV R28, R26 ;  /* 0x0000001a001c0202 */ /* 0x000fe40000000f00 */
[----:B------:R-:W-:-:S03]  /*0570*/  ISETP.GT.U32.OR P2, PT, R21, 0xdf, P2 ;  /* 0x000000df1500780c */ /* 0x000fc60001744470 */
[----:B------:R-:W-:Y:S02]  /*0580*/  @P0 IMAD.WIDE.U32 R18, R17, R10, R28 ;  /* 0x0000000a11120225 */ /* 0x000fe400078e001c */
[----:B------:R-:W2:Y:S03]  /*0590*/  @P1 LDC.64 R10, c[0x0][0x220] ;  /* 0x00008800ff0a1b82 */ /* 0x000ea60000000a00 */
[----:B------:R-:W-:Y:S02]  /*05a0*/  @P0 IADD3 R13, R19, R13, RZ ;  /* 0x0000000d130d0210 */ /* 0x000fe40007ffe0ff */
[----:B------:R-:W-:Y:S02]  /*05b0*/  @P1 MOV R19, R29 ;  /* 0x0000001d00131202 */ /* 0x000fe40000000f00 */
[----:B0-----:R-:W-:-:S04]  /*05c0*/  @P0 LEA R14, P3, R18, R2, 0x1 ;  /* 0x00000002120e0211 */ /* 0x001fc800078608ff */
[----:B------:R-:W-:Y:S02]  /*05d0*/  @P0 LEA.HI.X R15, R18, R3, R13, 0x1, P3 ;  /* 0x00000003120f0211 */ /* 0x000fe400018f0c0d */
[----:B------:R-:W0:Y:S01]  /*05e0*/  @!P2 LDC.64 R2, c[0x0][0x270] ;  /* 0x00009c00ff02ab82 */ /* 0x000e220000000a00 */
[----:B------:R-:W-:Y:S01]  /*05f0*/  @P1 MOV R18, R26 ;  /* 0x0000001a00121202 */ /* 0x000fe20000000f00 */
[----:B-1----:R-:W-:-:S04]  /*0600*/  @P1 IMAD R4, R4, R8, RZ ;  /* 0x0000000804041224 */ /* 0x002fc800078e02ff */
[----:B------:R-:W-:-:S04]  /*0610*/  @P1 IMAD.WIDE.U32 R18, R7, R8, R18 ;  /* 0x0000000807121225 */ /* 0x000fc800078e0012 */
[----:B------:R-:W-:Y:S01]  /*0620*/  @P1 IMAD R4, R7, R9, R4 ;  /* 0x0000000907041224 */ /* 0x000fe200078e0204 */
[----:B--2---:R-:W-:Y:S01]  /*0630*/  @P1 LEA R10, P3, R18, R10, 0x1 ;  /* 0x0000000a120a1211 */ /* 0x004fe200078608ff */
[----:B------:R-:W1:Y:S03]  /*0640*/  @!P2 LDC.64 R8, c[0x0][0x220] ;  /* 0x00008800ff08ab82 */ /* 0x000e660000000a00 */
[----:B------:R-:W-:-:S04]  /*0650*/  @P1 IADD3 R4, R19, R4, RZ ;  /* 0x0000000413041210 */ /* 0x000fc80007ffe0ff */
[----:B------:R-:W-:Y:S02]  /*0660*/  @P1 LEA.HI.X R11, R18, R11, R4, 0x1, P3 ;  /* 0x0000000b120b1211 */ /* 0x000fe400018f0c04 */
[----:B------:R-:W-:Y:S01]  /*0670*/  MOV R4, RZ ;  /* 0x000000ff00047202 */ /* 0x000fe20000000f00 */
[----:B0-----:R-:W-:Y:S01]  /*0680*/  @!P2 IMAD R12, R12, R2, RZ ;  /* 0x000000020c0ca224 */ /* 0x001fe200078e02ff */
[----:B------:R-:W-:-:S04]  /*0690*/  @!P2 MOV R13, R29 ;  /* 0x0000001d000da202 */ /* 0x000fc80000000f00 */
[----:B------:R0:W2:Y:S01]  /*06a0*/  @P0 LDG.E R4, desc[UR8][R14.64] ;  /* 0x000000080e040981 */ /* 0x0000a2000c1e1900 */
[----:B------:R-:W-:Y:S01]  /*06b0*/  @!P2 IMAD R19, R0, R3, R12 ;  /* 0x000000030013a224 */ /* 0x000fe200078e020c */
[----:B------:R-:W-:Y:S02]  /*06c0*/  @!P2 MOV R12, R26 ;  /* 0x0000001a000ca202 */ /* 0x000fe40000000f00 */
[----:B------:R-:W-:-:S03]  /*06d0*/  MOV R3, RZ ;  /* 0x000000ff00037202 */ /* 0x000fc60000000f00 */
[----:B------:R-:W-:-:S03]  /*06e0*/  @!P2 IMAD.WIDE.U32 R12, R0, R2, R12 ;  /* 0x00000002000ca225 */ /* 0x000fc600078e000c */
[----:B------:R-:W3:Y:S01]  /*06f0*/  @P1 LDG.E R3, desc[UR8][R10.64] ;  /* 0x000000080a031981 */ /* 0x000ee2000c1e1900 */
[----:B------:R-:W-:Y:S02]  /*0700*/  MOV R2, RZ ;  /* 0x000000ff00027202 */ /* 0x000fe40000000f00 */
[----:B------:R-:W-:Y:S02]  /*0710*/  @!P2 IADD3 R0, R13, R19, RZ ;  /* 0x000000130d00a210 */ /* 0x000fe40007ffe0ff */
[----:B-1----:R-:W-:-:S04]  /*0720*/  @!P2 LEA R8, P1, R12, R8, 0x1 ;  /* 0x000000080c08a211 */ /* 0x002fc800078208ff */
[----:B------:R-:W-:-:S05]  /*0730*/  @!P2 LEA.HI.X R9, R12, R9, R0, 0x1, P1 ;  /* 0x000000090c09a211 */ /* 0x000fca00008f0c00 */
[----:B------:R1:W4:Y:S01]  /*0740*/  @!P2 LDG.E R2, desc[UR8][R8.64] ;  /* 0x000000080802a981 */ /* 0x000322000c1e1900 */
[----:B------:R-:W-:-:S04]  /*0750*/  IADD3 R25, R17, 0x60, RZ ;  /* 0x0000006011197810 */ /* 0x000fc80007ffe0ff */
[----:B------:R-:W-:Y:S02]  /*0760*/  ISETP.GE.U32.AND P1, PT, R25, UR14, PT ;  /* 0x0000000e19007c0c */ /* 0x000fe4000bf26070 */
[----:B0-----:R-:W-:-:S04]  /*0770*/  SHF.R.S32.HI R15, RZ, 0x1f, R25 ;  /* 0x0000001fff0f7819 */ /* 0x001fc80000011419 */
[----:B------:R-:W-:-:S04]  /*0780*/  ISETP.GE.AND.EX P1, PT, R15, UR15, PT, P1 ;  /* 0x0000000f0f007c0c */ /* 0x000fc8000bf26310 */
[----:B------:R-:W-:-:S13]  /*0790*/  ISETP.GT.U32.OR P1, PT, R21, 0xdf, P1 ;  /* 0x000000df1500780c */ /* 0x000fda0000f24470 */
[----:B-1----:R-:W0:Y:S01]  /*07a0*/  @!P1 LDC.64 R8, c[0x0][0x270] ;  /* 0x00009c00ff089b82 */ /* 0x002e220000000a00 */
[----:B------:R-:W-:Y:S01]  /*07b0*/  @!P1 MOV R14, R26 ;  /* 0x0000001a000e9202 */ /* 0x000fe20000000f00 */
[--C-:B--2---:R-:W-:Y:S02]  /*07c0*/  HADD2.F32 R11, -RZ, R4.reuse.H1_H1 ;  /* 0x30000004ff0b7230 */ /* 0x104fe40000004100 */
[----:B------:R-:W-:-:S03]  /*07d0*/  HADD2.F32 R10, -RZ, R4.H0_H0 ;  /* 0x20000004ff0a7230 */ /* 0x000fc60000004100 */
[----:B------:R-:W-:Y:S02]  /*07e0*/  FMUL.FTZ R13, R11, R11 ;  /* 0x0000000b0b0d7220 */ /* 0x000fe40000410000 */
[C---:B------:R-:W-:Y:S02]  /*07f0*/  FADD.FTZ R11, R10.reuse, R11 ;  /* 0x0000000b0a0b7221 */ /* 0x040fe40000010000 */
[----:B------:R-:W-:Y:S01]  /*0800*/  FFMA.FTZ R13, R10, R10, R13 ;  /* 0x0000000a0a0d7223 */ /* 0x000fe2000001000d */
[--C-:B---3--:R-:W-:Y:S02]  /*0810*/  HADD2.F32 R19, -RZ, R3.reuse.H1_H1 ;  /* 0x30000003ff137230 */ /* 0x108fe40000004100 */
[----:B------:R-:W-:Y:S01]  /*0820*/  FADD.FTZ R11, RZ, R11 ;  /* 0x0000000bff0b7221 */ /* 0x000fe20000010000 */
[----:B------:R-:W-:Y:S02]  /*0830*/  HADD2.F32 R0, -RZ, R3.H0_H0 ;  /* 0x20000003ff007230 */ /* 0x000fe40000004100 */
[----:B------:R-:W-:-:S03]  /*0840*/  FMUL.FTZ R12, R19, R19 ;  /* 0x00000013130c7220 */ /* 0x000fc60000410000 */
[C---:B------:R-:W-:Y:S01]  /*0850*/  FADD.FTZ R10, R0.reuse, R19 ;  /* 0x00000013000a7221 */ /* 0x040fe20000010000 */
[----:B------:R-:W-:Y:S01]  /*0860*/  FFMA.FTZ R19, R0, R0, R12 ;  /* 0x0000000000137223 */ /* 0x000fe2000001000c */
[----:B------:R-:W-:Y:S02]  /*0870*/  FADD.FTZ R0, RZ, R13 ;  /* 0x0000000dff007221 */ /* 0x000fe40000010000 */
[----:B------:R-:W-:Y:S01]  /*0880*/  FADD.FTZ R13, R11, R10 ;  /* 0x0000000a0b0d7221 */ /* 0x000fe20000010000 */
[--C-:B----4-:R-:W-:Y:S02]  /*0890*/  HADD2.F32 R10, -RZ, R2.reuse.H1_H1 ;  /* 0x30000002ff0a7230 */ /* 0x110fe40000004100 */
[----:B------:R-:W-:Y:S01]  /*08a0*/  FADD.FTZ R11, R0, R19 ;  /* 0x00000013000b7221 */ /* 0x000fe20000010000 */
[----:B------:R-:W-:Y:S02]  /*08b0*/  HADD2.F32 R12, -RZ, R2.H0_H0 ;  /* 0x20000002ff0c7230 */ /* 0x000fe40000004100 */
[----:B0-----:R-:W-:-:S02]  /*08c0*/  @!P1 IMAD R0, R15, R8, RZ ;  /* 0x000000080f009224 */ /* 0x001fc400078e02ff */
[----:B------:R-:W-:Y:S01]  /*08d0*/  FMUL.FTZ R19, R10, R10 ;  /* 0x0000000a0a137220 */ /* 0x000fe20000410000 */
[----:B------:R-:W-:Y:S01]  /*08e0*/  @!P1 MOV R15, R29 ;  /* 0x0000001d000f9202 */ /* 0x000fe20000000f00 */
[C---:B------:R-:W-:Y:S02]  /*08f0*/  FADD.FTZ R10, R12.reuse, R10 ;  /* 0x0000000a0c0a7221 */ /* 0x040fe40000010000 */
[----:B------:R-:W-:Y:S01]  /*0900*/  FFMA.FTZ R12, R12, R12, R19 ;  /* 0x0000000c0c0c7223 */ /* 0x000fe20000010013 */
[C---:B------:R-:W-:Y:S01]  /*0910*/  @!P1 IMAD R19, R25.reuse, R9, R0 ;  /* 0x0000000919139224 */ /* 0x040fe200078e0200 */
[----:B------:R-:W-:Y:S01]  /*0920*/  MOV R0, RZ ;  /* 0x000000ff00007202 */ /* 0x000fe20000000f00 */
[----:B------:R-:W-:Y:S02]  /*0930*/  @!P1 IMAD.WIDE.U32 R14, R25, R8, R14 ;  /* 0x00000008190e9225 */ /* 0x000fe400078e000e */
[----:B------:R-:W0:Y:S03]  /*0940*/  @!P1 LDC.64 R8, c[0x0][0x220] ;  /* 0x00008800ff089b82 */ /* 0x000e260000000a00 */
[----:B------:R-:W-:-:S02]  /*0950*/  @!P1 IADD3 R19, R15, R19, RZ ;  /* 0x000000130f139210 */ /* 0x000fc40007ffe0ff */
[----:B0-----:R-:W-:-:S04]  /*0960*/  @!P1 LEA R8, P2, R14, R8, 0x1 ;  /* 0x000000080e089211 */ /* 0x001fc800078408ff */
[----:B------:R-:W-:-:S05]  /*0970*/  @!P1 LEA.HI.X R9, R14, R9, R19, 0x1, P2 ;  /* 0x000000090e099211 */ /* 0x000fca00010f0c13 */
[----:B------:R-:W2:Y:S01]  /*0980*/  @!P1 LDG.E R0, desc[UR8][R8.64] ;  /* 0x0000000808009981 */ /* 0x000ea2000c1e1900 */
[----:B------:R-:W-:Y:S01]  /*0990*/  FADD.FTZ R10, R13, R10 ;  /* 0x0000000a0d0a7221 */ /* 0x000fe20000010000 */
[----:B------:R-:W-:Y:S01]  /*09a0*/  FADD.FTZ R11, R11, R12 ;  /* 0x0000000c0b0b7221 */ /* 0x000fe20000010000 */
[C---:B------:R-:W-:Y:S01]  /*09b0*/  ISETP.GT.AND P1, PT, R20.reuse, 0x1e, PT ;  /* 0x0000001e1400780c */ /* 0x040fe20003f24270 */
[----:B------:R-:W-:Y:S01]  /*09c0*/  BSSY B0, `(.L_x_2457) ;  /* 0x0000037000007945 */ /* 0x000fe20003800000 */
[----:B------:R-:W-:Y:S02]  /*09d0*/  ISETP.NE.AND P3, PT, R20, RZ, PT ;  /* 0x000000ff1400720c */ /* 0x000fe40003f65270 */
[----:B------:R-:W-:Y:S01]  /*09e0*/  ISETP.NE.AND P2, PT, R21, RZ, PT ;  /* 0x000000ff1500720c */ /* 0x000fe20003f45270 */
[--C-:B--2---:R-:W-:Y:S02]  /*09f0*/  HADD2.F32 R15, -RZ, R0.reuse.H1_H1 ;  /* 0x30000000ff0f7230 */ /* 0x104fe40000004100 */
[----:B------:R-:W-:-:S03]  /*0a00*/  HADD2.F32 R14, -RZ, R0.H0_H0 ;  /* 0x20000000ff0e7230 */ /* 0x000fc60000004100 */
        /* <DEDUP_REMOVED lines=50> */
.L_x_2458:
[----:B------:R-:W-:Y:S05]  /*0d30*/  BSYNC B0 ;  /* 0x0000000000007941 */ /* 0x000fea0003800000 */
.L_x_2457:
        /* <DEDUP_REMOVED lines=28> */
.L_x_2461:
[----:B------:R-:W2:Y:S04]  /*0f00*/  LDG.E.STRONG.GPU R11, desc[UR8][R8.64] ;  /* 0x00000008080b7981 */ /* 0x000ea8000c1ef900 */
[----:B--2---:R-:W-:Y:S01]  /*0f10*/  CCTL.IVALL ;  /* 0x00000000ff00798f */ /* 0x004fe20002000000 */
[----:B------:R-:W-:Y:S05]  /*0f20*/  YIELD ;  /* 0x0000000000007946 */ /* 0x000fea0003800000 */
[----:B------:R-:W-:-:S13]  /*0f30*/  ISETP.NE.AND P1, PT, R11, R14, PT ;  /* 0x0000000e0b00720c */ /* 0x000fda0003f25270 */
[----:B------:R-:W-:Y:S05]  /*0f40*/  @P1 BRA `(.L_x_2461) ;  /* 0xfffffffc00ec1947 */ /* 0x000fea000383ffff */
.L_x_2460:
        /* <DEDUP_REMOVED lines=11> */
.L_x_2463:
        /* <DEDUP_REMOVED lines=10> */
[----:B------:R-:W-:-:S06]  /*10a0*/  @!P1 IMAD.WIDE.U32 R8, R13, 0x8, R8 ;  /* 0x000000080d089825 */ /* 0x000fcc00078e0008 */
[----:B------:R-:W0:Y:S01]  /*10b0*/  @!P1 LDG.E.64 R8, desc[UR8][R8.64] ;  /* 0x0000000808089981 */ /* 0x000e22000c1e1b00 */
[----:B------:R-:W-:-:S04]  /*10c0*/  IADD3 R14, R11, 0x1, RZ ;  /* 0x000000010b0e7810 */ /* 0x000fc80007ffe0ff */
[----:B------:R-:W-:-:S13]  /*10d0*/  ISETP.EQ.OR P3, PT, R14, UR7, P2 ;  /* 0x000000070e007c0c */ /* 0x000fda0009762670 */
[----:B------:R-:W1:Y:S01]  /*10e0*/  @!P3 S2R R13, SR_CTAID.Y ;  /* 0x00000000000db919 */ /* 0x000e620000002600 */
[----:B------:R-:W1:Y:S01]  /*10f0*/  @!P3 LDC R15, c[0x0][0x10] ;  /* 0x00000400ff0fbb82 */ /* 0x000e620000000800 */
[----:B------:R-:W-:Y:S01]  /*1100*/  @!P3 LOP3.LUT R25, R16, 0x1, RZ, 0xc0, !PT ;  /* 0x000000011019b812 */ /* 0x000fe200078ec0ff */
[----:B-1----:R-:W-:-:S04]  /*1110*/  @!P3 IMAD R13, R14, R15, R13 ;  /* 0x0000000f0e0db224 */ /* 0x002fc800078e020d */
[----:B------:R-:W-:-:S04]  /*1120*/  @!P3 IMAD R15, R25, R15, RZ ;  /* 0x0000000f190fb224 */ /* 0x000fc800078e02ff */
[----:B------:R-:W-:-:S05]  /*1130*/  @!P3 IMAD R15, R15, R10, RZ ;  /* 0x0000000a0f0fb224 */ /* 0x000fca00078e02ff */
[----:B------:R-:W-:Y:S01]  /*1140*/  @!P3 SHF.L.U32 R15, R15, 0x1, RZ ;  /* 0x000000010f0fb819 */ /* 0x000fe200000006ff */
[----:B0-----:R-:W-:Y:S01]  /*1150*/  @!P1 FADD.FTZ R18, R18, R8 ;  /* 0x0000000812129221 */ /* 0x001fe20000010000 */
[----:B------:R-:W-:Y:S02]  /*1160*/  @!P1 FADD.FTZ R19, R19, R9 ;  /* 0x0000000913139221 */ /* 0x000fe40000010000 */
[----:B------:R-:W0:Y:S02]  /*1170*/  @!P3 LDC.64 R8, c[0x0][0x248] ;  /* 0x00009200ff08bb82 */ /* 0x000e240000000a00 */
[----:B0-----:R-:W-:-:S04]  /*1180*/  @!P3 IMAD.WIDE R8, R15, 0x4, R8 ;  /* 0x000000040f08b825 */ /* 0x001fc800078e0208 */
[----:B------:R-:W-:-:S06]  /*1190*/  @!P3 IMAD.WIDE.U32 R8, R13, 0x8, R8 ;  /* 0x000000080d08b825 */ /* 0x000fcc00078e0008 */
[----:B------:R-:W2:Y:S01]  /*11a0*/  @!P3 LDG.E.64 R8, desc[UR8][R8.64] ;  /* 0x000000080808b981 */ /* 0x000ea2000c1e1b00 */
[----:B------:R-:W-:-:S04]  /*11b0*/  IADD3 R14, R11, 0x2, RZ ;  /* 0x000000020b0e7810 */ /* 0x000fc80007ffe0ff */
[----:B------:R-:W-:-:S13]  /*11c0*/  ISETP.EQ.OR P1, PT, R14, UR7, P2 ;  /* 0x000000070e007c0c */ /* 0x000fda0009722670 */
[----:B------:R-:W0:Y:S01]  /*11d0*/  @!P1 S2R R13, SR_CTAID.Y ;  /* 0x00000000000d9919 */ /* 0x000e220000002600 */
[----:B------:R-:W0:Y:S01]  /*11e0*/  @!P1 LDC R15, c[0x0][0x10] ;  /* 0x00000400ff0f9b82 */ /* 0x000e220000000800 */
[----:B------:R-:W-:Y:S01]  /*11f0*/  @!P1 LOP3.LUT R25, R16, 0x1, RZ, 0xc0, !PT ;  /* 0x0000000110199812 */ /* 0x000fe200078ec0ff */
[----:B0-----:R-:W-:-:S04]  /*1200*/  @!P1 IMAD R13, R14, R15, R13 ;  /* 0x0000000f0e0d9224 */ /* 0x001fc800078e020d */
[----:B------:R-:W-:-:S04]  /*1210*/  @!P1 IMAD R15, R25, R15, RZ ;  /* 0x0000000f190f9224 */ /* 0x000fc800078e02ff */
[----:B------:R-:W-:-:S05]  /*1220*/  @!P1 IMAD R15, R15, R10, RZ ;  /* 0x0000000a0f0f9224 */ /* 0x000fca00078e02ff */
[----:B------:R-:W-:Y:S01]  /*1230*/  @!P1 SHF.L.U32 R15, R15, 0x1, RZ ;  /* 0x000000010f0f9819 */ /* 0x000fe200000006ff */
[----:B--2---:R-:W-:Y:S01]  /*1240*/  @!P3 FADD.FTZ R18, R18, R8 ;  /* 0x000000081212b221 */ /* 0x004fe20000010000 */
        /* <DEDUP_REMOVED lines=26> */
.L_x_2462:
        /* <DEDUP_REMOVED lines=19> */
.L_x_2465:
[----:B------:R-:W-:Y:S05]  /*1520*/  BSYNC B0 ;  /* 0x0000000000007941 */ /* 0x000fea0003800000 */
.L_x_2464:
        /* <DEDUP_REMOVED lines=23> */
[----:B------:R-:W-:-:S04]  /*16a0*/  @!P3 IMAD.WIDE.U32 R10, R13, 0x8, R10 ;  /* 0x000000080d0ab825 */ /* 0x000fc800078e000a */
[----:B-1----:R-:W-:-:S04]  /*16b0*/  @!P1 IMAD.WIDE R8, R15, 0x4, R8 ;  /* 0x000000040f089825 */ /* 0x002fc800078e0208 */
[----:B------:R-:W-:Y:S02]  /*16c0*/  @!P1 IMAD.WIDE.U32 R12, R12, 0x8, R8 ;  /* 0x000000080c0c9825 */ /* 0x000fe400078e0008 */
[----:B------:R-:W0:Y:S04]  /*16d0*/  @!P3 LDG.E.64 R8, desc[UR8][R10.64] ;  /* 0x000000080a08b981 */ /* 0x000e28000c1e1b00 */
[----:B------:R-:W2:Y:S01]  /*16e0*/  @!P1 LDG.E.64 R10, desc[UR8][R12.64] ;  /* 0x000000080c0a9981 */ /* 0x000ea2000c1e1b00 */
[----:B0-----:R-:W-:Y:S01]  /*16f0*/  @!P3 FADD.FTZ R18, R18, R8 ;  /* 0x000000081212b221 */ /* 0x001fe20000010000 */
[----:B------:R-:W-:-:S03]  /*1700*/  @!P3 FADD.FTZ R19, R19, R9 ;  /* 0x000000091313b221 */ /* 0x000fc60000010000 */
[----:B--2---:R-:W-:Y:S01]  /*1710*/  @!P1 FADD.FTZ R18, R18, R10 ;  /* 0x0000000a12129221 */ /* 0x004fe20000010000 */
[----:B------:R-:W-:-:S07]  /*1720*/  @!P1 FADD.FTZ R19, R19, R11 ;  /* 0x0000000b13139221 */ /* 0x000fce0000010000 */
.L_x_2459:
[----:B------:R-:W-:Y:S01]  /*1730*/  ULDC.64 UR12, c[0x0][0x218] ;  /* 0x00008600000c7ab9 */ /* 0x000fe20000000a00 */
[----:B------:R-:W-:Y:S01]  /*1740*/  LOP3.LUT P1, RZ, R21, UR7, RZ, 0xfc, !PT ;  /* 0x0000000715ff7c12 */ /* 0x000fe2000f82fcff */
[----:B------:R-:W1:Y:S01]  /*1750*/  S2UR UR6, SR_CgaCtaId ;  /* 0x00000000000679c3 */ /* 0x000e620000008800 */
[----:B------:R-:W-:Y:S01]  /*1760*/  ISETP.EQ.U32.AND P3, PT, RZ, UR12, PT ;  /* 0x0000000cff007c0c */ /* 0x000fe2000bf62070 */
[----:B------:R-:W-:Y:S01]  /*1770*/  UMOV UR5, 0x400 ;  /* 0x0000040000057882 */ /* 0x000fe20000000000 */
[----:B------:R-:W-:Y:S02]  /*1780*/  IADD3 R24, R23, R24, RZ ;  /* 0x0000001817187210 */ /* 0x000fe40007ffe0ff */
[----:B------:R-:W-:-:S03]  /*1790*/  ISETP.EQ.OR.EX P1, PT, RZ, UR13, P1, P3 ;  /* 0x0000000dff007c0c */ /* 0x000fc60008f22730 */
[----:B------:R-:W2:Y:S08]  /*17a0*/  LDC.64 R10, c[0x0][0x228] ;  /* 0x00008a00ff0a7b82 */ /* 0x000eb00000000a00 */
[----:B------:R-:W3:Y:S08]  /*17b0*/  LDC.64 R8, c[0x0][0x230] ;  /* 0x00008c00ff087b82 */ /* 0x000ef00000000a00 */
[----:B------:R-:W4:Y:S01]  /*17c0*/  @!P1 LDC.64 R12, c[0x0][0x218] ;  /* 0x00008600ff0c9b82 */ /* 0x000f220000000a00 */
[----:B-1----:R-:W-:-:S03]  /*17d0*/  ULEA UR5, UR6, UR5, 0x18 ;  /* 0x0000000506057291 */ /* 0x002fc6000f8ec03f */
[----:B------:R-:W-:Y:S01]  /*17e0*/  ULDC UR6, c[0x0][0x2a4] ;  /* 0x0000a90000067ab9 */ /* 0x000fe20000000800 */
[----:B--2---:R-:W-:-:S05]  /*17f0*/  IMAD.WIDE R10, R24, 0x4, R10 ;  /* 0x00000004180a7825 */ /* 0x004fca00078e020a */
[----:B------:R0:W-:Y:S01]  /*1800*/  @!P2 STS.64 [UR5+0x48], R18 ;  /* 0x00004812ff00a988 */ /* 0x0001e20008000a05 */
[----:B---3--:R-:W-:-:S04]  /*1810*/  IMAD.WIDE R24, R24, 0x4, R8 ;  /* 0x0000000418187825 */ /* 0x008fc800078e0208 */
[----:B0-----:R-:W-:Y:S01]  /*1820*/  @!P1 FMUL.FTZ R19, R19, UR6 ;  /* 0x0000000613139c20 */ /* 0x001fe20008410000 */
[----:B------:R-:W-:Y:S01]  /*1830*/  @!P1 FMUL.FTZ R18, R18, UR6 ;  /* 0x0000000612129c20 */ /* 0x000fe20008410000 */
[----:B----4-:R-:W-:-:S05]  /*1840*/  @!P1 IMAD.WIDE R12, R22, 0x8, R12 ;  /* 0x00000008160c9825 */ /* 0x010fca00078e020c */
[----:B------:R0:W-:Y:S01]  /*1850*/  @!P1 STG.E.64 desc[UR8][R12.64], R18 ;  /* 0x000000120c009986 */ /* 0x0001e2000c101b08 */
[----:B------:R-:W-:Y:S06]  /*1860*/  BAR.SYNC.DEFER_BLOCKING 0x0 ;  /* 0x0000000000007b1d */ /* 0x000fec0000010000 */
[----:B------:R-:W2:Y:S04]  /*1870*/  LDG.E.64 R8, desc[UR8][R10.64] ;  /* 0x000000080a087981 */ /* 0x000ea8000c1e1b00 */
[----:B------:R-:W1:Y:S04]  /*1880*/  LDS.64 R12, [UR5+0x48] ;  /* 0x00004805ff0c7984 */ /* 0x000e680008000a00 */
[----:B------:R3:W2:Y:S01]  /*1890*/  LDG.E.64 R10, desc[UR8][R24.64] ;  /* 0x00000008180a7981 */ /* 0x0006a2000c1e1b00 */
[----:B0-----:R-:W-:Y:S01]  /*18a0*/  HADD2.F32 R19, -RZ, R4.H0_H0 ;  /* 0x20000004ff137230 */ /* 0x001fe20000004100 */
[----:B------:R-:W-:Y:S01]  /*18b0*/  ISETP.NE.AND P4, PT, RZ, UR10, PT ;  /* 0x0000000aff007c0c */ /* 0x000fe2000bf85270 */
[----:B---3--:R-:W-:-:S02]  /*18c0*/  HADD2.F32 R25, -RZ, R3.H0_H0 ;  /* 0x20000003ff197230 */ /* 0x008fc40000004100 */
[----:B------:R-:W-:Y:S02]  /*18d0*/  HADD2.F32 R3, -RZ, R3.H1_H1 ;  /* 0x30000003ff037230 */ /* 0x000fe40000004100 */
[----:B-1----:R-:W-:Y:S01]  /*18e0*/  FMUL.FTZ R18, R12, UR6 ;  /* 0x000000060c127c20 */ /* 0x002fe20008410000 */
[----:B------:R-:W-:-:S03]  /*18f0*/  HADD2.F32 R12, -RZ, R2.H0_H0 ;  /* 0x20000002ff0c7230 */ /* 0x000fc60000004100 */
[----:B------:R-:W-:Y:S01]  /*1900*/  FMUL.FTZ R14, R18, R18 ;  /* 0x00000012120e7220 */ /* 0x000fe20000410000 */
[--C-:B------:R-:W-:Y:S01]  /*1910*/  FADD.FTZ R24, R19, -R18.reuse ;  /* 0x8000001213187221 */ /* 0x100fe20000010000 */
[--C-:B------:R-:W-:Y:S01]  /*1920*/  FADD.FTZ R19, R25, -R18.reuse ;  /* 0x8000001219137221 */ /* 0x100fe20000010000 */
[----:B------:R-:W-:Y:S01]  /*1930*/  FADD.FTZ R12, R12, -R18 ;  /* 0x800000120c0c7221 */ /* 0x000fe20000010000 */
[----:B------:R-:W-:Y:S01]  /*1940*/  FFMA.FTZ R14, R13, UR6, -R14 ;  /* 0x000000060d0e7c23 */ /* 0x000fe2000801080e */
[----:B------:R-:W-:-:S04]  /*1950*/  HADD2.F32 R13, -RZ, R0.H0_H0 ;  /* 0x20000000ff0d7230 */ /* 0x000fc80000004100 */
[----:B------:R-:W-:-:S13]  /*1960*/  FSETP.GTU.FTZ.AND P1, PT, R14, RZ, PT ;  /* 0x000000ff0e00720b */ /* 0x000fda0003f3c000 */
[----:B------:R-:W0:Y:S02]  /*1970*/  @P1 LDC R15, c[0x0][0x238] ;  /* 0x00008e00ff0f1b82 */ /* 0x000e240000000800 */
[----:B0-----:R-:W-:Y:S01]  /*1980*/  @P1 FADD.FTZ R14, R14, R15 ;  /* 0x0000000f0e0e1221 */ /* 0x001fe20000010000 */
[----:B------:R-:W-:-:S06]  /*1990*/  MOV R15, 0x3f800000 ;  /* 0x3f800000000f7802 */ /* 0x000fcc0000000f00 */
[----:B------:R0:W1:Y:S02]  /*19a0*/  @P1 MUFU.RSQ R15, R14 ;  /* 0x0000000e000f1308 */ /* 0x0000640000001400 */
[----:B0-----:R-:W-:Y:S01]  /*19b0*/  FADD.FTZ R14, R13, -R18 ;  /* 0x800000120d0e7221 */ /* 0x001fe20000010000 */
[-C--:B-1----:R-:W-:Y:S01]  /*19c0*/  FMUL.FTZ R13, R19, R15.reuse ;  /* 0x0000000f130d7220 */ /* 0x082fe20000410000 */
[-C--:B------:R-:W-:Y:S01]  /*19d0*/  FMUL.FTZ R19, R12, R15.reuse ;  /* 0x0000000f0c137220 */ /* 0x080fe20000410000 */
[-C--:B------:R-:W-:Y:S01]  /*19e0*/  FMUL.FTZ R24, R24, R15.reuse ;  /* 0x0000000f18187220 */ /* 0x080fe20000410000 */
[----:B------:R-:W-:Y:S02]  /*19f0*/  FMUL.FTZ R25, R14, R15 ;  /* 0x0000000f0e197220 */ /* 0x000fe40000410000 */
[C-C-:B--2---:R-:W-:Y:S01]  /*1a00*/  FFMA.FTZ R12, R8.reuse, R19, R10.reuse ;  /* 0x00000013080c7223 */ /* 0x144fe2000001000a */
[----:B------:R-:W-:Y:S02]  /*1a10*/  HADD2.F32 R19, -RZ, R4.H1_H1 ;  /* 0x30000004ff137230 */ /* 0x000fe40000004100 */
[C-C-:B------:R-:W-:Y:S01]  /*1a20*/  FFMA.FTZ R14, R8.reuse, R24, R10.reuse ;  /* 0x00000018080e7223 */ /* 0x140fe2000001000a */
[C-C-:B------:R-:W-:Y:S01]  /*1a30*/  FFMA.FTZ R13, R8.reuse, R13, R10.reuse ;  /* 0x0000000d080d7223 */ /* 0x140fe2000001000a */
[----:B------:R-:W-:Y:S01]  /*1a40*/  FFMA.FTZ R8, R8, R25, R10 ;  /* 0x0000001908087223 */ /* 0x000fe2000001000a */
[----:B------:R-:W-:-:S02]  /*1a50*/  HADD2.F32 R25, -RZ, R0.H1_H1 ;  /* 0x30000000ff197230 */ /* 0x000fc40000004100 */
[--C-:B------:R-:W-:Y:S01]  /*1a60*/  FADD.FTZ R4, R19, -R18.reuse ;  /* 0x8000001213047221 */ /* 0x100fe20000010000 */
[----:B------:R-:W-:Y:S02]  /*1a70*/  HADD2.F32 R19, -RZ, R2.H1_H1 ;  /* 0x30000002ff137230 */ /* 0x000fe40000004100 */
[--C-:B------:R-:W-:Y:S01]  /*1a80*/  FADD.FTZ R0, R3, -R18.reuse ;  /* 0x8000001203007221 */ /* 0x100fe20000010000 */
[----:B------:R-:W-:Y:S02]  /*1a90*/  FMUL.FTZ R4, R4, R15 ;  /* 0x0000000f04047220 */ /* 0x000fe40000410000 */
[--C-:B------:R-:W-:Y:S01]  /*1aa0*/  FADD.FTZ R10, R19, -R18.reuse ;  /* 0x80000012130a7221 */ /* 0x100fe20000010000 */
[----:B------:R-:W-:Y:S01]  /*1ab0*/  FADD.FTZ R18, R25, -R18 ;  /* 0x8000001219127221 */ /* 0x000fe20000010000 */
        /* <DEDUP_REMOVED lines=12> */
.L_x_2466:
[----:B------:R-:W-:Y:S04]  /*1b80*/  BSSY B0, `(.L_x_2467) ;  /* 0x000000e000007945 */ /* 0x000fe80003800000 */
[----:B------:R-:W-:Y:S05]  /*1b90*/  @!P0 BRA `(.L_x_2468) ;  /* 0x0000000000308947 */ /* 0x000fea0003800000 */
[----:B------:R-:W-:Y:S01]  /*1ba0*/  ULDC.64 UR12, c[0x0][0x270] ;  /* 0x00009c00000c7ab9 */ /* 0x000fe20000000a00 */
[----:B------:R-:W-:Y:S01]  /*1bb0*/  MOV R2, R26 ;  /* 0x0000001a00027202 */ /* 0x000fe20000000f00 */
[----:B------:R-:W-:Y:S01]  /*1bc0*/  IMAD R4, R5, UR12, RZ ;  /* 0x0000000c05047c24 */ /* 0x000fe2000f8e02ff */
[----:B------:R-:W-:Y:S02]  /*1bd0*/  MOV R3, R29 ;  /* 0x0000001d00037202 */ /* 0x000fe40000000f00 */
[----:B------:R-:W-:Y:S01]  /*1be0*/  F2FP.F16.F32.PACK_AB R19, R19, R14 ;  /* 0x0000000e1313723e */ /* 0x000fe200000000ff */
[C---:B------:R-:W-:Y:S02]  /*1bf0*/  IMAD R5, R17.reuse, UR13, R4 ;  /* 0x0000000d11057c24 */ /* 0x040fe4000f8e0204 */
[----:B------:R-:W-:Y:S01]  /*1c00*/  IMAD.WIDE.U32 R2, R17, UR12, R2 ;  /* 0x0000000c11027c25 */ /* 0x000fe2000f8e0002 */
[----:B------:R-:W-:-:S04]  /*1c10*/  ULDC.64 UR12, c[0x0][0x210] ;  /* 0x00008400000c7ab9 */ /* 0x000fc80000000a00 */
[----:B------:R-:W-:Y:S02]  /*1c20*/  IADD3 R5, R3, R5, RZ ;  /* 0x0000000503057210 */ /* 0x000fe40007ffe0ff */
[----:B------:R-:W-:-:S04]  /*1c30*/  LEA R4, P1, R2, UR12, 0x1 ;  /* 0x0000000c02047c11 */ /* 0x000fc8000f8208ff */
[----:B------:R-:W-:-:S05]  /*1c40*/  LEA.HI.X R5, R2, UR13, R5, 0x1, P1 ;  /* 0x0000000d02057c11 */ /* 0x000fca00088f0c05 */
[----:B------:R0:W-:Y:S04]  /*1c50*/  STG.E desc[UR8][R4.64], R19 ;  /* 0x0000001304007986 */ /* 0x0001e8000c101908 */
.L_x_2468:
[----:B------:R-:W-:Y:S05]  /*1c60*/  BSYNC B0 ;  /* 0x0000000000007941 */ /* 0x000fea0003800000 */
.L_x_2467:
[C---:B------:R-:W-:Y:S01]  /*1c70*/  IADD3 R14, R17.reuse, 0x40, RZ ;  /* 0x00000040110e7810 */ /* 0x040fe20007ffe0ff */
[----:B------:R-:W-:Y:S01]  /*1c80*/  ULDC.64 UR12, c[0x0][0x278] ;  /* 0x00009e00000c7ab9 */ /* 0x000fe20000000a00 */
[----:B0-----:R-:W-:Y:S01]  /*1c90*/  IADD3 R19, R17, 0x60, RZ ;  /* 0x0000006011137810 */ /* 0x001fe20007ffe0ff */
[-C--:B------:R-:W-:Y:S01]  /*1ca0*/  FMUL.FTZ R4, R18, R15.reuse ;  /* 0x0000000f12047220 */ /* 0x080fe20000410000 */
[----:B------:R-:W-:Y:S01]  /*1cb0*/  SHF.R.S32.HI R2, RZ, 0x1f, R7 ;  /* 0x0000001fff027819 */ /* 0x000fe20000011407 */
[-C--:B------:R-:W-:Y:S01]  /*1cc0*/  FMUL.FTZ R10, R10, R15.reuse ;  /* 0x0000000f0a0a7220 */ /* 0x080fe20000410000 */
[----:B------:R-:W-:Y:S01]  /*1cd0*/  ISETP.GE.U32.AND P3, PT, R7, UR12, PT ;  /* 0x0000000c07007c0c */ /* 0x000fe2000bf66070 */
[----:B------:R-:W-:Y:S01]  /*1ce0*/  FMUL.FTZ R18, R0, R15 ;  /* 0x0000000f00127220 */ /* 0x000fe20000410000 */
[----:B------:R-:W-:Y:S01]  /*1cf0*/  ISETP.GE.U32.AND P1, PT, R14, UR12, PT ;  /* 0x0000000c0e007c0c */ /* 0x000fe2000bf26070 */
[--C-:B------:R-:W-:Y:S01]  /*1d00*/  FFMA.FTZ R10, R9, R10, R11.reuse ;  /* 0x0000000a090a7223 */ /* 0x100fe2000001000b */
[----:B------:R-:W-:Y:S01]  /*1d10*/  ISETP.GE.U32.AND P2, PT, R19, UR12, PT ;  /* 0x0000000c13007c0c */ /* 0x000fe2000bf46070 */
[C-C-:B------:R-:W-:Y:S01]  /*1d20*/  FFMA.FTZ R0, R9.reuse, R4, R11.reuse ;  /* 0x0000000409007223 */ /* 0x140fe2000001000b */
[----:B------:R-:W-:Y:S01]  /*1d30*/  SHF.R.S32.HI R24, RZ, 0x1f, R14 ;  /* 0x0000001fff187819 */ /* 0x000fe2000001140e */
[----:B------:R-:W-:Y:S01]  /*1d40*/  FFMA.FTZ R18, R9, R18, R11 ;  /* 0x0000001209127223 */ /* 0x000fe2000001000b */
[----:B------:R-:W-:-:S02]  /*1d50*/  SHF.R.S32.HI R25, RZ, 0x1f, R19 ;  /* 0x0000001fff197819 */ /* 0x000fc40000011413 */
[----:B------:R-:W-:Y:S02]  /*1d60*/  ISETP.GE.AND.EX P3, PT, R2, UR13, PT, P3 ;  /* 0x0000000d02007c0c */ /* 0x000fe4000bf66330 */
[----:B------:R-:W-:Y:S02]  /*1d70*/  ISETP.GE.AND.EX P1, PT, R24, UR13, PT, P1 ;  /* 0x0000000d18007c0c */ /* 0x000fe4000bf26310 */
[----:B------:R-:W-:Y:S02]  /*1d80*/  ISETP.GE.AND.EX P2, PT, R25, UR13, PT, P2 ;  /* 0x0000000d19007c0c */ /* 0x000fe4000bf46320 */
[C---:B------:R-:W-:Y:S02]  /*1d90*/  ISETP.LT.U32.AND P3, PT, R21.reuse, 0xe0, !P3 ;  /* 0x000000e01500780c */ /* 0x040fe40005f61070 */
        /* <DEDUP_REMOVED lines=13> */
.L_x_2469:
        /* <DEDUP_REMOVED lines=14> */
.L_x_2471:
[----:B------:R-:W-:Y:S05]  /*1f50*/  BSYNC B0 ;  /* 0x0000000000007941 */ /* 0x000fea0003800000 */
.L_x_2470:
        /* <DEDUP_REMOVED lines=11> */
.L_x_2472:
[----:B------:R-:W-:Y:S04]  /*2010*/  BSSY B0, `(.L_x_2473) ;  /* 0x000000e000007945 */ /* 0x000fe80003800000 */
[----:B------:R-:W-:Y:S05]  /*2020*/  @P1 BRA `(.L_x_2474) ;  /* 0x0000000000301947 */ /* 0x000fea0003800000 */
[----:B------:R-:W-:Y:S01]  /*2030*/  ULDC.64 UR12, c[0x0][0x270] ;  /* 0x00009c00000c7ab9 */ /* 0x000fe20000000a00 */
[----:B------:R-:W-:Y:S01]  /*2040*/  MOV R2, R26 ;  /* 0x0000001a00027202 */ /* 0x000fe20000000f00 */
[----:B0-----:R-:W-:Y:S01]  /*2050*/  IMAD R5, R24, UR12, RZ ;  /* 0x0000000c18057c24 */ /* 0x001fe2000f8e02ff */
[----:B------:R-:W-:-:S03]  /*2060*/  MOV R3, R29 ;  /* 0x0000001d00037202 */ /* 0x000fc60000000f00 */
[C---:B------:R-:W-:Y:S02]  /*2070*/  IMAD R5, R14.reuse, UR13, R5 ;  /* 0x0000000d0e057c24 */ /* 0x040fe4000f8e0205 */
[----:B------:R-:W-:Y:S01]  /*2080*/  IMAD.WIDE.U32 R2, R14, UR12, R2 ;  /* 0x0000000c0e027c25 */ /* 0x000fe2000f8e0002 */
[----:B------:R-:W-:Y:S02]  /*2090*/  ULDC.64 UR12, c[0x0][0x210] ;  /* 0x00008400000c7ab9 */ /* 0x000fe40000000a00 */
[----:B------:R-:W-:Y:S02]  /*20a0*/  LEA R4, P1, R2, UR12, 0x1 ;  /* 0x0000000c02047c11 */ /* 0x000fe4000f8208ff */
[----:B------:R-:W-:Y:S02]  /*20b0*/  IADD3 R5, R3, R5, RZ ;  /* 0x0000000503057210 */ /* 0x000fe40007ffe0ff */
[----:B------:R-:W-:Y:S02]  /*20c0*/  F2FP.F16.F32.PACK_AB R3, R10, R12 ;  /* 0x0000000c0a03723e */ /* 0x000fe400000000ff */
[----:B------:R-:W-:-:S05]  /*20d0*/  LEA.HI.X R5, R2, UR13, R5, 0x1, P1 ;  /* 0x0000000d02057c11 */ /* 0x000fca00088f0c05 */
[----:B------:R1:W-:Y:S02]  /*20e0*/  STG.E desc[UR8][R4.64], R3 ;  /* 0x0000000304007986 */ /* 0x0003e4000c101908 */
.L_x_2474:
[----:B------:R-:W-:Y:S05]  /*20f0*/  BSYNC B0 ;  /* 0x0000000000007941 */ /* 0x000fea0003800000 */
.L_x_2473:
[----:B------:R-:W-:Y:S05]  /*2100*/  @!P4 BRA `(.L_x_2475) ;  /* 0x000000000028c947 */ /* 0x000fea0003800000 */
        /* <DEDUP_REMOVED lines=10> */
.L_x_2475:
[----:B------:R-:W-:Y:S04]  /*21b0*/  BSSY B0, `(.L_x_2476) ;  /* 0x000000e000007945 */ /* 0x000fe80003800000 */
[----:B------:R-:W-:Y:S05]  /*21c0*/  @P2 BRA `(.L_x_2477) ;  /* 0x0000000000302947 */ /* 0x000fea0003800000 */
[----:B------:R-:W-:Y:S01]  /*21d0*/  ULDC.64 UR12, c[0x0][0x270] ;  /* 0x00009c00000c7ab9 */ /* 0x000fe20000000a00 */
[----:B------:R-:W-:Y:S01]  /*21e0*/  MOV R2, R26 ;  /* 0x0000001a00027202 */ /* 0x000fe20000000f00 */
[----:B01----:R-:W-:Y:S01]  /*21f0*/  IMAD R4, R25, UR12, RZ ;  /* 0x0000000c19047c24 */ /* 0x003fe2000f8e02ff */
[----:B------:R-:W-:-:S03]  /*2200*/  MOV R3, R29 ;  /* 0x0000001d00037202 */ /* 0x000fc60000000f00 */
[----:B------:R-:W-:-:S04]  /*2210*/  IMAD.WIDE.U32 R2, R19, UR12, R2 ;  /* 0x0000000c13027c25 */ /* 0x000fc8000f8e0002 */
[----:B------:R-:W-:Y:S01]  /*2220*/  IMAD R19, R19, UR13, R4 ;  /* 0x0000000d13137c24 */ /* 0x000fe2000f8e0204 */
[----:B------:R-:W-:Y:S02]  /*2230*/  ULDC.64 UR12, c[0x0][0x210] ;  /* 0x00008400000c7ab9 */ /* 0x000fe40000000a00 */
[----:B------:R-:W-:Y:S02]  /*2240*/  LEA R4, P1, R2, UR12, 0x1 ;  /* 0x0000000c02047c11 */ /* 0x000fe4000f8208ff */
[----:B------:R-:W-:Y:S02]  /*2250*/  IADD3 R19, R3, R19, RZ ;  /* 0x0000001303137210 */ /* 0x000fe40007ffe0ff */
[----:B------:R-:W-:Y:S02]  /*2260*/  F2FP.F16.F32.PACK_AB R3, R0, R8 ;  /* 0x000000080003723e */ /* 0x000fe400000000ff */
[----:B------:R-:W-:-:S05]  /*2270*/  LEA.HI.X R5, R2, UR13, R19, 0x1, P1 ;  /* 0x0000000d02057c11 */ /* 0x000fca00088f0c13 */
[----:B------:R2:W-:Y:S02]  /*2280*/  STG.E desc[UR8][R4.64], R3 ;  /* 0x0000000304007986 */ /* 0x0005e4000c101908 */
.L_x_2477:
[----:B------:R-:W-:Y:S05]  /*2290*/  BSYNC B0 ;  /* 0x0000000000007941 */ /* 0x000fea0003800000 */
.L_x_2476:
[----:B-12---:R-:W1:Y:S01]  /*22a0*/  LDC R3, c[0x0][0x10] ;  /* 0x00000400ff037b82 */ /* 0x006e620000000800 */
[----:B------:R-:W-:Y:S02]  /*22b0*/  IADD3 R16, R16, 0x1, RZ ;  /* 0x0000000110107810 */ /* 0x000fe40007ffe0ff */
[----:B-1----:R-:W-:-:S04]  /*22c0*/  IADD3 R22, R3, R22, RZ ;  /* 0x0000001603167210 */ /* 0x002fc80007ffe0ff */
[----:B------:R-:W-:-:S13]  /*22d0*/  ISETP.GE.AND P1, PT, R22, UR4, PT ;  /* 0x0000000416007c0c */ /* 0x000fda000bf26270 */
[----:B------:R-:W-:Y:S05]  /*22e0*/  @!P1 BRA `(.L_x_2478) ;  /* 0xffffffdc00cc9947 */ /* 0x000fea000383ffff */
[----:B------:R-:W-:Y:S05]  /*22f0*/  EXIT ;  /* 0x000000000000794d */ /* 0x000fea0003800000 */
.L_x_2479:
        /* <DEDUP_REMOVED lines=16> */
.L_x_3327:


//--------------------- .text._Z35group_norm_nhwc_fwd_one_pass_kernelI11Fp16IOFp32WLi256ELi14ELi224EEv26Group_norm_nhwc_fwd_params --------------------------
	.section	.text._Z35group_norm_nhwc_fwd_one_pass_kernelI11Fp16IOFp32WLi256ELi14ELi224EEv26Group_norm_nhwc_fwd_params,"ax",@progbits
	.align	128
        .global         _Z35group_norm_nhwc_fwd_one_pass_kernelI11Fp16IOFp32WLi256ELi14ELi224EEv26Group_norm_nhwc_fwd_params
        .type           _Z35group_norm_nhwc_fwd_one_pass_kernelI11Fp16IOFp32WLi256ELi14ELi224EEv26Group_norm_nhwc_fwd_params,@function
        .size           _Z35group_norm_nhwc_fwd_one_pass_kernelI11Fp16IOFp32WLi256ELi14ELi224EEv26Group_norm_nhwc_fwd_params,(.L_x_3328 - _Z35group_norm_nhwc_fwd_one_pass_kernelI11Fp16IOFp32WLi256ELi14ELi224EEv26Group_norm_nhwc_fwd_params)
        .other          _Z35group_norm_nhwc_fwd_one_pass_kernelI11Fp16IOFp32WLi256ELi14ELi224EEv26Group_norm_nhwc_fwd_params,@"STO_CUDA_ENTRY STV_DEFAULT"
_Z35group_norm_nhwc_fwd_one_pass_kernelI11Fp16IOFp32WLi256ELi14ELi224EEv26Group_norm_nhwc_fwd_params:
.text._Z35group_norm_nhwc_fwd_one_pass_kernelI11Fp16IOFp32WLi256ELi14ELi224EEv26Group_norm_nhwc_fwd_params:
        /* <DEDUP_REMOVED lines=49> */
.L_x_2516:
[----:B0-----:R-:W0:Y:S01]  /*0310*/  LDC R21, c[0x0][0x288] ;  /* 0x0000a200ff157b82 */ /* 0x001e220000000800 */
[----:B------:R-:W-:Y:S01]  /*0320*/  ULDC.64 UR14, c[0x0][0x278] ;  /* 0x00009e00000e7ab9 */ /* 0x000fe20000000a00 */
[----:B------:R-:W-:-:S06]  /*0330*/  ULDC.64 UR6, c[0x0][0x280] ;  /* 0x0000a00000067ab9 */ /* 0x000fcc0000000a00 */
        /* <DEDUP_REMOVED lines=24> */
[----:B------:R-:W3:Y:S10]  /*04c0*/  @P1 LDC.64 R14, c[0x0][0x270] ;  /* 0x00009c00ff0e1b82 */ /* 0x000ef40000000a00 */
[----:B------:R-:W-:-:S04]  /*04d0*/  @P0 IADD3 R13, R13, 0x1, RZ ;  /* 0x000000010d0d0810 */ /* 0x000fc80007ffe0ff */
[----:B------:R-:W-:Y:S01]  /*04e0*/  MOV R19, R13 ;  /* 0x0000000d00137202 */ /* 0x000fe20000000f00 */
[----:B------:R-:W-:-:S03]  /*04f0*/  IMAD.WIDE.U32 R12, R0, 0x24924925, RZ ;  /* 0x24924925000c7825 */ /* 0x000fc600078e00ff */
[----:B------:R-:W-:Y:S02]  /*0500*/  @!P5 IADD3 R19, -R19, RZ, RZ ;  /* 0x000000ff1313d210 */ /* 0x000fe40007ffe1ff */
[----:B------:R-:W-:Y:S02]  /*0510*/  IADD3 R12, -R13, R0, RZ ;  /* 0x000000000d0c7210 */ /* 0x000fe40007ffe1ff */
[----:B------:R-:W-:Y:S02]  /*0520*/  @!P6 LOP3.LUT R19, RZ, R21, RZ, 0x33, !PT ;  /* 0x00000015ff13e212 */ /* 0x000fe400078e33ff */
[----:B------:R-:W-:Y:S02]  /*0530*/  LEA.HI R12, R12, R13, RZ, 0x1f ;  /* 0x0000000d0c0c7211 */ /* 0x000fe400078ff8ff */
[----:B------:R-:W-:Y:S02]  /*0540*/  IADD3 R26, -R19, RZ, RZ ;  /* 0x000000ff131a7210 */ /* 0x000fe40007ffe1ff */
[----:B------:R-:W-:-:S02]  /*0550*/  SHF.R.U32.HI R12, RZ, 0x2, R12 ;  /* 0x00000002ff0c7819 */ /* 0x000fc4000001160c */
[----:B------:R-:W-:Y:S01]  /*0560*/  SHF.R.S32.HI R16, RZ, 0x1f, R19 ;  /* 0x0000001fff107819 */ /* 0x000fe20000011413 */
[----:B------:R-:W-:Y:S01]  /*0570*/  IMAD R26, R21, R26, UR11 ;  /* 0x0000000b151a7e24 */ /* 0x000fe2000f8e021a */
[----:B------:R-:W-:Y:S01]  /*0580*/  SHF.R.S32.HI R21, RZ, 0x1f, R39 ;  /* 0x0000001fff157819 */ /* 0x000fe20000011427 */
[----:B-1----:R-:W-:Y:S02]  /*0590*/  IMAD R24, R23, UR10, R12 ;  /* 0x0000000a17187c24 */ /* 0x002fe4000f8e020c */
[----:B------:R-:W-:Y:S01]  /*05a0*/  IMAD R26, R26, 0xe, RZ ;  /* 0x0000000e1a1a7824 */ /* 0x000fe200078e02ff */
[----:B------:R-:W1:Y:S01]  /*05b0*/  @P2 LDC.64 R12, c[0x0][0x270] ;  /* 0x00009c00ff0c2b82 */ /* 0x000e620000000a00 */
[----:B------:R-:W-:Y:S01]  /*05c0*/  IMAD R16, R16, UR6, RZ ;  /* 0x0000000610107c24 */ /* 0x000fe2000f8e02ff */
[----:B------:R-:W-:Y:S02]  /*05d0*/  IADD3 R29, R24, 0x80, RZ ;  /* 0x00000080181d7810 */ /* 0x000fe40007ffe0ff */
[----:B------:R-:W-:Y:S01]  /*05e0*/  IADD3 R40, P0, R39, R26, RZ ;  /* 0x0000001a27287210 */ /* 0x000fe20007f1e0ff */
[----:B------:R-:W-:Y:S01]  /*05f0*/  IMAD R43, R19, UR7, R16 ;  /* 0x00000007132b7c24 */ /* 0x000fe2000f8e0210 */
[----:B------:R-:W-:Y:S01]  /*0600*/  ISETP.GE.U32.AND P5, PT, R29, UR14, PT ;  /* 0x0000000e1d007c0c */ /* 0x000fe2000bfa6070 */
[----:B---3--:R-:W-:Y:S01]  /*0610*/  @P1 IMAD R16, R7, R14, RZ ;  /* 0x0000000e07101224 */ /* 0x008fe200078e02ff */
[----:B------:R-:W-:-:S02]  /*0620*/  SHF.R.S32.HI R35, RZ, 0x1f, R29 ;  /* 0x0000001fff237819 */ /* 0x000fc4000001141d */
[----:B------:R-:W-:Y:S01]  /*0630*/  LEA.HI.X.SX32 R41, R26, R21, 0x1, P0 ;  /* 0x000000151a297211 */ /* 0x000fe200000f0eff */
[----:B------:R-:W-:Y:S01]  /*0640*/  @P1 IMAD R23, R17, R15, R16 ;  /* 0x0000000f11171224 */ /* 0x000fe200078e0210 */
[----:B------:R-:W3:Y:S01]  /*0650*/  @P3 LDC.64 R20, c[0x0][0x270] ;  /* 0x00009c00ff143b82 */ /* 0x000ee20000000a00 */
[----:B------:R-:W-:Y:S01]  /*0660*/  ISETP.GE.AND.EX P5, PT, R35, UR15, PT, P5 ;  /* 0x0000000f23007c0c */ /* 0x000fe2000bfa6350 */
[----:B------:R-:W-:Y:S01]  /*0670*/  IMAD.WIDE.U32 R40, R19, UR6, R40 ;  /* 0x0000000613287c25 */ /* 0x000fe2000f8e0028 */
[----:B------:R-:W-:Y:S02]  /*0680*/  IADD3 R28, R24, 0xa0, RZ ;  /* 0x000000a0181c7810 */ /* 0x000fe40007ffe0ff */
[----:B------:R-:W-:Y:S02]  /*0690*/  ISETP.LT.U32.AND P5, PT, R0, 0xe0, !P5 ;  /* 0x000000e00000780c */ /* 0x000fe40006fa1070 */
[----:B------:R-:W-:Y:S01]  /*06a0*/  IADD3 R43, R41, R43, RZ ;  /* 0x0000002b292b7210 */ /* 0x000fe20007ffe0ff */
[----:B------:R-:W5:Y:S01]  /*06b0*/  @P4 LDC.64 R18, c[0x0][0x270] ;  /* 0x00009c00ff124b82 */ /* 0x000f620000000a00 */
[----:B------:R-:W-:-:S02]  /*06c0*/  @P1 MOV R42, R40 ;  /* 0x00000028002a1202 */ /* 0x000fc40000000f00 */
[----:B------:R-:W-:Y:S01]  /*06d0*/  ISETP.GE.U32.AND P0, PT, R28, UR14, PT ;  /* 0x0000000e1c007c0c */ /* 0x000fe2000bf06070 */
[----:B-1----:R-:W-:Y:S01]  /*06e0*/  @P2 IMAD R22, R9, R12, RZ ;  /* 0x0000000c09162224 */ /* 0x002fe200078e02ff */
[----:B------:R-:W-:Y:S01]  /*06f0*/  SHF.R.S32.HI R27, RZ, 0x1f, R28 ;  /* 0x0000001fff1b7819 */ /* 0x000fe2000001141c */
[----:B------:R-:W-:Y:S01]  /*0700*/  @P1 IMAD.WIDE.U32 R14, R17, R14, R42 ;  /* 0x0000000e110e1225 */ /* 0x000fe200078e002a */
[----:B------:R-:W-:Y:S02]  /*0710*/  @P2 MOV R30, R40 ;  /* 0x00000028001e2202 */ /* 0x000fe40000000f00 */
[----:B------:R-:W-:Y:S01]  /*0720*/  ISETP.GE.AND.EX P0, PT, R27, UR15, PT, P0 ;  /* 0x0000000f1b007c0c */ /* 0x000fe2000bf06300 */
[----:B------:R-:W1:Y:S01]  /*0730*/  @P5 LDC.64 R16, c[0x0][0x270] ;  /* 0x00009c00ff105b82 */ /* 0x000e620000000a00 */
[----:B------:R-:W-:Y:S02]  /*0740*/  @P1 IADD3 R15, R15, R23, RZ ;  /* 0x000000170f0f1210 */ /* 0x000fe40007ffe0ff */
[----:B------:R-:W-:-:S02]  /*0750*/  ISETP.LT.U32.AND P0, PT, R0, 0xe0, !P0 ;  /* 0x000000e00000780c */ /* 0x000fc40004701070 */
[C---:B--2---:R-:W-:Y:S02]  /*0760*/  @P1 LEA R36, P6, R14.reuse, R36, 0x1 ;  /* 0x000000240e241211 */ /* 0x044fe400078c08ff */
[----:B------:R-:W-:Y:S02]  /*0770*/  @P2 MOV R31, R43 ;  /* 0x0000002b001f2202 */ /* 0x000fe40000000f00 */
[----:B------:R-:W-:Y:S01]  /*0780*/  @P1 LEA.HI.X R37, R14, R37, R15, 0x1, P6 ;  /* 0x000000250e251211 */ /* 0x000fe200030f0c0f */
[C---:B------:R-:W-:Y:S01]  /*0790*/  @P2 IMAD R15, R4.reuse, R13, R22 ;  /* 0x0000000d040f2224 */ /* 0x040fe200078e0216 */
[----:B------:R-:W-:Y:S01]  /*07a0*/  @P3 MOV R13, R43 ;  /* 0x0000002b000d3202 */ /* 0x000fe20000000f00 */
[----:B------:R-:W-:Y:S01]  /*07b0*/  @P2 IMAD.WIDE.U32 R30, R4, R12, R30 ;  /* 0x0000000c041e2225 */ /* 0x000fe200078e001e */
[----:B------:R-:W-:Y:S01]  /*07c0*/  @P3 MOV R12, R40 ;  /* 0x00000028000c3202 */ /* 0x000fe20000000f00 */
[----:B------:R-:W2:Y:S02]  /*07d0*/  @P4 LDC.64 R22, c[0x0][0x220] ;  /* 0x00008800ff164b82 */ /* 0x000ea40000000a00 */
[----:B---3--:R-:W-:Y:S01]  /*07e0*/  @P3 IMAD R14, R11, R20, RZ ;  /* 0x000000140b0e3224 */ /* 0x008fe200078e02ff */
[----:B------:R-:W-:-:S02]  /*07f0*/  @P2 IADD3 R31, R31, R15, RZ ;  /* 0x0000000f1f1f2210 */ /* 0x000fc40007ffe0ff */
[C---:B0-----:R-:W-:Y:S01]  /*0800*/  @P2 LEA R44, P6, R30.reuse, R44, 0x1 ;  /* 0x0000002c1e2c2211 */ /* 0x041fe200078c08ff */
[C---:B------:R-:W-:Y:S02]  /*0810*/  @P3 IMAD R47, R5.reuse, R21, R14 ;  /* 0x00000015052f3224 */ /* 0x040fe400078e020e */
[----:B------:R-:W-:Y:S01]  /*0820*/  @P3 IMAD.WIDE.U32 R20, R5, R20, R12 ;  /* 0x0000001405143225 */ /* 0x000fe200078e000c */
[----:B------:R-:W0:Y:S01]  /*0830*/  @P5 LDC.64 R14, c[0x0][0x220] ;  /* 0x00008800ff0e5b82 */ /* 0x000e220000000a00 */
[----:B------:R-:W-:Y:S02]  /*0840*/  @P2 LEA.HI.X R45, R30, R45, R31, 0x1, P6 ;  /* 0x0000002d1e2d2211 */ /* 0x000fe400030f0c1f */
[----:B-----5:R-:W-:Y:S01]  /*0850*/  @P4 IMAD R30, R25, R18, RZ ;  /* 0x00000012191e4224 */ /* 0x020fe200078e02ff */
[----:B------:R-:W-:Y:S01]  /*0860*/  @P3 IADD3 R21, R21, R47, RZ ;  /* 0x0000002f15153210 */ /* 0x000fe20007ffe0ff */
[----:B-1----:R-:W-:Y:S01]  /*0870*/  @P5 IMAD R34, R35, R16, RZ ;  /* 0x0000001023225224 */ /* 0x002fe200078e02ff */
[----:B----4-:R-:W-:Y:S01]  /*0880*/  @P3 LEA R32, P6, R20, R32, 0x1 ;  /* 0x0000002014203211 */ /* 0x010fe200078c08ff */
[----:B------:R-:W-:Y:S01]  /*0890*/  @P4 IMAD R35, R6, R19, R30 ;  /* 0x0000001306234224 */ /* 0x000fe200078e021e */
[----:B------:R-:W1:Y:S01]  /*08a0*/  @P0 LDC.64 R12, c[0x0][0x270] ;  /* 0x00009c00ff0c0b82 */ /* 0x000e620000000a00 */
[----:B------:R-:W-:Y:S01]  /*08b0*/  @P5 MOV R30, R40 ;  /* 0x00000028001e5202 */ /* 0x000fe20000000f00 */
[----:B------:R-:W-:Y:S01]  /*08c0*/  @P5 IMAD R17, R29, R17, R34 ;  /* 0x000000111d115224 */ /* 0x000fe200078e0222 */
[----:B------:R-:W-:-:S02]  /*08d0*/  @P3 LEA.HI.X R33, R20, R33, R21, 0x1, P6 ;  /* 0x0000002114213211 */ /* 0x000fc400030f0c15 */
[----:B------:R-:W-:Y:S02]  /*08e0*/  @P4 MOV R20, R40 ;  /* 0x0000002800144202 */ /* 0x000fe40000000f00 */
[-C--:B------:R-:W-:Y:S02]  /*08f0*/  @P4 MOV R21, R43.reuse ;  /* 0x0000002b00154202 */ /* 0x080fe40000000f00 */
[----:B------:R-:W-:Y:S02]  /*0900*/  @P5 MOV R31, R43 ;  /* 0x0000002b001f5202 */ /* 0x000fe40000000f00 */
[----:B------:R-:W-:Y:S01]  /*0910*/  IADD3 R47, R24, 0xc0, RZ ;  /* 0x000000c0182f7810 */ /* 0x000fe20007ffe0ff */
[----:B------:R-:W-:Y:S02]  /*0920*/  @P4 IMAD.WIDE.U32 R18, R6, R18, R20 ;  /* 0x0000001206124225 */ /* 0x000fe400078e0014 */
[----:B------:R-:W3:Y:S02]  /*0930*/  @P0 LDC.64 R20, c[0x0][0x220] ;  /* 0x00008800ff140b82 */ /* 0x000ee40000000a00 */
[----:B------:R-:W-:Y:S01]  /*0940*/  @P5 IMAD.WIDE.U32 R30, R29, R16, R30 ;  /* 0x000000101d1e5225 */ /* 0x000fe200078e001e */
[----:B------:R-:W-:-:S02]  /*0950*/  @P4 IADD3 R16, R19, R35, RZ ;  /* 0x0000002313104210 */ /* 0x000fc40007ffe0ff */
[----:B--2---:R-:W-:-:S04]  /*0960*/  @P4 LEA R22, P6, R18, R22, 0x1 ;  /* 0x0000001612164211 */ /* 0x004fc800078c08ff */
[----:B------:R-:W-:Y:S01]  /*0970*/  @P4 LEA.HI.X R23, R18, R23, R16, 0x1, P6 ;  /* 0x0000001712174211 */ /* 0x000fe200030f0c10 */
[----:B-1----:R-:W-:Y:S01]  /*0980*/  @P0 IMAD R27, R27, R12, RZ ;  /* 0x0000000c1b1b0224 */ /* 0x002fe200078e02ff */
[----:B------:R-:W-:Y:S02]  /*0990*/  @P5 IADD3 R16, R31, R17, RZ ;  /* 0x000000111f105210 */ /* 0x000fe40007ffe0ff */
[----:B0-----:R-:W-:Y:S01]  /*09a0*/  @P5 LEA R14, P6, R30, R14, 0x1 ;  /* 0x0000000e1e0e5211 */ /* 0x001fe200078c08ff */
[----:B------:R-:W-:Y:S01]  /*09b0*/  @P0 IMAD R13, R28, R13, R27 ;  /* 0x0000000d1c0d0224 */ /* 0x000fe200078e021b */
[----:B------:R-:W-:Y:S01]  /*09c0*/  HFMA2.MMA R27, -RZ, RZ, 0, 0 ;  /* 0x00000000ff1b7435 */ /* 0x000fe200000001ff */
[----:B------:R-:W-:Y:S02]  /*09d0*/  @P0 MOV R17, R43 ;  /* 0x0000002b00110202 */ /* 0x000fe40000000f00 */
[----:B------:R-:W-:Y:S02]  /*09e0*/  @P5 LEA.HI.X R15, R30, R15, R16, 0x1, P6 ;  /* 0x0000000f1e0f5211 */ /* 0x000fe400030f0c10 */
[----:B------:R-:W-:-:S02]  /*09f0*/  @P0 MOV R16, R40 ;  /* 0x0000002800100202 */ /* 0x000fc40000000f00 */
[----:B------:R-:W-:Y:S02]  /*0a00*/  ISETP.GE.U32.AND P6, PT, R47, UR14, PT ;  /* 0x0000000e2f007c0c */ /* 0x000fe4000bfc6070 */
[----:B------:R-:W-:Y:S01]  /*0a10*/  SHF.R.S32.HI R35, RZ, 0x1f, R47 ;  /* 0x0000001fff237819 */ /* 0x000fe2000001142f */
[----:B------:R-:W-:Y:S01]  /*0a20*/  @P0 IMAD.WIDE.U32 R16, R28, R12, R16 ;  /* 0x0000000c1c100225 */ /* 0x000fe200078e0010 */
[----:B------:R0:W2:Y:S01]  /*0a30*/  @P5 LDG.E R27, desc[UR8][R14.64] ;  /* 0x000000080e1b5981 */ /* 0x0000a2000c1e1900 */
[----:B------:R-:W-:Y:S01]  /*0a40*/  SHF.R.S32.HI R29, RZ, 0x1f, R8 ;  /* 0x0000001fff1d7819 */ /* 0x000fe20000011408 */
[----:B------:R-:W-:Y:S01]  /*0a50*/  HFMA2.MMA R28, -RZ, RZ, 0, 0 ;  /* 0x00000000ff1c7435 */ /* 0x000fe200000001ff */
[----:B------:R-:W-:Y:S02]  /*0a60*/  ISETP.GE.AND.EX P6, PT, R35, UR15, PT, P6 ;  /* 0x0000000f23007c0c */ /* 0x000fe4000bfc6360 */
[----:B------:R-:W-:Y:S02]  /*0a70*/  @P0 IADD3 R12, R17, R13, RZ ;  /* 0x0000000d110c0210 */ /* 0x000fe40007ffe0ff */
[----:B---3--:R-:W-:-:S02]  /*0a80*/  @P0 LEA R20, P5, R16, R20, 0x1 ;  /* 0x0000001410140211 */ /* 0x008fc400078a08ff */
[----:B------:R-:W-:Y:S02]  /*0a90*/  ISETP.LT.U32.AND P6, PT, R0, 0xe0, !P6 ;  /* 0x000000e00000780c */ /* 0x000fe400077c1070 */
[----:B------:R-:W-:Y:S02]  /*0aa0*/  @P0 LEA.HI.X R21, R16, R21, R12, 0x1, P5 ;  /* 0x0000001510150211 */ /* 0x000fe400028f0c0c */
[----:B------:R-:W-:Y:S02]  /*0ab0*/  CS2R R30, SRZ ;  /* 0x00000000001e7805 */ /* 0x000fe4000001ff00 */
[----:B------:R-:W-:Y:S01]  /*0ac0*/  ISETP.GE.U32.AND P5, PT, R8, UR14, PT ;  /* 0x0000000e08007c0c */ /* 0x000fe2000bfa6070 */
[----:B------:R-:W3:Y:S03]  /*0ad0*/  @P2 LDG.E R28, desc[UR8][R44.64] ;  /* 0x000000082c1c2981 */ /* 0x000ee6000c1e1900 */
[----:B------:R-:W-:Y:S01]  /*0ae0*/  ISETP.GE.AND.EX P5, PT, R29, UR15, PT, P5 ;  /* 0x0000000f1d007c0c */ /* 0x000fe2000bfa6350 */
[----:B------:R-:W4:Y:S03]  /*0af0*/  @P1 LDG.E R30, desc[UR8][R36.64] ;  /* 0x00000008241e1981 */ /* 0x000f26000c1e1900 */
[----:B------:R-:W-:Y:S01]  /*0b00*/  ISETP.GT.U32.OR P5, PT, R0, 0xdf, P5 ;  /* 0x000000df0000780c */ /* 0x000fe20002fa4470 */
[----:B0-----:R-:W0:Y:S01]  /*0b10*/  @P6 LDC.64 R14, c[0x0][0x270] ;  /* 0x00009c00ff0e6b82 */ /* 0x001e220000000a00 */
[----:B------:R-:W-:Y:S01]  /*0b20*/  MOV R34, RZ ;  /* 0x000000ff00227202 */ /* 0x000fe20000000f00 */
[----:B------:R-:W5:Y:S05]  /*0b30*/  @P3 LDG.E R31, desc[UR8][R32.64] ;  /* 0x00000008201f3981 */ /* 0x000f6a000c1e1900 */
[----:B------:R1:W2:Y:S01]  /*0b40*/  @P4 LDG.E R34, desc[UR8][R22.64] ;  /* 0x0000000816224981 */ /* 0x0002a2000c1e1900 */
[----:B------:R-:W1:Y:S08]  /*0b50*/  @P6 LDC.64 R18, c[0x0][0x220] ;  /* 0x00008800ff126b82 */ /* 0x000e700000000a00 */
[----:B------:R-:W1:Y:S08]  /*0b60*/  @!P5 LDC.64 R16, c[0x0][0x270] ;  /* 0x00009c00ff10db82 */ /* 0x000e700000000a00 */
[----:B------:R-:W1:Y:S01]  /*0b70*/  @!P5 LDC.64 R12, c[0x0][0x220] ;  /* 0x00008800ff0cdb82 */ /* 0x000e620000000a00 */
[----:B0-----:R-:W-:Y:S01]  /*0b80*/  @P6 IMAD R38, R35, R14, RZ ;  /* 0x0000000e23266224 */ /* 0x001fe200078e02ff */
[----:B------:R-:W-:Y:S01]  /*0b90*/  HFMA2.MMA R35, -RZ, RZ, 0, 0 ;  /* 0x00000000ff237435 */ /* 0x000fe200000001ff */
[----:B-1----:R-:W-:-:S02]  /*0ba0*/  @P6 MOV R22, R40 ;  /* 0x0000002800166202 */ /* 0x002fc40000000f00 */
[----:B------:R-:W-:Y:S01]  /*0bb0*/  @P6 MOV R23, R43 ;  /* 0x0000002b00176202 */ /* 0x000fe20000000f00 */
[C---:B------:R-:W-:Y:S02]  /*0bc0*/  @P6 IMAD R45, R47.reuse, R15, R38 ;  /* 0x0000000f2f2d6224 */ /* 0x040fe400078e0226 */
[----:B------:R-:W-:-:S04]  /*0bd0*/  @P6 IMAD.WIDE.U32 R14, R47, R14, R22 ;  /* 0x0000000e2f0e6225 */ /* 0x000fc800078e0016 */
[----:B------:R0:W2:Y:S01]  /*0be0*/  @P0 LDG.E R35, desc[UR8][R20.64] ;  /* 0x0000000814230981 */ /* 0x0000a2000c1e1900 */
[----:B------:R-:W-:Y:S01]  /*0bf0*/  @!P5 IMAD R36, R29, R16, RZ ;  /* 0x000000101d24d224 */ /* 0x000fe200078e02ff */
[----:B------:R-:W-:Y:S02]  /*0c00*/  @P6 IADD3 R15, R15, R45, RZ ;  /* 0x0000002d0f0f6210 */ /* 0x000fe40007ffe0ff */
[----:B0-----:R-:W-:Y:S02]  /*0c10*/  @!P5 MOV R20, R40 ;  /* 0x000000280014d202 */ /* 0x001fe40000000f00 */
[----:B------:R-:W-:Y:S01]  /*0c20*/  @!P5 MOV R21, R43 ;  /* 0x0000002b0015d202 */ /* 0x000fe20000000f00 */
[----:B------:R-:W-:Y:S01]  /*0c30*/  @!P5 IMAD R37, R8, R17, R36 ;  /* 0x000000110825d224 */ /* 0x000fe200078e0224 */
[----:B------:R-:W-:Y:S01]  /*0c40*/  HFMA2.MMA R36, -RZ, RZ, 0, 0 ;  /* 0x00000000ff247435 */ /* 0x000fe200000001ff */
[----:B------:R-:W-:Y:S01]  /*0c50*/  @P6 LEA R18, P0, R14, R18, 0x1 ;  /* 0x000000120e126211 */ /* 0x000fe200078008ff */
[----:B------:R-:W-:-:S03]  /*0c60*/  @!P5 IMAD.WIDE.U32 R16, R8, R16, R20 ;  /* 0x000000100810d225 */ /* 0x000fc600078e0014 */
[----:B------:R-:W-:Y:S02]  /*0c70*/  @P6 LEA.HI.X R19, R14, R19, R15, 0x1, P0 ;  /* 0x000000130e136211 */ /* 0x000fe400000f0c0f */
[----:B------:R-:W-:Y:S02]  /*0c80*/  @!P5 IADD3 R14, R17, R37, RZ ;  /* 0x00000025110ed210 */ /* 0x000fe40007ffe0ff */
[C---:B------:R-:W-:Y:S01]  /*0c90*/  @!P5 LEA R12, P0, R16.reuse, R12, 0x1 ;  /* 0x0000000c100cd211 */ /* 0x040fe200078008ff */
[----:B------:R5:W2:Y:S01]  /*0ca0*/  @P6 LDG.E R36, desc[UR8][R18.64] ;  /* 0x0000000812246981 */ /* 0x000aa2000c1e1900 */
[----:B------:R-:W-:Y:S02]  /*0cb0*/  MOV R37, RZ ;  /* 0x000000ff00257202 */ /* 0x000fe40000000f00 */
[----:B------:R-:W-:-:S05]  /*0cc0*/  @!P5 LEA.HI.X R13, R16, R13, R14, 0x1, P0 ;  /* 0x0000000d100dd211 */ /* 0x000fca00000f0c0e */
[----:B------:R0:W2:Y:S01]  /*0cd0*/  @!P5 LDG.E R37, desc[UR8][R12.64] ;  /* 0x000000080c25d981 */ /* 0x0000a2000c1e1900 */
[C---:B------:R-:W-:Y:S02]  /*0ce0*/  ISETP.GT.AND P0, PT, R3.reuse, 0x1e, PT ;  /* 0x0000001e0300780c */ /* 0x040fe40003f04270 */
[----:B------:R-:W-:Y:S01]  /*0cf0*/  ISETP.NE.AND P5, PT, R3, RZ, PT ;  /* 0x000000ff0300720c */ /* 0x000fe20003fa5270 */
[----:B------:R-:W1:Y:S01]  /*0d00*/  LDC R38, c[0x0][0xc] ;  /* 0x00000300ff267b82 */ /* 0x000e620000000800 */
[----:B------:R-:W-:Y:S01]  /*0d10*/  BSSY B0, `(.L_x_2480) ;  /* 0x000006a000007945 */ /* 0x000fe20003800000 */
[--C-:B---3--:R-:W-:Y:S02]  /*0d20*/  HADD2.F32 R17, -RZ, R28.reuse.H1_H1 ;  /* 0x3000001cff117230 */ /* 0x108fe40000004100 */
[----:B------:R-:W-:Y:S02]  /*0d30*/  HADD2.F32 R16, -RZ, R28.H0_H0 ;  /* 0x2000001cff107230 */ /* 0x000fe40000004100 */
[----:B----4-:R-:W-:-:S02]  /*0d40*/  HADD2.F32 R15, -RZ, R30.H1_H1 ;  /* 0x3000001eff0f7230 */ /* 0x010fc40000004100 */
[----:B------:R-:W-:Y:S01]  /*0d50*/  FMUL.FTZ R21, R17, R17 ;  /* 0x0000001111157220 */ /* 0x000fe20000410000 */
[----:B------:R-:W-:Y:S02]  /*0d60*/  HADD2.F32 R14, -RZ, R30.H0_H0 ;  /* 0x2000001eff0e7230 */ /* 0x000fe40000004100 */
[----:B------:R-:W-:Y:S01]  /*0d70*/  FADD.FTZ R20, R16, R17 ;  /* 0x0000001110147221 */ /* 0x000fe20000010000 */
[----:B------:R-:W-:Y:S01]  /*0d80*/  FMUL.FTZ R17, R15, R15 ;  /* 0x0000000f0f117220 */ /* 0x000fe20000410000 */
[--C-:B-----5:R-:W-:Y:S02]  /*0d90*/  HADD2.F32 R19, -RZ, R31.reuse.H1_H1 ;  /* 0x3000001fff137230 */ /* 0x120fe40000004100 */
[C---:B------:R-:W-:Y:S01]  /*0da0*/  FADD.FTZ R15, R14.reuse, R15 ;  /* 0x0000000f0e0f7221 */ /* 0x040fe20000010000 */
[----:B------:R-:W-:Y:S01]  /*0db0*/  FFMA.FTZ R17, R14, R14, R17 ;  /* 0x0000000e0e117223 */ /* 0x000fe20000010011 */
[----:B------:R-:W-:Y:S01]  /*0dc0*/  FFMA.FTZ R16, R16, R16, R21 ;  /* 0x0000001010107223 */ /* 0x000fe20000010015 */
[----:B------:R-:W-:-:S02]  /*0dd0*/  HADD2.F32 R18, -RZ, R31.H0_H0 ;  /* 0x2000001fff127230 */ /* 0x000fc40000004100 */
[----:B0-----:R-:W-:Y:S01]  /*0de0*/  FMUL.FTZ R13, R19, R19 ;  /* 0x00000013130d7220 */ /* 0x001fe20000410000 */
[--C-:B--2---:R-:W-:Y:S02]  /*0df0*/  HADD2.F32 R21, -RZ, R34.reuse.H1_H1 ;  /* 0x30000022ff157230 */ /* 0x104fe40000004100 */
[----:B------:R-:W-:Y:S01]  /*0e00*/  FADD.FTZ R15, RZ, R15 ;  /* 0x0000000fff0f7221 */ /* 0x000fe20000010000 */
[----:B------:R-:W-:Y:S01]  /*0e10*/  FADD.FTZ R17, RZ, R17 ;  /* 0x00000011ff117221 */ /* 0x000fe20000010000 */
[----:B------:R-:W-:Y:S02]  /*0e20*/  HADD2.F32 R14, -RZ, R34.H0_H0 ;  /* 0x20000022ff0e7230 */ /* 0x000fe40000004100 */
[C---:B------:R-:W-:Y:S01]  /*0e30*/  FADD.FTZ R12, R18.reuse, R19 ;  /* 0x00000013120c7221 */ /* 0x040fe20000010000 */
[----:B------:R-:W-:Y:S01]  /*0e40*/  FFMA.FTZ R13, R18, R18, R13 ;  /* 0x00000012120d7223 */ /* 0x000fe2000001000d */
[----:B------:R-:W-:Y:S01]  /*0e50*/  FMUL.FTZ R19, R21, R21 ;  /* 0x0000001515137220 */ /* 0x000fe20000410000 */
[----:B------:R-:W-:Y:S01]  /*0e60*/  FADD.FTZ R15, R15, R20 ;  /* 0x000000140f0f7221 */ /* 0x000fe20000010000 */
[----:B------:R-:W-:Y:S01]  /*0e70*/  FADD.FTZ R16, R17, R16 ;  /* 0x0000001011107221 */ /* 0x000fe20000010000 */
[----:B------:R-:W-:Y:S01]  /*0e80*/  FADD.FTZ R21, R14, R21 ;  /* 0x000000150e157221 */ /* 0x000fe20000010000 */
[----:B------:R-:W-:-:S02]  /*0e90*/  HADD2.F32 R18, -RZ, R27.H1_H1 ;  /* 0x3000001bff127230 */ /* 0x000fc40000004100 */
[----:B------:R-:W-:Y:S01]  /*0ea0*/  FFMA.FTZ R14, R14, R14, R19 ;  /* 0x0000000e0e0e7223 */ /* 0x000fe20000010013 */
[----:B------:R-:W-:Y:S01]  /*0eb0*/  FADD.FTZ R12, R15, R12 ;  /* 0x0000000c0f0c7221 */ /* 0x000fe20000010000 */
[----:B------:R-:W-:Y:S01]  /*0ec0*/  FADD.FTZ R13, R16, R13 ;  /* 0x0000000d100d7221 */ /* 0x000fe20000010000 */
[----:B------:R-:W-:Y:S02]  /*0ed0*/  HADD2.F32 R15, -RZ, R27.H0_H0 ;  /* 0x2000001bff0f7230 */ /* 0x000fe40000004100 */
[----:B------:R-:W-:Y:S01]  /*0ee0*/  FMUL.FTZ R16, R18, R18 ;  /* 0x0000001212107220 */ /* 0x000fe20000410000 */
[----:B------:R-:W-:Y:S01]  /*0ef0*/  FADD.FTZ R13, R13, R14 ;  /* 0x0000000e0d0d7221 */ /* 0x000fe20000010000 */
[----:B------:R-:W-:Y:S01]  /*0f00*/  FADD.FTZ R12, R12, R21 ;  /* 0x000000150c0c7221 */ /* 0x000fe20000010000 */
[C---:B------:R-:W-:Y:S01]  /*0f10*/  FADD.FTZ R17, R15.reuse, R18 ;  /* 0x000000120f117221 */ /* 0x040fe20000010000 */
[----:B------:R-:W-:Y:S01]  /*0f20*/  FFMA.FTZ R16, R15, R15, R16 ;  /* 0x0000000f0f107223 */ /* 0x000fe20000010010 */
[----:B------:R-:W-:-:S02]  /*0f30*/  HADD2.F32 R19, -RZ, R35.H1_H1 ;  /* 0x30000023ff137230 */ /* 0x000fc40000004100 */
[----:B------:R-:W-:Y:S02]  /*0f40*/  HADD2.F32 R14, -RZ, R35.H0_H0 ;  /* 0x20000023ff0e7230 */ /* 0x000fe40000004100 */
[----:B------:R-:W-:Y:S01]  /*0f50*/  FADD.FTZ R12, R12, R17 ;  /* 0x000000110c0c7221 */ /* 0x000fe20000010000 */
[----:B------:R-:W-:Y:S02]  /*0f60*/  FMUL.FTZ R15, R19, R19 ;  /* 0x00000013130f7220 */ /* 0x000fe40000410000 */
[C---:B------:R-:W-:Y:S01]  /*0f70*/  FADD.FTZ R19, R14.reuse, R19 ;  /* 0x000000130e137221 */ /* 0x040fe20000010000 */
[----:B------:R-:W-:Y:S01]  /*0f80*/  FADD.FTZ R13, R13, R16 ;  /* 0x000000100d0d7221 */ /* 0x000fe20000010000 */
[----:B------:R-:W-:Y:S02]  /*0f90*/  FFMA.FTZ R14, R14, R14, R15 ;  /* 0x0000000e0e0e7223 */ /* 0x000fe4000001000f */
[----:B------:R-:W-:Y:S02]  /*0fa0*/  FADD.FTZ R12, R12, R19 ;  /* 0x000000130c0c7221 */ /* 0x000fe40000010000 */
[----:B------:R-:W-:Y:S01]  /*0fb0*/  FADD.FTZ R13, R13, R14 ;  /* 0x0000000e0d0d7221 */ /* 0x000fe20000010000 */
[----:B------:R-:W-:-:S02]  /*0fc0*/  HADD2.F32 R18, -RZ, R36.H1_H1 ;  /* 0x30000024ff127230 */ /* 0x000fc40000004100 */
[----:B------:R-:W-:-:S03]  /*0fd0*/  HADD2.F32 R15, -RZ, R36.H0_H0 ;  /* 0x20000024ff0f7230 */ /* 0x000fc60000004100 */
[----:B------:R-:W-:Y:S01]  /*0fe0*/  FMUL.FTZ R16, R18, R18 ;  /* 0x0000001212107220 */ /* 0x000fe20000410000 */
[--C-:B------:R-:W-:Y:S02]  /*0ff0*/  HADD2.F32 R19, -RZ, R37.reuse.H1_H1 ;  /* 0x30000025ff137230 */ /* 0x100fe40000004100 */
[C---:B------:R-:W-:Y:S01]  /*1000*/  FADD.FTZ R17, R15.reuse, R18 ;  /* 0x000000120f117221 */ /* 0x040fe20000010000 */
[----:B------:R-:W-:Y:S02]  /*1010*/  HADD2.F32 R14, -RZ, R37.H0_H0 ;  /* 0x20000025ff0e7230 */ /* 0x000fe40000004100 */
[----:B------:R-:W-:Y:S01]  /*1020*/  FFMA.FTZ R16, R15, R15, R16 ;  /* 0x0000000f0f107223 */ /* 0x000fe20000010010 */
[----:B------:R-:W-:Y:S01]  /*1030*/  FMUL.FTZ R15, R19, R19 ;  /* 0x00000013130f7220 */ /* 0x000fe20000410000 */
[----:B------:R-:W-:Y:S01]  /*1040*/  FADD.FTZ R12, R12, R17 ;  /* 0x000000110c0c7221 */ /* 0x000fe20000010000 */
[C---:B------:R-:W-:Y:S01]  /*1050*/  FADD.FTZ R19, R14.reuse, R19 ;  /* 0x000000130e137221 */ /* 0x040fe20000010000 */
[----:B------:R-:W-:Y:S01]  /*1060*/  FADD.FTZ R13, R13, R16 ;  /* 0x000000100d0d7221 */ /* 0x000fe20000010000 */
[----:B------:R-:W-:-:S02]  /*1070*/  FFMA.FTZ R14, R14, R14, R15 ;  /* 0x0000000e0e0e7223 */ /* 0x000fc4000001000f */
[----:B------:R-:W-:Y:S02]  /*1080*/  FADD.FTZ R12, R12, R19 ;  /* 0x000000130c0c7221 */ /* 0x000fe40000010000 */
[----:B------:R-:W-:-:S03]  /*1090*/  FADD.FTZ R13, R13, R14 ;  /* 0x0000000e0d0d7221 */ /* 0x000fc60000010000 */
[----:B------:R-:W0:Y:S04]  /*10a0*/  SHFL.DOWN PT, R15, R12, 0x1, 0x1f ;  /* 0x08201f000c0f7f89 */ /* 0x000e2800000e0000 */
[----:B------:R-:W2:Y:S01]  /*10b0*/  SHFL.DOWN PT, R14, R13, 0x1, 0x1f ;  /* 0x08201f000d0e7f89 */ /* 0x000ea200000e0000 */
[----:B0-----:R-:W-:Y:S01]  /*10c0*/  @!P0 FADD.FTZ R12, R12, R15 ;  /* 0x0000000f0c0c8221 */ /* 0x001fe20000010000 */
[----:B--2---:R-:W-:-:S04]  /*10d0*/  @!P0 FADD.FTZ R13, R13, R14 ;  /* 0x0000000e0d0d8221 */ /* 0x004fc80000010000 */
[----:B------:R-:W0:Y:S04]  /*10e0*/  SHFL.DOWN PT, R15, R12, 0x2, 0x1f ;  /* 0x08401f000c0f7f89 */ /* 0x000e2800000e0000 */
[----:B------:R-:W2:Y:S01]  /*10f0*/  SHFL.DOWN PT, R14, R13, 0x2, 0x1f ;  /* 0x08401f000d0e7f89 */ /* 0x000ea200000e0000 */
[----:B------:R-:W-:-:S13]  /*1100*/  ISETP.GT.AND P0, PT, R3, 0x1d, PT ;  /* 0x0000001d0300780c */ /* 0x000fda0003f04270 */
        /* <DEDUP_REMOVED lines=17> */
[----:B------:R-:W-:Y:S02]  /*1220*/  MOV R32, R12 ;  /* 0x0000000c00207202 */ /* 0x000fe40000000f00 */
[----:B------:R-:W-:-:S05]  /*1230*/  MOV R33, R13 ;  /* 0x0000000d00217202 */ /* 0x000fca0000000f00 */
[----:B------:R0:W-:Y:S01]  /*1240*/  @!P5 STS.64 [R10+0x8], R32 ;  /* 0x000008200a00d388 */ /* 0x0001e20000000a00 */
[----:B------:R-:W-:Y:S01]  /*1250*/  BAR.SYNC.DEFER_BLOCKING 0x0 ;  /* 0x0000000000007b1d */ /* 0x000fe20000010000 */
[----:B------:R-:W-:Y:S02]  /*1260*/  ISETP.NE.AND P5, PT, R0, RZ, PT ;  /* 0x000000ff0000720c */ /* 0x000fe40003fa5270 */
[----:B-1----:R-:W-:-:S11]  /*1270*/  ISETP.GE.U32.AND P0, PT, R38, 0x2, PT ;  /* 0x000000022600780c */ /* 0x002fd60003f06070 */
[----:B0-----:R-:W-:Y:S05]  /*1280*/  @P5 BRA `(.L_x_2481) ;  /* 0x0000000000485947 */ /* 0x001fea0003800000 */
        /* <DEDUP_REMOVED lines=18> */
.L_x_2481:
[----:B------:R-:W-:Y:S05]  /*13b0*/  BSYNC B0 ;  /* 0x0000000000007941 */ /* 0x000fea0003800000 */
.L_x_2480:
[----:B------:R-:W-:Y:S05]  /*13c0*/  @!P0 BRA `(.L_x_2482) ;  /* 0x00000010007c8947 */ /* 0x000fea0003800000 */
[----:B------:R-:W0:Y:S01]  /*13d0*/  LDC.64 R12, c[0x0][0x240] ;  /* 0x00009000ff0c7b82 */ /* 0x000e220000000a00 */
[----:B------:R-:W-:-:S04]  /*13e0*/  ULOP3.LUT UR6, UR4, 0x1, URZ, 0xc0, !UPT ;  /* 0x0000000104067892 */ /* 0x000fc8000f8ec03f */
[----:B------:R-:W-:-:S03]  /*13f0*/  UIMAD UR6, UR6, UR12, URZ ;  /* 0x0000000c060672a4 */ /* 0x000fc6000f8e023f */
[----:B------:R-:W1:Y:S03]  /*1400*/  LDC.64 R18, c[0x0][0x248] ;  /* 0x00009200ff127b82 */ /* 0x000e660000000a00 */
[----:B------:R-:W-:Y:S01]  /*1410*/  IMAD R14, R38, UR6, RZ ;  /* 0x00000006260e7c24 */ /* 0x000fe2000f8e02ff */
[----:B------:R-:W-:-:S04]  /*1420*/  IADD3 R15, R2, UR6, RZ ;  /* 0x00000006020f7c10 */ /* 0x000fc8000fffe0ff */
[----:B------:R-:W-:Y:S01]  /*1430*/  SHF.L.U32 R17, R14, 0x1, RZ ;  /* 0x000000010e117819 */ /* 0x000fe200000006ff */
[----:B0-----:R-:W-:-:S04]  /*1440*/  IMAD.WIDE.U32 R12, R15, 0x4, R12 ;  /* 0x000000040f0c7825 */ /* 0x001fc800078e000c */
[----:B-1----:R-:W-:Y:S01]  /*1450*/  IMAD.WIDE R18, R17, 0x4, R18 ;  /* 0x0000000411127825 */ /* 0x002fe200078e0212 */
[----:B------:R-:W-:Y:S06]  /*1460*/  @P5 BRA `(.L_x_2483) ;  /* 0x00000000005c5947 */ /* 0x000fec0003800000 */
[----:B------:R-:W0:Y:S01]  /*1470*/  S2R R15, SR_CTAID.X ;  /* 0x00000000000f7919 */ /* 0x000e220000002500 */
[----:B------:R-:W1:Y:S01]  /*1480*/  S2UR UR6, SR_CTAID.Y ;  /* 0x00000000000679c3 */ /* 0x000e620000002600 */
[----:B------:R-:W-:-:S06]  /*1490*/  ULOP3.LUT UP0, URZ, UR4, 0x2, URZ, 0xc0, !UPT ;  /* 0x00000002043f7892 */ /* 0x000fcc000f80c03f */
[----:B------:R-:W-:-:S04]  /*14a0*/  PLOP3.LUT P0, PT, PT, PT, UP0, 0x80, 0x0 ;  /* 0x000000000000781c */ /* 0x000fc80003f0f008 */
[----:B------:R-:W-:-:S04]  /*14b0*/  SEL R17, R38, RZ, !P0 ;  /* 0x000000ff26117207 */ /* 0x000fc80004000000 */
[----:B------:R-:W-:Y:S02]  /*14c0*/  ISETP.NE.AND P0, PT, R17, -0x1, PT ;  /* 0xffffffff1100780c */ /* 0x000fe40003f05270 */
[----:B-1----:R-:W-:Y:S01]  /*14d0*/  MOV R2, UR6 ;  /* 0x0000000600027c02 */ /* 0x002fe20008000f00 */
[----:B------:R-:W-:Y:S02]  /*14e0*/  UMOV UR6, 0xffffffff ;  /* 0xffffffff00067882 */ /* 0x000fe40000000000 */
[----:B------:R-:W-:Y:S02]  /*14f0*/  USEL UR6, UR6, 0x1, UP0 ;  /* 0x0000000106067887 */ /* 0x000fe40008000000 */
[----:B0-----:R-:W-:-:S04]  /*1500*/  IMAD R15, R15, UR12, R2 ;  /* 0x0000000c0f0f7c24 */ /* 0x001fc8000f8e0202 */
        /* <DEDUP_REMOVED lines=8> */
.L_x_2484:
[----:B0-----:R-:W2:Y:S04]  /*1590*/  LDG.E.STRONG.GPU R14, desc[UR8][R12.64] ;  /* 0x000000080c0e7981 */ /* 0x001ea8000c1ef900 */
[----:B--2---:R-:W-:Y:S01]  /*15a0*/  CCTL.IVALL ;  /* 0x00000000ff00798f */ /* 0x004fe20002000000 */
[----:B------:R-:W-:Y:S05]  /*15b0*/  YIELD ;  /* 0x0000000000007946 */ /* 0x000fea0003800000 */
[----:B------:R-:W-:-:S13]  /*15c0*/  ISETP.NE.AND P0, PT, R14, R17, PT ;  /* 0x000000110e00720c */ /* 0x000fda0003f05270 */
[----:B------:R-:W-:Y:S05]  /*15d0*/  @P0 BRA `(.L_x_2484) ;  /* 0xfffffffc00ec0947 */ /* 0x000fea000383ffff */
.L_x_2483:
        /* <DEDUP_REMOVED lines=17> */
.L_x_2488:
[----:B------:R-:W-:-:S13]  /*16f0*/  ISETP.EQ.OR P6, PT, R17, UR10, P5 ;  /* 0x0000000a11007c0c */ /* 0x000fda000afc2670 */
[----:B------:R-:W-:-:S04]  /*1700*/  @!P6 IMAD R15, R17, UR12, R2 ;  /* 0x0000000c110fec24 */ /* 0x000fc8000f8e0202 */
[----:B------:R-:W-:-:S05]  /*1710*/  @!P6 IMAD.WIDE.U32 R14, R15, 0x8, R18 ;  /* 0x000000080f0ee825 */ /* 0x000fca00078e0012 */
[----:B------:R-:W2:Y:S01]  /*1720*/  @!P6 LDG.E.64 R12, desc[UR8][R14.64] ;  /* 0x000000080e0ce981 */ /* 0x000ea2000c1e1b00 */
[----:B------:R-:W-:Y:S01]  /*1730*/  IADD3 R21, R17, 0x1, RZ ;  /* 0x0000000111157810 */ /* 0x000fe20007ffe0ff */
[----:B--2---:R-:W-:Y:S01]  /*1740*/  @!P6 FADD.FTZ R32, R32, R12 ;  /* 0x0000000c2020e221 */ /* 0x004fe20000010000 */
[----:B------:R-:W-:Y:S02]  /*1750*/  @!P6 FADD.FTZ R33, R33, R13 ;  /* 0x0000000d2121e221 */ /* 0x000fe40000010000 */
        /* <DEDUP_REMOVED lines=108> */
.L_x_2487:
[----:B------:R-:W-:-:S13]  /*1e20*/  ISETP.GT.AND P6, PT, R16, 0x4, PT ;  /* 0x000000041000780c */ /* 0x000fda0003fc4270 */
[----:B------:R-:W-:Y:S05]  /*1e30*/  @!P6 BRA `(.L_x_2489) ;  /* 0x0000000000ece947 */ /* 0x000fea0003800000 */
[C---:B------:R-:W-:Y:S02]  /*1e40*/  IADD3 R15, R17.reuse, 0x1, RZ ;  /* 0x00000001110f7810 */ /* 0x040fe40007ffe0ff */
[----:B------:R-:W-:Y:S02]  /*1e50*/  ISETP.EQ.OR P0, PT, R17, UR10, P5 ;  /* 0x0000000a11007c0c */ /* 0x000fe4000af02670 */
[----:B------:R-:W-:-:S11]  /*1e60*/  ISETP.EQ.OR P6, PT, R15, UR10, P5 ;  /* 0x0000000a0f007c0c */ /* 0x000fd6000afc2670 */
[--C-:B------:R-:W-:Y:S02]  /*1e70*/  @!P0 IMAD R13, R17, UR12, R2.reuse ;  /* 0x0000000c110d8c24 */ /* 0x100fe4000f8e0202 */
[----:B------:R-:W-:Y:S02]  /*1e80*/  @!P6 IMAD R15, R15, UR12, R2 ;  /* 0x0000000c0f0fec24 */ /* 0x000fe4000f8e0202 */
[----:B------:R-:W-:-:S04]  /*1e90*/  @!P0 IMAD.WIDE.U32 R12, R13, 0x8, R18 ;  /* 0x000000080d0c8825 */ /* 0x000fc800078e0012 */
[----:B------:R-:W-:Y:S02]  /*1ea0*/  @!P6 IMAD.WIDE.U32 R14, R15, 0x8, R18 ;  /* 0x000000080f0ee825 */ /* 0x000fe400078e0012 */
[----:B------:R-:W2:Y:S04]  /*1eb0*/  @!P0 LDG.E.64 R12, desc[UR8][R12.64] ;  /* 0x000000080c0c8981 */ /* 0x000ea8000c1e1b00 */
[----:B------:R-:W3:Y:S01]  /*1ec0*/  @!P6 LDG.E.64 R14, desc[UR8][R14.64] ;  /* 0x000000080e0ee981 */ /* 0x000ee2000c1e1b00 */
[C---:B------:R-:W-:Y:S02]  /*1ed0*/  IADD3 R21, R17.reuse, 0x2, RZ ;  /* 0x0000000211157810 */ /* 0x040fe40007ffe0ff */
[----:B------:R-:W-:Y:S01]  /*1ee0*/  IADD3 R23, R17, 0x3, RZ ;  /* 0x0000000311177810 */ /* 0x000fe20007ffe0ff */
[----:B--2---:R-:W-:Y:S01]  /*1ef0*/  @!P0 FADD.FTZ R32, R32, R12 ;  /* 0x0000000c20208221 */ /* 0x004fe20000010000 */
[----:B------:R-:W-:Y:S01]  /*1f00*/  @!P0 FADD.FTZ R33, R33, R13 ;  /* 0x0000000d21218221 */ /* 0x000fe20000010000 */
[----:B------:R-:W-:-:S02]  /*1f10*/  ISETP.EQ.OR P0, PT, R21, UR10, P5 ;  /* 0x0000000a15007c0c */ /* 0x000fc4000af02670 */
[----:B---3--:R-:W-:Y:S01]  /*1f20*/  @!P6 FADD.FTZ R32, R32, R14 ;  /* 0x0000000e2020e221 */ /* 0x008fe20000010000 */
[----:B------:R-:W-:Y:S01]  /*1f30*/  @!P6 FADD.FTZ R33, R33, R15 ;  /* 0x0000000f2121e221 */ /* 0x000fe20000010000 */
[----:B------:R-:W-:-:S09]  /*1f40*/  ISETP.EQ.OR P6, PT, R23, UR10, P5 ;  /* 0x0000000a17007c0c */ /* 0x000fd2000afc2670 */
[----:B------:R-:W-:-:S04]  /*1f50*/  @!P0 IMAD R21, R21, UR12, R2 ;  /* 0x0000000c15158c24 */ /* 0x000fc8000f8e0202 */
[----:B------:R-:W-:Y:S02]  /*1f60*/  @!P6 IMAD R23, R23, UR12, R2 ;  /* 0x0000000c1717ec24 */ /* 0x000fe4000f8e0202 */
[----:B------:R-:W-:-:S04]  /*1f70*/  @!P0 IMAD.WIDE.U32 R12, R21, 0x8, R18 ;  /* 0x00000008150c8825 */ /* 0x000fc800078e0012 */
[----:B------:R-:W-:Y:S02]  /*1f80*/  @!P6 IMAD.WIDE.U32 R14, R23, 0x8, R18 ;  /* 0x00000008170ee825 */ /* 0x000fe400078e0012 */
[----:B------:R-:W2:Y:S04]  /*1f90*/  @!P0 LDG.E.64 R12, desc[UR8][R12.64] ;  /* 0x000000080c0c8981 */ /* 0x000ea8000c1e1b00 */
[----:B------:R-:W3:Y:S01]  /*1fa0*/  @!P6 LDG.E.64 R14, desc[UR8][R14.64] ;  /* 0x000000080e0ee981 */ /* 0x000ee2000c1e1b00 */
[----:B------:R-:W-:-:S04]  /*1fb0*/  IADD3 R17, R17, 0x4, RZ ;  /* 0x0000000411117810 */ /* 0x000fc80007ffe0ff */
[----:B------:R-:W-:Y:S01]  /*1fc0*/  IADD3 R23, R17, 0x1, RZ ;  /* 0x0000000111177810 */ /* 0x000fe20007ffe0ff */
[----:B--2---:R-:W-:Y:S01]  /*1fd0*/  @!P0 FADD.FTZ R32, R32, R12 ;  /* 0x0000000c20208221 */ /* 0x004fe20000010000 */
[----:B------:R-:W-:Y:S01]  /*1fe0*/  @!P0 FADD.FTZ R33, R33, R13 ;  /* 0x0000000d21218221 */ /* 0x000fe20000010000 */
[----:B------:R-:W-:Y:S02]  /*1ff0*/  ISETP.EQ.OR P0, PT, R17, UR10, P5 ;  /* 0x0000000a11007c0c */ /* 0x000fe4000af02670 */
        /* <DEDUP_REMOVED lines=23> */
[----:B------:R-:W-:Y:S02]  /*2170*/  IADD3 R16, R16, -0x4, RZ ;  /* 0xfffffffc10107810 */ /* 0x000fe40007ffe0ff */
[----:B------:R-:W-:Y:S02]  /*2180*/  IADD3 R17, R17, 0x4, RZ ;  /* 0x0000000411117810 */ /* 0x000fe40007ffe0ff */
[----:B------:R-:W-:Y:S01]  /*2190*/  IADD3 R16, R16, -0x4, RZ ;  /* 0xfffffffc10107810 */ /* 0x000fe20007ffe0ff */
[----:B--2---:R-:W-:Y:S01]  /*21a0*/  @!P0 FADD.FTZ R32, R32, R12 ;  /* 0x0000000c20208221 */ /* 0x004fe20000010000 */
[----:B------:R-:W-:Y:S01]  /*21b0*/  @!P0 FADD.FTZ R33, R33, R13 ;  /* 0x0000000d21218221 */ /* 0x000fe20000010000 */
[----:B------:R-:W-:-:S02]  /*21c0*/  PLOP3.LUT P0, PT, PT, PT, PT, 0x8, 0x0 ;  /* 0x000000000000781c */ /* 0x000fc40003f0e170 */
[----:B---3--:R-:W-:Y:S01]  /*21d0*/  @!P6 FADD.FTZ R32, R32, R14 ;  /* 0x0000000e2020e221 */ /* 0x008fe20000010000 */
[----:B------:R-:W-:-:S10]  /*21e0*/  @!P6 FADD.FTZ R33, R33, R15 ;  /* 0x0000000f2121e221 */ /* 0x000fd40000010000 */
.L_x_2489:
[----:B------:R-:W-:-:S13]  /*21f0*/  ISETP.NE.OR P0, PT, R16, RZ, P0 ;  /* 0x000000ff1000720c */ /* 0x000fda0000705670 */
[----:B------:R-:W-:Y:S05]  /*2200*/  @!P0 BRA `(.L_x_2485) ;  /* 0x00000000007c8947 */ /* 0x000fea0003800000 */
.L_x_2486:
[C---:B------:R-:W-:Y:S02]  /*2210*/  ISETP.EQ.OR P0, PT, R17.reuse, UR10, P5 ;  /* 0x0000000a11007c0c */ /* 0x040fe4000af02670 */
[----:B------:R-:W-:-:S04]  /*2220*/  IADD3 R15, R17, 0x1, RZ ;  /* 0x00000001110f7810 */ /* 0x000fc80007ffe0ff */
[----:B------:R-:W-:-:S07]  /*2230*/  ISETP.EQ.OR P6, PT, R15, UR10, P5 ;  /* 0x0000000a0f007c0c */ /* 0x000fce000afc2670 */
[----:B------:R-:W-:-:S04]  /*2240*/  @!P0 IMAD R13, R17, UR12, R2 ;  /* 0x0000000c110d8c24 */ /* 0x000fc8000f8e0202 */
[----:B------:R-:W-:-:S04]  /*2250*/  @!P0 IMAD.WIDE.U32 R12, R13, 0x8, R18 ;  /* 0x000000080d0c8825 */ /* 0x000fc800078e0012 */
[----:B------:R-:W-:Y:S02]  /*2260*/  @!P6 IMAD R15, R15, UR12, R2 ;  /* 0x0000000c0f0fec24 */ /* 0x000fe4000f8e0202 */
        /* <DEDUP_REMOVED lines=12> */
[----:B------:R-:W-:-:S04]  /*2330*/  @!P0 IMAD.WIDE.U32 R12, R13, 0x8, R18 ;  /* 0x000000080d0c8825 */ /* 0x000fc800078e0012 */
[----:B------:R-:W-:Y:S02]  /*2340*/  @!P6 IMAD R15, R23, UR12, R2 ;  /* 0x0000000c170fec24 */ /* 0x000fe4000f8e0202 */
[----:B------:R-:W2:Y:S02]  /*2350*/  @!P0 LDG.E.64 R12, desc[UR8][R12.64] ;  /* 0x000000080c0c8981 */ /* 0x000ea4000c1e1b00 */
        /* <DEDUP_REMOVED lines=10> */
.L_x_2485:
        /* <DEDUP_REMOVED lines=8> */
[----:B------:R-:W2:Y:S02]  /*2480*/  LDG.E.64 R12, desc[UR8][R12.64] ;  /* 0x000000080c0c7981 */ /* 0x000ea4000c1e1b00 */
[----:B--2---:R-:W-:Y:S01]  /*2490*/  FADD.FTZ R32, R32, R12 ;  /* 0x0000000c20207221 */ /* 0x004fe20000010000 */
[----:B------:R-:W-:-:S07]  /*24a0*/  FADD.FTZ R33, R33, R13 ;  /* 0x0000000d21217221 */ /* 0x000fce0000010000 */
.L_x_2491:
[----:B------:R-:W-:Y:S05]  /*24b0*/  BSYNC B0 ;  /* 0x0000000000007941 */ /* 0x000fea0003800000 */
.L_x_2490:
        /* <DEDUP_REMOVED lines=16> */
.L_x_2482:
[----:B------:R-:W-:Y:S01]  /*25c0*/  ULDC.64 UR6, c[0x0][0x218] ;  /* 0x0000860000067ab9 */ /* 0x000fe20000000a00 */
[----:B------:R-:W-:Y:S01]  /*25d0*/  LOP3.LUT P0, RZ, R0, UR10, RZ, 0xfc, !PT ;  /* 0x0000000a00ff7c12 */ /* 0x000fe2000f80fcff */
[----:B0-----:R-:W0:Y:S01]  /*25e0*/  LDC.64 R14, c[0x0][0x228] ;  /* 0x00008a00ff0e7b82 */ /* 0x001e220000000a00 */
[----:B------:R-:W-:Y:S01]  /*25f0*/  ISETP.EQ.U32.AND P6, PT, RZ, UR6, PT ;  /* 0x00000006ff007c0c */ /* 0x000fe2000bfc2070 */
[----:B------:R-:W-:Y:S01]  /*2600*/  UMOV UR6, 0x400 ;  /* 0x0000040000067882 */ /* 0x000fe20000000000 */
[----:B------:R-:W-:Y:S02]  /*2610*/  MOV R19, UR11 ;  /* 0x0000000b00137c02 */ /* 0x000fe40008000f00 */
[----:B------:R-:W-:Y:S02]  /*2620*/  ISETP.EQ.OR.EX P0, PT, RZ, UR7, P0, P6 ;  /* 0x00000007ff007c0c */ /* 0x000fe40008702760 */
[----:B------:R-:W-:Y:S01]  /*2630*/  IADD3 R17, R39, R26, RZ ;  /* 0x0000001a27117210 */ /* 0x000fe20007ffe0ff */
[----:B------:R-:W1:Y:S08]  /*2640*/  S2UR UR7, SR_CgaCtaId ;  /* 0x00000000000779c3 */ /* 0x000e700000008800 */
[----:B------:R-:W2:Y:S08]  /*2650*/  LDC.64 R12, c[0x0][0x230] ;  /* 0x00008c00ff0c7b82 */ /* 0x000eb00000000a00 */
[----:B------:R-:W3:Y:S01]  /*2660*/  @!P0 LDC.64 R20, c[0x0][0x218] ;  /* 0x00008600ff148b82 */ /* 0x000ee20000000a00 */
[----:B0-----:R-:W-:Y:S01]  /*2670*/  IMAD.WIDE R22, R17, 0x4, R14 ;  /* 0x0000000411167825 */ /* 0x001fe200078e020e */
[----:B-1----:R-:W-:-:S03]  /*2680*/  ULEA UR6, UR7, UR6, 0x18 ;  /* 0x0000000607067291 */ /* 0x002fc6000f8ec03f */
[----:B------:R-:W-:Y:S02]  /*2690*/  ULDC UR7, c[0x0][0x2a4] ;  /* 0x0000a90000077ab9 */ /* 0x000fe40000000800 */
[----:B------:R-:W-:Y:S01]  /*26a0*/  @!P0 FMUL.FTZ R18, R32, UR7 ;  /* 0x0000000720128c20 */ /* 0x000fe20008410000 */
[----:B--2---:R-:W-:-:S03]  /*26b0*/  IMAD.WIDE R14, R17, 0x4, R12 ;  /* 0x00000004110e7825 */ /* 0x004fc600078e020c */
[----:B------:R-:W-:Y:S01]  /*26c0*/  @!P5 STS.64 [UR6+0x48], R32 ;  /* 0x00004820ff00d988 */ /* 0x000fe20008000a06 */
[----:B---3--:R-:W-:-:S04]  /*26d0*/  @!P0 IMAD.WIDE R20, R19, 0x8, R20 ;  /* 0x0000000813148825 */ /* 0x008fc800078e0214 */
[----:B------:R-:W-:-:S05]  /*26e0*/  @!P0 FMUL.FTZ R19, R33, UR7 ;  /* 0x0000000721138c20 */ /* 0x000fca0008410000 */
[----:B------:R0:W-:Y:S01]  /*26f0*/  @!P0 STG.E.64 desc[UR8][R20.64], R18 ;  /* 0x0000001214008986 */ /* 0x0001e2000c101b08 */
[----:B------:R-:W-:Y:S01]  /*2700*/  BAR.SYNC.DEFER_BLOCKING 0x0 ;  /* 0x0000000000007b1d */ /* 0x000fe20000010000 */
[----:B------:R-:W-:-:S07]  /*2710*/  ISETP.NE.AND P6, PT, RZ, UR13, PT ;  /* 0x0000000dff007c0c */ /* 0x000fce000bfc5270 */
[----:B0-----:R-:W0:Y:S01]  /*2720*/  LDC R20, c[0x0][0x294] ;  /* 0x0000a500ff147b82 */ /* 0x001e220000000800 */
[----:B------:R1:W2:Y:S04]  /*2730*/  LDG.E.64 R12, desc[UR8][R22.64] ;  /* 0x00000008160c7981 */ /* 0x0002a8000c1e1b00 */
[----:B------:R-:W2:Y:S01]  /*2740*/  LDG.E.64 R14, desc[UR8][R14.64] ;  /* 0x000000080e0e7981 */ /* 0x000ea2000c1e1b00 */
[--C-:B------:R-:W-:Y:S02]  /*2750*/  HADD2.F32 R19, -RZ, R30.reuse.H0_H0 ;  /* 0x2000001eff137230 */ /* 0x100fe40000004100 */
[----:B------:R-:W-:Y:S01]  /*2760*/  HADD2.F32 R21, -RZ, R30.H1_H1 ;  /* 0x3000001eff157230 */ /* 0x000fe20000004100 */
[----:B------:R-:W3:Y:S01]  /*2770*/  LDS.64 R16, [UR6+0x48] ;  /* 0x00004806ff107984 */ /* 0x000ee20008000a00 */
[----:B------:R-:W-:-:S02]  /*2780*/  HADD2.F32 R33, -RZ, R28.H1_H1 ;  /* 0x3000001cff217230 */ /* 0x000fc40000004100 */
[----:B-1----:R-:W-:Y:S02]  /*2790*/  HADD2.F32 R23, -RZ, R28.H0_H0 ;  /* 0x2000001cff177230 */ /* 0x002fe40000004100 */
[----:B---3--:R-:W-:-:S04]  /*27a0*/  FMUL.FTZ R26, R16, UR7 ;  /* 0x00000007101a7c20 */ /* 0x008fc80008410000 */
[----:B------:R-:W-:Y:S01]  /*27b0*/  FMUL.FTZ R16, R26, R26 ;  /* 0x0000001a1a107220 */ /* 0x000fe20000410000 */
[--C-:B------:R-:W-:Y:S01]  /*27c0*/  FADD.FTZ R22, R33, -R26.reuse ;  /* 0x8000001a21167221 */ /* 0x100fe20000010000 */
[----:B------:R-:W-:Y:S02]  /*27d0*/  FADD.FTZ R23, R23, -R26 ;  /* 0x8000001a17177221 */ /* 0x000fe40000010000 */
[----:B------:R-:W-:-:S05]  /*27e0*/  FFMA.FTZ R16, R17, UR7, -R16 ;  /* 0x0000000711107c23 */ /* 0x000fca0008010810 */
[----:B------:R-:W-:-:S13]  /*27f0*/  FSETP.GTU.FTZ.AND P0, PT, R16, RZ, PT ;  /* 0x000000ff1000720b */ /* 0x000fda0003f1c000 */
[----:B------:R-:W-:Y:S01]  /*2800*/  VOTEU.ANY UP0, P0 ;  /* 0x00000000003f7886 */ /* 0x000fe20000000100 */
[----:B------:R-:W-:-:S04]  /*2810*/  PLOP3.LUT P0, PT, PT, PT, UP0, 0x80, 0x0 ;  /* 0x000000000000781c */ /* 0x000fc80003f0f008 */
[----:B------:R-:W-:-:S09]  /*2820*/  @UP0 ULDC UR6, c[0x0][0x238] ;  /* 0x00008e0000060ab9 */ /* 0x000fd20000000800 */
[----:B------:R-:W-:Y:S01]  /*2830*/  @P0 FADD.FTZ R18, R16, UR6 ;  /* 0x0000000610120e21 */ /* 0x000fe20008010000 */
[----:B------:R-:W-:Y:S01]  /*2840*/  IMAD.WIDE.U32 R16, R0, 0x24924925, RZ ;  /* 0x2492492500107825 */ /* 0x000fe200078e00ff */
[----:B------:R-:W-:-:S03]  /*2850*/  UMOV UR6, 0x3f800000 ;  /* 0x3f80000000067882 */ /* 0x000fc60000000000 */
[--C-:B------:R-:W-:Y:S01]  /*2860*/  FADD.FTZ R16, R19, -R26.reuse ;  /* 0x8000001a13107221 */ /* 0x100fe20000010000 */
[----:B------:R-:W1:Y:S01]  /*2870*/  @P0 MUFU.RSQ R18, R18 ;  /* 0x0000001200120308 */ /* 0x000e620000001400 */
[----:B------:R-:W-:Y:S02]  /*2880*/  IADD3 R45, -R17, R0, RZ ;  /* 0x00000000112d7210 */ /* 0x000fe40007ffe1ff */
[----:B-1----:R-:W-:Y:S01]  /*2890*/  @P0 R2UR UR7, R18 ;  /* 0x00000000120702ca */ /* 0x002fe200000e0000 */
[----:B------:R-:W-:Y:S01]  /*28a0*/  FADD.FTZ R18, R21, -R26 ;  /* 0x8000001a15127221 */ /* 0x000fe20000010000 */
[----:B------:R-:W-:-:S11]  /*28b0*/  LEA.HI R21, R45, R17, RZ, 0x1f ;  /* 0x000000112d157211 */ /* 0x000fd600078ff8ff */
        /* <DEDUP_REMOVED lines=16> */
.L_x_2492:
        /* <DEDUP_REMOVED lines=14> */
.L_x_2494:
[----:B------:R-:W-:Y:S05]  /*2aa0*/  BSYNC B0 ;  /* 0x0000000000007941 */ /* 0x000fea0003800000 */
.L_x_2493:
[----:B------:R-:W-:Y:S01]  /*2ab0*/  FMUL.FTZ R17, R23, UR6 ;  /* 0x0000000617117c20 */ /* 0x000fe20008410000 */
[----:B------:R-:W-:Y:S01]  /*2ac0*/  FMUL.FTZ R22, R22, UR6 ;  /* 0x0000000616167c20 */ /* 0x000fe20008410000 */
[--C-:B------:R-:W-:Y:S02]  /*2ad0*/  HADD2.F32 R23, -RZ, R31.reuse.H0_H0 ;  /* 0x2000001fff177230 */ /* 0x100fe40000004100 */
[----:B------:R-:W-:Y:S02]  /*2ae0*/  HADD2.F32 R31, -RZ, R31.H1_H1 ;  /* 0x3000001fff1f7230 */ /* 0x000fe40000004100 */
        /* <DEDUP_REMOVED lines=13> */
.L_x_2495:
        /* <DEDUP_REMOVED lines=14> */
.L_x_2497:
[----:B------:R-:W-:Y:S05]  /*2ca0*/  BSYNC B0 ;  /* 0x0000000000007941 */ /* 0x000fea0003800000 */
.L_x_2496:
[--C-:B------:R-:W-:Y:S01]  /*2cb0*/  FADD.FTZ R23, R23, -R26.reuse ;  /* 0x8000001a17177221 */ /* 0x100fe20000010000 */
[--C-:B------:R-:W-:Y:S01]  /*2cc0*/  FADD.FTZ R31, R31, -R26.reuse ;  /* 0x8000001a1f1f7221 */ /* 0x100fe20000010000 */
[----:B------:R-:W-:Y:S01]  /*2cd0*/  SHF.R.U32.HI R17, RZ, 0x2, R21 ;  /* 0x00000002ff117819 */ /* 0x000fe20000011615 */
[--C-:B0-----:R-:W-:Y:S02]  /*2ce0*/  HADD2.F32 R19, -RZ, R34.reuse.H0_H0 ;  /* 0x20000022ff137230 */ /* 0x101fe40000004100 */
[----:B------:R-:W-:Y:S01]  /*2cf0*/  FMUL.FTZ R23, R23, UR6 ;  /* 0x0000000617177c20 */ /* 0x000fe20008410000 */
[----:B------:R-:W-:Y:S02]  /*2d00*/  HADD2.F32 R21, -RZ, R34.H1_H1 ;  /* 0x30000022ff157230 */ /* 0x000fe40000004100 */
[----:B------:R-:W-:Y:S01]  /*2d10*/  FMUL.FTZ R16, R31, UR6 ;  /* 0x000000061f107c20 */ /* 0x000fe20008410000 */
[----:B------:R-:W-:Y:S02]  /*2d20*/  IMAD R17, R20, UR10, R17 ;  /* 0x0000000a14117c24 */ /* 0x000fe4000f8e0211 */
[----:B------:R-:W-:Y:S01]  /*2d30*/  FADD.FTZ R24, R19, -R26 ;  /* 0x8000001a13187221 */ /* 0x000fe20000010000 */
[----:B------:R-:W-:Y:S01]  /*2d40*/  FFMA.FTZ R23, R12, R23, R14 ;  /* 0x000000170c177223 */ /* 0x000fe2000001000e */
        /* <DEDUP_REMOVED lines=13> */
.L_x_2498:
        /* <DEDUP_REMOVED lines=14> */
.L_x_2500:
[----:B------:R-:W-:Y:S05]  /*2f00*/  BSYNC B0 ;  /* 0x0000000000007941 */ /* 0x000fea0003800000 */
.L_x_2499:
[----:B------:R-:W-:Y:S01]  /*2f10*/  FMUL.FTZ R19, R24, UR6 ;  /* 0x0000000618137c20 */ /* 0x000fe20008410000 */
[----:B------:R-:W-:Y:S01]  /*2f20*/  FMUL.FTZ R28, R28, UR6 ;  /* 0x000000061c1c7c20 */ /* 0x000fe20008410000 */
[----:B------:R-:W-:Y:S01]  /*2f30*/  HADD2.F32 R31, -RZ, R27.H0_H0 ;  /* 0x2000001bff1f7230 */ /* 0x000fe20000004100 */
        /* <DEDUP_REMOVED lines=14> */
.L_x_2501:
        /* <DEDUP_REMOVED lines=14> */
.L_x_2503:
[----:B------:R-:W-:Y:S05]  /*3100*/  BSYNC B0 ;  /* 0x0000000000007941 */ /* 0x000fea0003800000 */
.L_x_2502:
[----:B------:R-:W-:Y:S01]  /*3110*/  HADD2.F32 R27, -RZ, R27.H1_H1 ;  /* 0x3000001bff1b7230 */ /* 0x000fe20000004100 */
[----:B------:R-:W-:Y:S01]  /*3120*/  IADD3 R16, R17, 0xa0, RZ ;  /* 0x000000a011107810 */ /* 0x000fe20007ffe0ff */
[----:B------:R-:W-:Y:S01]  /*3130*/  ULDC.64 UR14, c[0x0][0x278] ;  /* 0x00009e00000e7ab9 */ /* 0x000fe20000000a00 */
[----:B------:R-:W-:Y:S01]  /*3140*/  SHF.R.S32.HI R32, RZ, 0x1f, R23 ;  /* 0x0000001fff207819 */ /* 0x000fe20000011417 */
[--C-:B------:R-:W-:Y:S01]  /*3150*/  FADD.FTZ R31, R31, -R26.reuse ;  /* 0x8000001a1f1f7221 */ /* 0x100fe20000010000 */
[----:B------:R-:W-:Y:S01]  /*3160*/  ISETP.GE.U32.AND P5, PT, R23, UR14, PT ;  /* 0x0000000e17007c0c */ /* 0x000fe2000bfa6070 */
[----:B------:R-:W-:Y:S01]  /*3170*/  FADD.FTZ R18, R27, -R26 ;  /* 0x8000001a1b127221 */ /* 0x000fe20000010000 */
[----:B------:R-:W-:Y:S01]  /*3180*/  ISETP.GE.U32.AND P0, PT, R16, UR14, PT ;  /* 0x0000000e10007c0c */ /* 0x000fe2000bf06070 */
[--C-:B------:R-:W-:Y:S01]  /*3190*/  HADD2.F32 R19, -RZ, R35.reuse.H0_H0 ;  /* 0x20000023ff137230 */ /* 0x100fe20000004100 */
[----:B------:R-:W-:Y:S01]  /*31a0*/  SHF.R.S32.HI R22, RZ, 0x1f, R16 ;  /* 0x0000001fff167819 */ /* 0x000fe20000011410 */
[----:B------:R-:W-:Y:S01]  /*31b0*/  HADD2.F32 R35, -RZ, R35.H1_H1 ;  /* 0x30000023ff237230 */ /* 0x000fe20000004100 */
[----:B------:R-:W-:Y:S01]  /*31c0*/  ISETP.GE.AND.EX P5, PT, R32, UR15, PT, P5 ;  /* 0x0000000f20007c0c */ /* 0x000fe2000bfa6350 */
[----:B------:R-:W-:Y:S01]  /*31d0*/  FMUL.FTZ R31, R31, UR6 ;  /* 0x000000061f1f7c20 */ /* 0x000fe20008410000 */
[----:B------:R-:W-:Y:S01]  /*31e0*/  ISETP.GE.AND.EX P0, PT, R22, UR15, PT, P0 ;  /* 0x0000000f16007c0c */ /* 0x000fe2000bf06300 */
[----:B------:R-:W-:Y:S01]  /*31f0*/  FMUL.FTZ R18, R18, UR6 ;  /* 0x0000000612127c20 */ /* 0x000fe20008410000 */
[C---:B------:R-:W-:Y:S01]  /*3200*/  ISETP.LT.U32.AND P5, PT, R0.reuse, 0xe0, !P5 ;  /* 0x000000e00000780c */ /* 0x040fe20006fa1070 */
[--C-:B------:R-:W-:Y:S01]  /*3210*/  FADD.FTZ R27, R19, -R26.reuse ;  /* 0x8000001a131b7221 */ /* 0x100fe20000010000 */
[----:B------:R-:W-:Y:S01]  /*3220*/  ISETP.LT.U32.AND P0, PT, R0, 0xe0, !P0 ;  /* 0x000000e00000780c */ /* 0x000fe20004701070 */
[----:B------:R-:W-:Y:S01]  /*3230*/  FADD.FTZ R24, R35, -R26 ;  /* 0x8000001a23187221 */ /* 0x000fe20000010000 */
[----:B------:R-:W-:Y:S01]  /*3240*/  FFMA.FTZ R31, R12, R31, R14 ;  /* 0x0000001f0c1f7223 */ /* 0x000fe2000001000e */
[----:B------:R-:W-:Y:S01]  /*3250*/  FFMA.FTZ R28, R13, R18, R15 ;  /* 0x000000120d1c7223 */ /* 0x000fe2000001000f */
[----:B------:R-:W-:Y:S09]  /*3260*/  @!P6 BRA `(.L_x_2504) ;  /* 0x000000000028e947 */ /* 0x000ff20003800000 */
        /* <DEDUP_REMOVED lines=10> */
.L_x_2504:
[----:B------:R-:W-:Y:S04]  /*3310*/  BSSY B0, `(.L_x_2505) ;  /* 0x000000e000007945 */ /* 0x000fe80003800000 */
[----:B------:R-:W-:Y:S05]  /*3320*/  @!P5 BRA `(.L_x_2506) ;  /* 0x000000000030d947 */ /* 0x000fea0003800000 */
[----:B------:R-:W-:Y:S01]  /*3330*/  ULDC.64 UR16, c[0x0][0x270] ;  /* 0x00009c0000107ab9 */ /* 0x000fe20000000a00 */
[----:B------:R-:W-:Y:S01]  /*3340*/  MOV R18, R40 ;  /* 0x0000002800127202 */ /* 0x000fe20000000f00 */
[----:B------:R-:W-:Y:S01]  /*3350*/  IMAD R32, R32, UR16, RZ ;  /* 0x0000001020207c24 */ /* 0x000fe2000f8e02ff */
[----:B------:R-:W-:Y:S02]  /*3360*/  MOV R19, R43 ;  /* 0x0000002b00137202 */ /* 0x000fe40000000f00 */
[----:B------:R-:W-:Y:S01]  /*3370*/  F2FP.F16.F32.PACK_AB R31, R28, R31 ;  /* 0x0000001f1c1f723e */ /* 0x000fe200000000ff */
[----:B------:R-:W-:-:S04]  /*3380*/  IMAD.WIDE.U32 R18, R23, UR16, R18 ;  /* 0x0000001017127c25 */ /* 0x000fc8000f8e0012 */
[----:B------:R-:W-:Y:S01]  /*3390*/  IMAD R23, R23, UR17, R32 ;  /* 0x0000001117177c24 */ /* 0x000fe2000f8e0220 */
[----:B------:R-:W-:Y:S02]  /*33a0*/  ULDC.64 UR16, c[0x0][0x210] ;  /* 0x0000840000107ab9 */ /* 0x000fe40000000a00 */
[----:B0-----:R-:W-:Y:S02]  /*33b0*/  LEA R20, P5, R18, UR16, 0x1 ;  /* 0x0000001012147c11 */ /* 0x001fe4000f8a08ff */
[----:B------:R-:W-:-:S04]  /*33c0*/  IADD3 R23, R19, R23, RZ ;  /* 0x0000001713177210 */ /* 0x000fc80007ffe0ff */
[----:B------:R-:W-:-:S05]  /*33d0*/  LEA.HI.X R21, R18, UR17, R23, 0x1, P5 ;  /* 0x0000001112157c11 */ /* 0x000fca000a8f0c17 */
[----:B------:R1:W-:Y:S02]  /*33e0*/  STG.E desc[UR8][R20.64], R31 ;  /* 0x0000001f14007986 */ /* 0x0003e4000c101908 */
.L_x_2506:
[----:B------:R-:W-:Y:S05]  /*33f0*/  BSYNC B0 ;  /* 0x0000000000007941 */ /* 0x000fea0003800000 */
.L_x_2505:
[----:B------:R-:W-:Y:S01]  /*3400*/  FMUL.FTZ R19, R27, UR6 ;  /* 0x000000061b137c20 */ /* 0x000fe20008410000 */
[----:B------:R-:W-:Y:S01]  /*3410*/  FMUL.FTZ R24, R24, UR6 ;  /* 0x0000000618187c20 */ /* 0x000fe20008410000 */
[----:B------:R-:W-:Y:S01]  /*3420*/  HADD2.F32 R27, -RZ, R36.H0_H0 ;  /* 0x20000024ff1b7230 */ /* 0x000fe20000004100 */
[----:B------:R-:W-:Y:S01]  /*3430*/  IADD3 R23, R17, 0xc0, RZ ;  /* 0x000000c011177810 */ /* 0x000fe20007ffe0ff */
[----:B------:R-:W-:Y:S01]  /*3440*/  FFMA.FTZ R28, R12, R19, R14 ;  /* 0x000000130c1c7223 */ /* 0x000fe2000001000e */
[----:B-1----:R-:W-:Y:S01]  /*3450*/  FFMA.FTZ R31, R13, R24, R15 ;  /* 0x000000180d1f7223 */ /* 0x002fe2000001000f */
        /* <DEDUP_REMOVED lines=11> */
.L_x_2507:
[----:B------:R-:W-:Y:S04]  /*3510*/  BSSY B0, `(.L_x_2508) ;  /* 0x000000e000007945 */ /* 0x000fe80003800000 */
[----:B------:R-:W-:Y:S05]  /*3520*/  @!P0 BRA `(.L_x_2509) ;  /* 0x0000000000308947 */ /* 0x000fea0003800000 */
[----:B------:R-:W-:Y:S01]  /*3530*/  ULDC.64 UR16, c[0x0][0x270] ;  /* 0x00009c0000107ab9 */ /* 0x000fe20000000a00 */
[----:B------:R-:W-:Y:S01]  /*3540*/  MOV R18, R40 ;  /* 0x0000002800127202 */ /* 0x000fe20000000f00 */
[----:B0-----:R-:W-:Y:S01]  /*3550*/  IMAD R21, R22, UR16, RZ ;  /* 0x0000001016157c24 */ /* 0x001fe2000f8e02ff */
        /* <DEDUP_REMOVED lines=9> */
.L_x_2509:
[----:B------:R-:W-:Y:S05]  /*35f0*/  BSYNC B0 ;  /* 0x0000000000007941 */ /* 0x000fea0003800000 */
.L_x_2508:
[----:B------:R-:W-:Y:S02]  /*3600*/  HADD2.F32 R19, -RZ, R36.H1_H1 ;  /* 0x30000024ff137230 */ /* 0x000fe40000004100 */
[--C-:B------:R-:W-:Y:S01]  /*3610*/  FADD.FTZ R27, R27, -R26.reuse ;  /* 0x8000001a1b1b7221 */ /* 0x100fe20000010000 */
[--C-:B01----:R-:W-:Y:S01]  /*3620*/  HADD2.F32 R21, -RZ, R37.reuse.H0_H0 ;  /* 0x20000025ff157230 */ /* 0x103fe20000004100 */
[----:B------:R-:W-:Y:S01]  /*3630*/  ISETP.GE.U32.AND P5, PT, R8, UR14, PT ;  /* 0x0000000e08007c0c */ /* 0x000fe2000bfa6070 */
[----:B------:R-:W-:Y:S02]  /*3640*/  HADD2.F32 R37, -RZ, R37.H1_H1 ;  /* 0x30000025ff257230 */ /* 0x000fe40000004100 */
[--C-:B------:R-:W-:Y:S01]  /*3650*/  FADD.FTZ R16, R19, -R26.reuse ;  /* 0x8000001a13107221 */ /* 0x100fe20000010000 */
[----:B------:R-:W-:Y:S01]  /*3660*/  ISETP.GE.U32.AND P0, PT, R23, UR14, PT ;  /* 0x0000000e17007c0c */ /* 0x000fe2000bf06070 */
[--C-:B------:R-:W-:Y:S01]  /*3670*/  FADD.FTZ R18, R21, -R26.reuse ;  /* 0x8000001a15127221 */ /* 0x100fe20000010000 */
[----:B------:R-:W-:Y:S01]  /*3680*/  SHF.R.S32.HI R20, RZ, 0x1f, R23 ;  /* 0x0000001fff147819 */ /* 0x000fe20000011417 */
[----:B------:R-:W-:Y:S01]  /*3690*/  FADD.FTZ R26, R37, -R26 ;  /* 0x8000001a251a7221 */ /* 0x000fe20000010000 */
[----:B------:R-:W-:Y:S01]  /*36a0*/  FMUL.FTZ R27, R27, UR6 ;  /* 0x000000061b1b7c20 */ /* 0x000fe20008410000 */
[----:B------:R-:W-:Y:S01]  /*36b0*/  FMUL.FTZ R19, R18, UR6 ;  /* 0x0000000612137c20 */ /* 0x000fe20008410000 */
[----:B------:R-:W-:Y:S01]  /*36c0*/  ISETP.GE.AND.EX P5, PT, R29, UR15, PT, P5 ;  /* 0x0000000f1d007c0c */ /* 0x000fe2000bfa6350 */
[----:B------:R-:W-:Y:S01]  /*36d0*/  FMUL.FTZ R26, R26, UR6 ;  /* 0x000000061a1a7c20 */ /* 0x000fe20008410000 */
[----:B------:R-:W-:Y:S01]  /*36e0*/  ISETP.GE.AND.EX P0, PT, R20, UR15, PT, P0 ;  /* 0x0000000f14007c0c */ /* 0x000fe2000bf06300 */
[----:B------:R-:W-:Y:S01]  /*36f0*/  FMUL.FTZ R16, R16, UR6 ;  /* 0x0000000610107c20 */ /* 0x000fe20008410000 */
[C-C-:B------:R-:W-:Y:S01]  /*3700*/  FFMA.FTZ R27, R12.reuse, R27, R14.reuse ;  /* 0x0000001b0c1b7223 */ /* 0x140fe2000001000e */
[----:B------:R-:W-:Y:S01]  /*3710*/  FFMA.FTZ R12, R12, R19, R14 ;  /* 0x000000130c0c7223 */ /* 0x000fe2000001000e */
[C---:B------:R-:W-:Y:S01]  /*3720*/  ISETP.GT.U32.OR P5, PT, R0.reuse, 0xdf, P5 ;  /* 0x000000df0000780c */ /* 0x040fe20002fa4470 */
[C-C-:B------:R-:W-:Y:S01]  /*3730*/  FFMA.FTZ R19, R13.reuse, R26, R15.reuse ;  /* 0x0000001a0d137223 */ /* 0x140fe2000001000f */
        /* <DEDUP_REMOVED lines=13> */
.L_x_2510:
        /* <DEDUP_REMOVED lines=14> */
.L_x_2512:
[----:B------:R-:W-:Y:S05]  /*38f0*/  BSYNC B0 ;  /* 0x0000000000007941 */ /* 0x000fea0003800000 */
.L_x_2511:
[----:B------:R-:W-:Y:S05]  /*3900*/  @!P6 BRA `(.L_x_2513) ;  /* 0x000000000028e947 */ /* 0x000fea0003800000 */
        /* <DEDUP_REMOVED lines=8> */
[----:B-1----:R-:W-:Y:S01]  /*3990*/  FMUL.FTZ R19, R19, R18 ;  /* 0x0000001213137220 */ /* 0x002fe20000410000 */
[----:B--2---:R-:W-:-:S07]  /*39a0*/  FMUL.FTZ R12, R12, R15 ;  /* 0x0000000f0c0c7220 */ /* 0x004fce0000410000 */
.L_x_2513:
[----:B------:R-:W-:Y:S04]  /*39b0*/  BSSY B0, `(.L_x_2514) ;  /* 0x000000d000007945 */ /* 0x000fe80003800000 */
[----:B------:R-:W-:Y:S05]  /*39c0*/  @P5 BRA `(.L_x_2515) ;  /* 0x00000000002c5947 */ /* 0x000fea0003800000 */
[----:B------:R-:W-:Y:S01]  /*39d0*/  ULDC.64 UR6, c[0x0][0x270] ;  /* 0x00009c0000067ab9 */ /* 0x000fe20000000a00 */
        /* <DEDUP_REMOVED lines=10> */
.L_x_2515:
[----:B------:R-:W-:Y:S05]  /*3a80*/  BSYNC B0 ;  /* 0x0000000000007941 */ /* 0x000fea0003800000 */
.L_x_2514:
[----:B------:R-:W-:Y:S02]  /*3a90*/  UIADD3 UR11, UR12, UR11, URZ ;  /* 0x0000000b0c0b7290 */ /* 0x000fe4000fffe03f */
[----:B------:R-:W-:Y:S02]  /*3aa0*/  UIADD3 UR4, UR4, 0x1, URZ ;  /* 0x0000000104047890 */ /* 0x000fe4000fffe03f */
[----:B------:R-:W-:-:S06]  /*3ab0*/  UISETP.GE.AND UP0, UPT, UR11, UR5, UPT ;  /* 0x000000050b00728c */ /* 0x000fcc000bf06270 */
[----:B------:R-:W-:-:S13]  /*3ac0*/  PLOP3.LUT P0, PT, PT, PT, UP0, 0x80, 0x0 ;  /* 0x000000000000781c */ /* 0x000fda0003f0f008 */
[----:B------:R-:W-:Y:S05]  /*3ad0*/  @!P0 BRA `(.L_x_2516) ;  /* 0xffffffc8000c8947 */ /* 0x000fea000383ffff */
[----:B------:R-:W-:Y:S05]  /*3ae0*/  EXIT ;  /* 0x000000000000794d */ /* 0x000fea0003800000 */
.L_x_2517:
        /* <DEDUP_REMOVED lines=9> */
.L_x_3328:


//--------------------- .text._Z35group_norm_nhwc_fwd_one_pass_kernelI11Fp16IOFp32WLi512ELi14ELi224EEv26Group_norm_nhwc_fwd_params --------------------------
	.section	.text._Z35group_norm_nhwc_fwd_one_pass_kernelI11Fp16IOFp32WLi512ELi14ELi224EEv26Group_norm_nhwc_fwd_params,"ax",@progbits
	.align	128
        .global         _Z35group_norm_nhwc_fwd_one_pass_kernelI11Fp16IOFp32WLi512ELi14ELi224EEv26Group_norm_nhwc_fwd_params
        .type           _Z35group_norm_nhwc_fwd_one_pass_kernelI11Fp16IOFp32WLi512ELi14ELi224EEv26Group_norm_nhwc_fwd_params,@function
        .size           _Z35group_norm_nhwc_fwd_one_pass_kernelI11Fp16IOFp32WLi512ELi14ELi224EEv26Group_norm_nhwc_fwd_params,(.L_x_3329 - _Z35group_norm_nhwc_fwd_one_pass_kernelI11Fp16IOFp32WLi512ELi14ELi224EEv26Group_norm_nhwc_fwd_params)
        .other          _Z35group_norm_nhwc_fwd_one_pass_kernelI11Fp16IOFp32WLi512ELi14ELi224EEv26Group_norm_nhwc_fwd_params,@"STO_CUDA_ENTRY STV_DEFAULT"
_Z35group_norm_nhwc_fwd_one_pass_kernelI11Fp16IOFp32WLi512ELi14ELi224EEv26Group_norm_nhwc_fwd_params:
.text._Z35group_norm_nhwc_fwd_one_pass_kernelI11Fp16IOFp32WLi512ELi14ELi224EEv26Group_norm_nhwc_fwd_params:
        /* <DEDUP_REMOVED lines=46> */
[C---:B------:R-:W-:Y:S02]  /*02e0*/  IADD3 R15, R46.reuse, 0x120, RZ ;  /* 0x000001202e0f7810 */ /* 0x040fe40007ffe0ff */
[C---:B------:R-:W-:Y:S02]  /*02f0*/  IADD3 R28, R46.reuse, 0x140, RZ ;  /* 0x000001402e1c7810 */ /* 0x040fe40007ffe0ff */
        /* <DEDUP_REMOVED lines=13> */
.L_x_2575:
[----:B0-----:R-:W0:Y:S01]  /*03d0*/  LDC R23, c[0x0][0x288] ;  /* 0x0000a200ff177b82 */ /* 0x001e220000000800 */
[----:B------:R-:W-:Y:S01]  /*03e0*/  ULDC.64 UR14, c[0x0][0x280] ;  /* 0x0000a000000e7ab9 */ /* 0x000fe20000000a00 */
[----:B------:R-:W-:-:S06]  /*03f0*/  SHF.R.S32.HI R35, RZ, 0x1f, R8 ;  /* 0x0000001fff237819 */ /* 0x000fcc0000011408 */
[----:B------:R-:W1:Y:S08]  /*0400*/  @P1 LDC.64 R26, c[0x0][0x270] ;  /* 0x00009c00ff1a1b82 */ /* 0x000e700000000a00 */
[----:B------:R-:W2:Y:S01]  /*0410*/  @P0 LDC.64 R36, c[0x0][0x220] ;  /* 0x00008800ff240b82 */ /* 0x000ea20000000a00 */
[----:B0-----:R-:W-:-:S04]  /*0420*/  IABS R19, R23 ;  /* 0x0000001700137213 */ /* 0x001fc80000000000 */
[----:B------:R-:W0:Y:S01]  /*0430*/  I2F.RP R18, R19 ;  /* 0x0000001300127306 */ /* 0x000e220000209400 */
[----:B-1----:R-:W-:-:S04]  /*0440*/  @P1 IMAD R24, R7, R26, RZ ;  /* 0x0000001a07181224 */ /* 0x002fc800078e02ff */
[----:B------:R-:W-:Y:S02]  /*0450*/  @P1 IMAD R43, R45, R27, R24 ;  /* 0x0000001b2d2b1224 */ /* 0x000fe400078e0218 */
[----:B------:R-:W1:Y:S01]  /*0460*/  @P4 LDC.64 R24, c[0x0][0x270] ;  /* 0x00009c00ff184b82 */ /* 0x000e620000000a00 */
[----:B0-----:R-:W0:Y:S02]  /*0470*/  MUFU.RCP R18, R18 ;  /* 0x0000001200127308 */ /* 0x001e240000001000 */
[----:B0-----:R-:W-:-:S06]  /*0480*/  IADD3 R16, R18, 0xffffffe, RZ ;  /* 0x0ffffffe12107810 */ /* 0x001fcc0007ffe0ff */
[----:B------:R0:W3:Y:S02]  /*0490*/  F2I.FTZ.U32.TRUNC.NTZ R17, R16 ;  /* 0x0000001000117305 */ /* 0x0000e4000021f000 */
[----:B0-----:R-:W-:Y:S01]  /*04a0*/  HFMA2.MMA R16, -RZ, RZ, 0, 0 ;  /* 0x00000000ff107435 */ /* 0x001fe200000001ff */
[----:B---3--:R-:W-:-:S05]  /*04b0*/  IADD3 R20, RZ, -R17, RZ ;  /* 0x80000011ff147210 */ /* 0x008fca0007ffe0ff */
        /* <DEDUP_REMOVED lines=11> */
[----:B------:R-:W-:Y:S02]  /*0570*/  ISETP.GE.AND P5, PT, R16, RZ, PT ;  /* 0x000000ff1000720c */ /* 0x000fe40003fa6270 */
[----:B------:R-:W-:-:S09]  /*0580*/  SHF.R.S32.HI R19, RZ, 0x1f, R47 ;  /* 0x0000001fff137819 */ /* 0x000fd2000001142f */
[----:B------:R-:W-:Y:S02]  /*0590*/  @P6 IADD3 R17, R17, 0x1, RZ ;  /* 0x0000000111116810 */ /* 0x000fe40007ffe0ff */
[----:B------:R-:W-:Y:S02]  /*05a0*/  ISETP.NE.AND P6, PT, R23, RZ, PT ;  /* 0x000000ff1700720c */ /* 0x000fe40003fc5270 */
[----:B------:R-:W-:-:S11]  /*05b0*/  @!P5 IADD3 R17, -R17, RZ, RZ ;  /* 0x000000ff1111d210 */ /* 0x000fd60007ffe1ff */
[----:B------:R-:W-:-:S04]  /*05c0*/  @!P6 LOP3.LUT R17, RZ, R23, RZ, 0x33, !PT ;  /* 0x00000017ff11e212 */ /* 0x000fc800078e33ff */
[----:B------:R-:W-:Y:S02]  /*05d0*/  IADD3 R50, -R17, RZ, RZ ;  /* 0x000000ff11327210 */ /* 0x000fe40007ffe1ff */
[----:B------:R-:W-:-:S03]  /*05e0*/  SHF.R.S32.HI R16, RZ, 0x1f, R17 ;  /* 0x0000001fff107819 */ /* 0x000fc60000011411 */
[----:B------:R-:W-:Y:S02]  /*05f0*/  IMAD R50, R23, R50, UR6 ;  /* 0x0000000617327e24 */ /* 0x000fe4000f8e0232 */
[----:B------:R-:W0:Y:S01]  /*0600*/  @P0 LDC.64 R22, c[0x0][0x270] ;  /* 0x00009c00ff160b82 */ /* 0x000e220000000a00 */
[----:B------:R-:W-:Y:S02]  /*0610*/  IMAD R16, R16, UR14, RZ ;  /* 0x0000000e10107c24 */ /* 0x000fe4000f8e02ff */
[----:B------:R-:W-:Y:S02]  /*0620*/  IMAD R50, R50, 0xe, RZ ;  /* 0x0000000e32327824 */ /* 0x000fe400078e02ff */
[----:B------:R-:W-:-:S03]  /*0630*/  IMAD R59, R17, UR15, R16 ;  /* 0x0000000f113b7c24 */ /* 0x000fc6000f8e0210 */
[----:B------:R-:W-:-:S04]  /*0640*/  IADD3 R56, P5, R47, R50, RZ ;  /* 0x000000322f387210 */ /* 0x000fc80007fbe0ff */
[----:B------:R-:W-:Y:S02]  /*0650*/  LEA.HI.X.SX32 R57, R50, R19, 0x1, P5 ;  /* 0x0000001332397211 */ /* 0x000fe400028f0eff */
[----:B------:R-:W3:Y:S01]  /*0660*/  @P2 LDC.64 R18, c[0x0][0x270] ;  /* 0x00009c00ff122b82 */ /* 0x000ee20000000a00 */
[----:B------:R-:W-:Y:S01]  /*0670*/  IMAD.WIDE.U32 R56, R17, UR14, R56 ;  /* 0x0000000e11387c25 */ /* 0x000fe2000f8e0038 */
[----:B------:R-:W-:Y:S02]  /*0680*/  ULDC.64 UR14, c[0x0][0x278] ;  /* 0x00009e00000e7ab9 */ /* 0x000fe40000000a00 */
[----:B------:R-:W-:-:S04]  /*0690*/  ISETP.GE.U32.AND P6, PT, R8, UR14, PT ;  /* 0x0000000e08007c0c */ /* 0x000fc8000bfc6070 */
[----:B------:R-:W4:Y:S01]  /*06a0*/  @P1 LDC.64 R16, c[0x0][0x220] ;  /* 0x00008800ff101b82 */ /* 0x000f220000000a00 */
[----:B------:R-:W-:Y:S01]  /*06b0*/  IADD3 R59, R57, R59, RZ ;  /* 0x0000003b393b7210 */ /* 0x000fe20007ffe0ff */
[----:B0-----:R-:W-:Y:S01]  /*06c0*/  @P0 IMAD R20, R3, R22, RZ ;  /* 0x0000001603140224 */ /* 0x001fe200078e02ff */
[-C--:B------:R-:W-:Y:S02]  /*06d0*/  @P0 MOV R58, R56.reuse ;  /* 0x00000038003a0202 */ /* 0x080fe40000000f00 */
[----:B------:R-:W-:Y:S01]  /*06e0*/  ISETP.GE.AND.EX P6, PT, R35, UR15, PT, P6 ;  /* 0x0000000f23007c0c */ /* 0x000fe2000bfc6360 */
[C---:B------:R-:W-:Y:S01]  /*06f0*/  @P0 IMAD R39, R46.reuse, R23, R20 ;  /* 0x000000172e270224 */ /* 0x040fe200078e0214 */
[----:B------:R-:W-:Y:S01]  /*0700*/  @P1 MOV R38, R56 ;  /* 0x0000003800261202 */ /* 0x000fe20000000f00 */
[----:B------:R-:W0:Y:S01]  /*0710*/  @P3 LDC.64 R20, c[0x0][0x270] ;  /* 0x00009c00ff143b82 */ /* 0x000e220000000a00 */
[----:B------:R-:W-:Y:S01]  /*0720*/  @P0 IMAD.WIDE.U32 R40, R46, R22, R58 ;  /* 0x000000162e280225 */ /* 0x000fe200078e003a */
[----:B------:R-:W-:-:S04]  /*0730*/  ISETP.GT.U32.OR P6, PT, R0, 0xdf, P6 ;  /* 0x000000df0000780c */ /* 0x000fc800037c4470 */
[----:B------:R-:W-:Y:S02]  /*0740*/  @P0 IADD3 R27, R41, R39, RZ ;  /* 0x00000027291b0210 */ /* 0x000fe40007ffe0ff */
[-C--:B------:R-:W-:Y:S01]  /*0750*/  @P1 MOV R39, R59.reuse ;  /* 0x0000003b00271202 */ /* 0x080fe20000000f00 */
[----:B------:R-:W5:Y:S01]  /*0760*/  @P2 LDC.64 R22, c[0x0][0x220] ;  /* 0x00008800ff162b82 */ /* 0x000f620000000a00 */
[C---:B--2---:R-:W-:Y:S02]  /*0770*/  @P0 LEA R52, P5, R40.reuse, R36, 0x1 ;  /* 0x0000002428340211 */ /* 0x044fe400078a08ff */
[----:B------:R-:W-:Y:S01]  /*0780*/  @P2 MOV R41, R59 ;  /* 0x0000003b00292202 */ /* 0x000fe20000000f00 */
[----:B------:R-:W-:Y:S01]  /*0790*/  @P1 IMAD.WIDE.U32 R38, R45, R26, R38 ;  /* 0x0000001a2d261225 */ /* 0x000fe200078e0026 */
[----:B------:R-:W-:Y:S02]  /*07a0*/  @P0 LEA.HI.X R53, R40, R37, R27, 0x1, P5 ;  /* 0x0000002528350211 */ /* 0x000fe400028f0c1b */
[----:B------:R-:W-:Y:S01]  /*07b0*/  @P2 MOV R40, R56 ;  /* 0x0000003800282202 */ /* 0x000fe20000000f00 */
[----:B------:R-:W2:Y:S01]  /*07c0*/  @!P6 LDC.64 R26, c[0x0][0x270] ;  /* 0x00009c00ff1aeb82 */ /* 0x000ea20000000a00 */
[----:B------:R-:W-:-:S02]  /*07d0*/  @P1 IADD3 R39, R39, R43, RZ ;  /* 0x0000002b27271210 */ /* 0x000fc40007ffe0ff */
[----:B----4-:R-:W-:Y:S01]  /*07e0*/  @P1 LEA R48, P5, R38, R16, 0x1 ;  /* 0x0000001026301211 */ /* 0x010fe200078a08ff */
[-C--:B---3--:R-:W-:Y:S02]  /*07f0*/  @P2 IMAD R16, R9, R18.reuse, RZ ;  /* 0x0000001209102224 */ /* 0x088fe400078e02ff */
[----:B------:R-:W-:Y:S01]  /*0800*/  @P2 IMAD.WIDE.U32 R40, R4, R18, R40 ;  /* 0x0000001204282225 */ /* 0x000fe200078e0028 */
[----:B------:R-:W-:Y:S01]  /*0810*/  @P1 LEA.HI.X R49, R38, R17, R39, 0x1, P5 ;  /* 0x0000001126311211 */ /* 0x000fe200028f0c27 */
[----:B------:R-:W3:Y:S01]  /*0820*/  @P3 LDC.64 R36, c[0x0][0x220] ;  /* 0x00008800ff243b82 */ /* 0x000ee20000000a00 */
[----:B------:R-:W-:Y:S01]  /*0830*/  @P3 MOV R39, R59 ;  /* 0x0000003b00273202 */ /* 0x000fe20000000f00 */
[----:B0-----:R-:W-:Y:S02]  /*0840*/  @P3 IMAD R38, R11, R20, RZ ;  /* 0x000000140b263224 */ /* 0x001fe400078e02ff */
[----:B------:R-:W-:Y:S02]  /*0850*/  @P2 IMAD R43, R4, R19, R16 ;  /* 0x00000013042b2224 */ /* 0x000fe400078e0210 */
[----:B------:R-:W-:Y:S01]  /*0860*/  @P3 IMAD R21, R5, R21, R38 ;  /* 0x0000001505153224 */ /* 0x000fe200078e0226 */
[----:B------:R-:W-:Y:S01]  /*0870*/  @P3 MOV R38, R56 ;  /* 0x0000003800263202 */ /* 0x000fe20000000f00 */
[----:B------:R-:W0:Y:S01]  /*0880*/  @P4 LDC.64 R16, c[0x0][0x220] ;  /* 0x00008800ff104b82 */ /* 0x000e220000000a00 */
[----:B-----5:R-:W-:-:S03]  /*0890*/  @P2 LEA R22, P5, R40, R22, 0x1 ;  /* 0x0000001628162211 */ /* 0x020fc600078a08ff */
[----:B------:R-:W-:Y:S01]  /*08a0*/  @P3 IMAD.WIDE.U32 R38, R5, R20, R38 ;  /* 0x0000001405263225 */ /* 0x000fe200078e0026 */
[----:B------:R-:W-:-:S03]  /*08b0*/  @P2 IADD3 R20, R41, R43, RZ ;  /* 0x0000002b29142210 */ /* 0x000fc60007ffe0ff */
[----:B------:R-:W4:Y:S01]  /*08c0*/  @!P6 LDC.64 R18, c[0x0][0x220] ;  /* 0x00008800ff12eb82 */ /* 0x000f220000000a00 */
[----:B-1----:R-:W-:Y:S01]  /*08d0*/  @P4 IMAD R41, R13, R24, RZ ;  /* 0x000000180d294224 */ /* 0x002fe200078e02ff */
[----:B------:R-:W-:Y:S01]  /*08e0*/  @P2 LEA.HI.X R23, R40, R23, R20, 0x1, P5 ;  /* 0x0000001728172211 */ /* 0x000fe200028f0c14 */
[----:B--2---:R-:W-:Y:S01]  /*08f0*/  @!P6 IMAD R35, R35, R26, RZ ;  /* 0x0000001a2323e224 */ /* 0x004fe200078e02ff */
[----:B------:R-:W-:Y:S01]  /*0900*/  @P4 MOV R40, R56 ;  /* 0x0000003800284202 */ /* 0x000fe20000000f00 */
[----:B------:R-:W-:Y:S01]  /*0910*/  @P4 IMAD R43, R6, R25, R41 ;  /* 0x00000019062b4224 */ /* 0x000fe200078e0229 */
[----:B------:R-:W-:Y:S01]  /*0920*/  @P4 MOV R41, R59 ;  /* 0x0000003b00294202 */ /* 0x000fe20000000f00 */
[----:B------:R-:W-:Y:S01]  /*0930*/  @!P6 IMAD R35, R8, R27, R35 ;  /* 0x0000001b0823e224 */ /* 0x000fe200078e0223 */
[----:B------:R-:W-:Y:S02]  /*0940*/  @!P6 MOV R25, R59 ;  /* 0x0000003b0019e202 */ /* 0x000fe40000000f00 */
[----:B------:R-:W-:Y:S01]  /*0950*/  @P3 IADD3 R21, R39, R21, RZ ;  /* 0x0000001527153210 */ /* 0x000fe20007ffe0ff */
[----:B------:R-:W-:Y:S01]  /*0960*/  @P4 IMAD.WIDE.U32 R40, R6, R24, R40 ;  /* 0x0000001806284225 */ /* 0x000fe200078e0028 */
[----:B------:R-:W-:-:S02]  /*0970*/  @!P6 MOV R24, R56 ;  /* 0x000000380018e202 */ /* 0x000fc40000000f00 */
[----:B---3--:R-:W-:-:S03]  /*0980*/  @P3 LEA R20, P5, R38, R36, 0x1 ;  /* 0x0000002426143211 */ /* 0x008fc600078a08ff */
[----:B------:R-:W-:Y:S01]  /*0990*/  @!P6 IMAD.WIDE.U32 R26, R8, R26, R24 ;  /* 0x0000001a081ae225 */ /* 0x000fe200078e0018 */
[----:B------:R-:W-:Y:S02]  /*09a0*/  @P3 LEA.HI.X R21, R38, R37, R21, 0x1, P5 ;  /* 0x0000002526153211 */ /* 0x000fe400028f0c15 */
[----:B------:R-:W-:Y:S02]  /*09b0*/  @P4 IADD3 R25, R41, R43, RZ ;  /* 0x0000002b29194210 */ /* 0x000fe40007ffe0ff */
[C---:B0-----:R-:W-:Y:S02]  /*09c0*/  @P4 LEA R24, P5, R40.reuse, R16, 0x1 ;  /* 0x0000001028184211 */ /* 0x041fe400078a08ff */
[----:B------:R-:W-:Y:S01]  /*09d0*/  @!P6 IADD3 R16, R27, R35, RZ ;  /* 0x000000231b10e210 */ /* 0x000fe20007ffe0ff */
[----:B------:R-:W-:Y:S01]  /*09e0*/  HFMA2.MMA R35, -RZ, RZ, 0, 0 ;  /* 0x00000000ff237435 */ /* 0x000fe200000001ff */
[----:B------:R-:W-:Y:S02]  /*09f0*/  @P4 LEA.HI.X R25, R40, R17, R25, 0x1, P5 ;  /* 0x0000001128194211 */ /* 0x000fe400028f0c19 */
[----:B----4-:R-:W-:-:S02]  /*0a00*/  @!P6 LEA R36, P5, R26, R18, 0x1 ;  /* 0x000000121a24e211 */ /* 0x010fc400078a08ff */
[----:B------:R-:W-:Y:S02]  /*0a10*/  SHF.R.S32.HI R27, RZ, 0x1f, R10 ;  /* 0x0000001fff1b7819 */ /* 0x000fe4000001140a */
[----:B------:R-:W-:Y:S02]  /*0a20*/  @!P6 LEA.HI.X R37, R26, R19, R16, 0x1, P5 ;  /* 0x000000131a25e211 */ /* 0x000fe400028f0c10 */
[----:B------:R-:W-:-:S03]  /*0a30*/  ISETP.GE.U32.AND P5, PT, R10, UR14, PT ;  /* 0x0000000e0a007c0c */ /* 0x000fc6000bfa6070 */
[----:B------:R0:W2:Y:S01]  /*0a40*/  @!P6 LDG.E R35, desc[UR10][R36.64] ;  /* 0x0000000a2423e981 */ /* 0x0000a2000c1e1900 */
[----:B------:R-:W-:-:S04]  /*0a50*/  ISETP.GE.AND.EX P5, PT, R27, UR15, PT, P5 ;  /* 0x0000000f1b007c0c */ /* 0x000fc8000bfa6350 */
[----:B------:R-:W-:-:S13]  /*0a60*/  ISETP.GT.U32.OR P5, PT, R0, 0xdf, P5 ;  /* 0x000000df0000780c */ /* 0x000fda0002fa4470 */
[----:B------:R-:W1:Y:S01]  /*0a70*/  @!P5 LDC.64 R16, c[0x0][0x270] ;  /* 0x00009c00ff10db82 */ /* 0x000e620000000a00 */
[----:B------:R-:W-:-:S07]  /*0a80*/  @!P5 MOV R26, R56 ;  /* 0x00000038001ad202 */ /* 0x000fce0000000f00 */
[----:B------:R-:W3:Y:S01]  /*0a90*/  @!P5 LDC.64 R18, c[0x0][0x220] ;  /* 0x00008800ff12db82 */ /* 0x000ee20000000a00 */
[----:B-1----:R-:W-:-:S04]  /*0aa0*/  @!P5 IMAD R27, R27, R16, RZ ;  /* 0x000000101b1bd224 */ /* 0x002fc800078e02ff */
[----:B------:R-:W-:Y:S01]  /*0ab0*/  @!P5 IMAD R39, R10, R17, R27 ;  /* 0x000000110a27d224 */ /* 0x000fe200078e021b */
[----:B------:R-:W-:-:S03]  /*0ac0*/  @!P5 MOV R27, R59 ;  /* 0x0000003b001bd202 */ /* 0x000fc60000000f00 */
[----:B------:R-:W-:-:S05]  /*0ad0*/  @!P5 IMAD.WIDE.U32 R16, R10, R16, R26 ;  /* 0x000000100a10d225 */ /* 0x000fca00078e001a */
[----:B------:R-:W-:Y:S02]  /*0ae0*/  @!P5 IADD3 R17, R17, R39, RZ ;  /* 0x000000271111d210 */ /* 0x000fe40007ffe0ff */
[C---:B---3--:R-:W-:Y:S02]  /*0af0*/  @!P5 LEA R26, P6, R16.reuse, R18, 0x1 ;  /* 0x00000012101ad211 */ /* 0x048fe400078c08ff */
[----:B------:R-:W-:Y:S02]  /*0b00*/  SHF.R.S32.HI R39, RZ, 0x1f, R12 ;  /* 0x0000001fff277819 */ /* 0x000fe4000001140c */
[----:B------:R-:W-:Y:S02]  /*0b10*/  @!P5 LEA.HI.X R27, R16, R19, R17, 0x1, P6 ;  /* 0x00000013101bd211 */ /* 0x000fe400030f0c11 */
[----:B------:R-:W-:-:S04]  /*0b20*/  ISETP.GE.U32.AND P6, PT, R12, UR14, PT ;  /* 0x0000000e0c007c0c */ /* 0x000fc8000bfc6070 */
[----:B------:R-:W-:-:S04]  /*0b30*/  ISETP.GE.AND.EX P6, PT, R39, UR15, PT, P6 ;  /* 0x0000000f27007c0c */ /* 0x000fc8000bfc6360 */
[----:B------:R-:W-:-:S13]  /*0b40*/  ISETP.GT.U32.OR P6, PT, R0, 0xdf, P6 ;  /* 0x000000df0000780c */ /* 0x000fda00037c4470 */
[----:B------:R-:W1:Y:S08]  /*0b50*/  @!P6 LDC.64 R16, c[0x0][0x270] ;  /* 0x00009c00ff10eb82 */ /* 0x000e700000000a00 */
[----:B------:R-:W3:Y:S01]  /*0b60*/  @!P6 LDC.64 R18, c[0x0][0x220] ;  /* 0x00008800ff12eb82 */ /* 0x000ee20000000a00 */
[----:B0-----:R-:W-:Y:S01]  /*0b70*/  HFMA2.MMA R36, -RZ, RZ, 0, 0 ;  /* 0x00000000ff247435 */ /* 0x001fe200000001ff */
[----:B------:R-:W-:-:S09]  /*0b80*/  @!P6 MOV R38, R56 ;  /* 0x000000380026e202 */ /* 0x000fd20000000f00 */
[----:B------:R0:W4:Y:S01]  /*0b90*/  @!P5 LDG.E R36, desc[UR10][R26.64] ;  /* 0x0000000a1a24d981 */ /* 0x000122000c1e1900 */
        /* <DEDUP_REMOVED lines=13> */
[----:B0-----:R-:W-:Y:S02]  /*0c70*/  @!P5 MOV R26, R56 ;  /* 0x00000038001ad202 */ /* 0x001fe40000000f00 */
[----:B------:R-:W-:Y:S01]  /*0c80*/  @!P5 MOV R27, R59 ;  /* 0x0000003b001bd202 */ /* 0x000fe20000000f00 */
[----:B-1----:R-:W-:-:S04]  /*0c90*/  @!P5 IMAD R37, R37, R16, RZ ;  /* 0x000000102525d224 */ /* 0x002fc800078e02ff */
[C---:B------:R-:W-:Y:S01]  /*0ca0*/  @!P5 IMAD R41, R14.reuse, R17, R37 ;  /* 0x000000110e29d224 */ /* 0x040fe200078e0225 */
[----:B------:R-:W-:Y:S01]  /*0cb0*/  HFMA2.MMA R37, -RZ, RZ, 0, 0 ;  /* 0x00000000ff257435 */ /* 0x000fe200000001ff */
[----:B------:R-:W-:-:S05]  /*0cc0*/  @!P5 IMAD.WIDE.U32 R16, R14, R16, R26 ;  /* 0x000000100e10d225 */ /* 0x000fca00078e001a */
[----:B------:R-:W-:-:S04]  /*0cd0*/  @!P5 IADD3 R17, R17, R41, RZ ;  /* 0x000000291111d210 */ /* 0x000fc80007ffe0ff */
[----:B------:R0:W5:Y:S01]  /*0ce0*/  @!P6 LDG.E R37, desc[UR10][R38.64] ;  /* 0x0000000a2625e981 */ /* 0x000162000c1e1900 */
        /* <DEDUP_REMOVED lines=9> */
[----:B------:R-:W-:-:S09]  /*0d80*/  SHF.R.S32.HI R39, RZ, 0x1f, R28 ;  /* 0x0000001fff277819 */ /* 0x000fd2000001141c */
[----:B------:R0:W5:Y:S01]  /*0d90*/  @!P5 LDG.E R38, desc[UR10][R26.64] ;  /* 0x0000000a1a26d981 */ /* 0x000162000c1e1900 */
[----:B-1----:R-:W-:Y:S01]  /*0da0*/  @!P6 IMAD R40, R41, R16, RZ ;  /* 0x000000102928e224 */ /* 0x002fe200078e02ff */
[----:B------:R-:W-:-:S03]  /*0db0*/  @!P6 MOV R41, R59 ;  /* 0x0000003b0029e202 */ /* 0x000fc60000000f00 */
[----:B------:R-:W-:Y:S01]  /*0dc0*/  @!P6 IMAD R17, R15, R17, R40 ;  /* 0x000000110f11e224 */ /* 0x000fe200078e0228 */
[----:B------:R-:W-:-:S05]  /*0dd0*/  @!P6 MOV R40, R56 ;  /* 0x000000380028e202 */ /* 0x000fca0000000f00 */
[----:B------:R-:W-:-:S05]  /*0de0*/  @!P6 IMAD.WIDE.U32 R40, R15, R16, R40 ;  /* 0x000000100f28e225 */ /* 0x000fca00078e0028 */
[----:B------:R-:W-:Y:S02]  /*0df0*/  @!P6 IADD3 R16, R41, R17, RZ ;  /* 0x000000112910e210 */ /* 0x000fe40007ffe0ff */
[----:B---3--:R-:W-:-:S04]  /*0e00*/  @!P6 LEA R42, P5, R40, R18, 0x1 ;  /* 0x00000012282ae211 */ /* 0x008fc800078a08ff */
        /* <DEDUP_REMOVED lines=20> */
[----:B------:R-:W1:Y:S01]  /*0f50*/  @!P6 LDC.64 R16, c[0x0][0x270] ;  /* 0x00009c00ff10eb82 */ /* 0x000e620000000a00 */
[----:B------:R-:W-:Y:S02]  /*0f60*/  CS2R R40, SRZ ;  /* 0x0000000000287805 */ /* 0x000fe4000001ff00 */
[----:B0-----:R-:W-:-:S04]  /*0f70*/  CS2R R42, SRZ ;  /* 0x00000000002a7805 */ /* 0x001fc8000001ff00 */
[----:B------:R-:W3:Y:S01]  /*0f80*/  @P1 LDG.E R40, desc[UR10][R48.64] ;  /* 0x0000000a30281981 */ /* 0x000ee2000c1e1900 */
[----:B------:R-:W0:Y:S03]  /*0f90*/  @!P6 LDC.64 R18, c[0x0][0x220] ;  /* 0x00008800ff12eb82 */ /* 0x000e260000000a00 */
[----:B------:R2:W4:Y:S04]  /*0fa0*/  @P3 LDG.E R42, desc[UR10][R20.64] ;  /* 0x0000000a142a3981 */ /* 0x000528000c1e1900 */
[----:B------:R1:W5:Y:S01]  /*0fb0*/  @P2 LDG.E R41, desc[UR10][R22.64] ;  /* 0x0000000a16292981 */ /* 0x000362000c1e1900 */
[----:B------:R-:W-:-:S03]  /*0fc0*/  HFMA2.MMA R44, -RZ, RZ, 0, 0 ;  /* 0x00000000ff2c7435 */ /* 0x000fc600000001ff */
[----:B------:R0:W4:Y:S01]  /*0fd0*/  @P4 LDG.E R43, desc[UR10][R24.64] ;  /* 0x0000000a182b4981 */ /* 0x000122000c1e1900 */
[----:B--2---:R-:W-:Y:S01]  /*0fe0*/  @!P6 MOV R20, R56 ;  /* 0x000000380014e202 */ /* 0x004fe20000000f00 */
[----:B-1----:R-:W-:Y:S01]  /*0ff0*/  @!P6 IMAD R48, R51, R16, RZ ;  /* 0x000000103330e224 */ /* 0x002fe200078e02ff */
[----:B------:R-:W-:-:S04]  /*1000*/  @!P6 MOV R21, R59 ;  /* 0x0000003b0015e202 */ /* 0x000fc80000000f00 */
[----:B------:R-:W2:Y:S01]  /*1010*/  @P0 LDG.E R44, desc[UR10][R52.64] ;  /* 0x0000000a342c0981 */ /* 0x000ea2000c1e1900 */
[C---:B------:R-:W-:Y:S01]  /*1020*/  @!P6 IMAD R23, R29.reuse, R17, R48 ;  /* 0x000000111d17e224 */ /* 0x040fe200078e0230 */
[----:B------:R-:W-:Y:S01]  /*1030*/  CS2R R48, SRZ ;  /* 0x0000000000307805 */ /* 0x000fe2000001ff00 */
[----:B------:R-:W-:-:S05]  /*1040*/  @!P6 IMAD.WIDE.U32 R16, R29, R16, R20 ;  /* 0x000000101d10e225 */ /* 0x000fca00078e0014 */
[----:B------:R-:W2:Y:S01]  /*1050*/  @!P5 LDG.E R48, desc[UR10][R26.64] ;  /* 0x0000000a1a30d981 */ /* 0x000ea2000c1e1900 */
[----:B------:R-:W-:Y:S02]  /*1060*/  @!P6 IADD3 R17, R17, R23, RZ ;  /* 0x000000171111e210 */ /* 0x000fe40007ffe0ff */
[C---:B0-----:R-:W-:Y:S02]  /*1070*/  @!P6 LEA R20, P5, R16.reuse, R18, 0x1 ;  /* 0x000000121014e211 */ /* 0x041fe400078a08ff */
[----:B------:R-:W-:Y:S02]  /*1080*/  SHF.R.S32.HI R23, RZ, 0x1f, R30 ;  /* 0x0000001fff177819 */ /* 0x000fe4000001141e */
[----:B------:R-:W-:Y:S02]  /*1090*/  @!P6 LEA.HI.X R21, R16, R19, R17, 0x1, P5 ;  /* 0x000000131015e211 */ /* 0x000fe400028f0c11 */
[----:B------:R-:W-:Y:S01]  /*10a0*/  ISETP.GE.U32.AND P5, PT, R30, UR14, PT ;  /* 0x0000000e1e007c0c */ /* 0x000fe2000bfa6070 */
[----:B------:R-:W-:-:S02]  /*10b0*/  HFMA2.MMA R51, -RZ, RZ, 0, 0 ;  /* 0x00000000ff337435 */ /* 0x000fc400000001ff */
[----:B------:R0:W2:Y:S01]  /*10c0*/  @!P6 LDG.E R49, desc[UR10][R20.64] ;  /* 0x0000000a1431e981 */ /* 0x0000a2000c1e1900 */
[----:B------:R-:W-:-:S04]  /*10d0*/  ISETP.GE.AND.EX P5, PT, R23, UR15, PT, P5 ;  /* 0x0000000f17007c0c */ /* 0x000fc8000bfa6350 */
[----:B------:R-:W-:-:S13]  /*10e0*/  ISETP.GT.U32.OR P5, PT, R0, 0xdf, P5 ;  /* 0x000000df0000780c */ /* 0x000fda0002fa4470 */
[----:B------:R-:W1:Y:S08]  /*10f0*/  @!P5 LDC.64 R16, c[0x0][0x270] ;  /* 0x00009c00ff10db82 */ /* 0x000e700000000a00 */
[----:B------:R-:W0:Y:S01]  /*1100*/  @!P5 LDC.64 R18, c[0x0][0x220] ;  /* 0x00008800ff12db82 */ /* 0x000e220000000a00 */
[----:B------:R-:W-:Y:S01]  /*1110*/  @!P5 MOV R22, R56 ;  /* 0x000000380016d202 */ /* 0x000fe20000000f00 */
[----:B-1----:R-:W-:-:S04]  /*1120*/  @!P5 IMAD R23, R23, R16, RZ ;  /* 0x000000101717d224 */ /* 0x002fc800078e02ff */
[----:B------:R-:W-:Y:S01]  /*1130*/  @!P5 IMAD R25, R30, R17, R23 ;  /* 0x000000111e19d224 */ /* 0x000fe200078e0217 */
[----:B------:R-:W-:-:S03]  /*1140*/  @!P5 MOV R23, R59 ;  /* 0x0000003b0017d202 */ /* 0x000fc60000000f00 */
[----:B------:R-:W-:-:S05]  /*1150*/  @!P5 IMAD.WIDE.U32 R16, R30, R16, R22 ;  /* 0x000000101e10d225 */ /* 0x000fca00078e0016 */
[----:B------:R-:W-:Y:S02]  /*1160*/  @!P5 IADD3 R17, R17, R25, RZ ;  /* 0x000000191111d210 */ /* 0x000fe40007ffe0ff */
[----:B0-----:R-:W-:-:S04]  /*1170*/  @!P5 LEA R22, P6, R16, R18, 0x1 ;  /* 0x000000121016d211 */ /* 0x001fc800078c08ff */
[----:B------:R-:W-:-:S05]  /*1180*/  @!P5 LEA.HI.X R23, R16, R19, R17, 0x1, P6 ;  /* 0x000000131017d211 */ /* 0x000fca00030f0c11 */
[----:B------:R0:W2:Y:S01]  /*1190*/  @!P5 LDG.E R51, desc[UR10][R22.64] ;  /* 0x0000000a1633d981 */ /* 0x0000a2000c1e1900 */
[----:B------:R-:W-:Y:S02]  /*11a0*/  SHF.R.S32.HI R25, RZ, 0x1f, R31 ;  /* 0x0000001fff197819 */ /* 0x000fe4000001141f */
[----:B------:R-:W-:-:S04]  /*11b0*/  ISETP.GE.U32.AND P5, PT, R31, UR14, PT ;  /* 0x0000000e1f007c0c */ /* 0x000fc8000bfa6070 */
[----:B------:R-:W-:-:S04]  /*11c0*/  ISETP.GE.AND.EX P5, PT, R25, UR15, PT, P5 ;  /* 0x0000000f19007c0c */ /* 0x000fc8000bfa6350 */
[----:B------:R-:W-:-:S13]  /*11d0*/  ISETP.GT.U32.OR P5, PT, R0, 0xdf, P5 ;  /* 0x000000df0000780c */ /* 0x000fda0002fa4470 */
[----:B------:R-:W1:Y:S08]  /*11e0*/  @!P5 LDC.64 R16, c[0x0][0x270] ;  /* 0x00009c00ff10db82 */ /* 0x000e700000000a00 */
[----:B------:R-:W0:Y:S01]  /*11f0*/  @!P5 LDC.64 R18, c[0x0][0x220] ;  /* 0x00008800ff12db82 */ /* 0x000e220000000a00 */
[----:B------:R-:W-:Y:S01]  /*1200*/  @!P5 MOV R21, R59 ;  /* 0x0000003b0015d202 */ /* 0x000fe20000000f00 */
[----:B-1----:R-:W-:-:S04]  /*1210*/  @!P5 IMAD R20, R25, R16, RZ ;  /* 0x000000101914d224 */ /* 0x002fc800078e02ff */
[----:B------:R-:W-:Y:S01]  /*1220*/  @!P5 IMAD R27, R31, R17, R20 ;  /* 0x000000111f1bd224 */ /* 0x000fe200078e0214 */
[----:B------:R-:W-:-:S05]  /*1230*/  @!P5 MOV R20, R56 ;  /* 0x000000380014d202 */ /* 0x000fca0000000f00 */
[----:B------:R-:W-:-:S03]  /*1240*/  @!P5 IMAD.WIDE.U32 R20, R31, R16, R20 ;  /* 0x000000101f14d225 */ /* 0x000fc600078e0014 */
[----:B0-----:R-:W-:Y:S01]  /*1250*/  @!P5 LEA R18, P6, R20, R18, 0x1 ;  /* 0x000000121412d211 */ /* 0x001fe200078c08ff */
[----:B------:R-:W-:Y:S01]  /*1260*/  HFMA2.MMA R52, -RZ, RZ, 0, 0 ;  /* 0x00000000ff347435 */ /* 0x000fe200000001ff */
[--C-:B---3--:R-:W-:Y:S02]  /*1270*/  HADD2.F32 R26, -RZ, R40.reuse.H1_H1 ;  /* 0x30000028ff1a7230 */ /* 0x108fe40000004100 */
[----:B------:R-:W-:-:S03]  /*1280*/  HADD2.F32 R17, -RZ, R40.H0_H0 ;  /* 0x20000028ff117230 */ /* 0x000fc60000004100 */
[----:B------:R-:W-:Y:S01]  /*1290*/  FMUL.FTZ R22, R26, R26 ;  /* 0x0000001a1a167220 */ /* 0x000fe20000410000 */
[--C-:B-----5:R-:W-:Y:S02]  /*12a0*/  HADD2.F32 R25, -RZ, R41.reuse.H1_H1 ;  /* 0x30000029ff197230 */ /* 0x120fe40000004100 */
[C---:B------:R-:W-:Y:S01]  /*12b0*/  FADD.FTZ R26, R17.reuse, R26 ;  /* 0x0000001a111a7221 */ /* 0x040fe20000010000 */
[----:B------:R-:W-:Y:S01]  /*12c0*/  FFMA.FTZ R22, R17, R17, R22 ;  /* 0x0000001111167223 */ /* 0x000fe20000010016 */
[----:B------:R-:W-:Y:S01]  /*12d0*/  HADD2.F32 R16, -RZ, R41.H0_H0 ;  /* 0x20000029ff107230 */ /* 0x000fe20000004100 */
[----:B------:R-:W-:Y:S01]  /*12e0*/  @!P5 IADD3 R17, R21, R27, RZ ;  /* 0x0000001b1511d210 */ /* 0x000fe20007ffe0ff */
[----:B------:R-:W-:Y:S01]  /*12f0*/  FMUL.FTZ R21, R25, R25 ;  /* 0x0000001919157220 */ /* 0x000fe20000410000 */
[----:B----4-:R-:W-:Y:S02]  /*1300*/  HADD2.F32 R27, -RZ, R42.H1_H1 ;  /* 0x3000002aff1b7230 */ /* 0x010fe40000004100 */
[----:B------:R-:W-:-:S02]  /*1310*/  HADD2.F32 R23, -RZ, R43.H1_H1 ;  /* 0x3000002bff177230 */ /* 0x000fc40000004100 */
[C---:B------:R-:W-:Y:S01]  /*1320*/  FADD.FTZ R25, R16.reuse, R25 ;  /* 0x0000001910197221 */ /* 0x040fe20000010000 */
[----:B------:R-:W-:Y:S01]  /*1330*/  FFMA.FTZ R21, R16, R16, R21 ;  /* 0x0000001010157223 */ /* 0x000fe20000010015 */
[----:B------:R-:W-:Y:S01]  /*1340*/  HADD2.F32 R16, -RZ, R42.H0_H0 ;  /* 0x2000002aff107230 */ /* 0x000fe20000004100 */
[----:B------:R-:W-:Y:S01]  /*1350*/  @!P5 LEA.HI.X R19, R20, R19, R17, 0x1, P6 ;  /* 0x000000131413d211 */ /* 0x000fe200030f0c11 */
[----:B------:R-:W-:Y:S01]  /*1360*/  FMUL.FTZ R17, R27, R27 ;  /* 0x0000001b1b117220 */ /* 0x000fe20000410000 */
[----:B------:R-:W-:Y:S02]  /*1370*/  HADD2.F32 R24, -RZ, R43.H0_H0 ;  /* 0x2000002bff187230 */ /* 0x000fe40000004100 */
[----:B------:R-:W-:Y:S01]  /*1380*/  FMUL.FTZ R53, R23, R23 ;  /* 0x0000001717357220 */ /* 0x000fe20000410000 */
[C---:B------:R-:W-:Y:S01]  /*1390*/  FADD.FTZ R27, R16.reuse, R27 ;  /* 0x0000001b101b7221 */ /* 0x040fe20000010000 */
[----:B------:R-:W-:Y:S01]  /*13a0*/  FFMA.FTZ R20, R16, R16, R17 ;  /* 0x0000001010147223 */ /* 0x000fe20000010011 */
[----:B--2---:R-:W-:-:S02]  /*13b0*/  HADD2.F32 R54, -RZ, R44.H1_H1 ;  /* 0x3000002cff367230 */ /* 0x004fc40000004100 */
[C---:B------:R-:W-:Y:S01]  /*13c0*/  FFMA.FTZ R16, R24.reuse, R24, R53 ;  /* 0x0000001818107223 */ /* 0x040fe20000010035 */
[----:B------:R-:W-:Y:S02]  /*13d0*/  HADD2.F32 R53, -RZ, R44.H0_H0 ;  /* 0x2000002cff357230 */ /* 0x000fe40000004100 */
[----:B------:R-:W-:Y:S01]  /*13e0*/  FADD.FTZ R23, R24, R23 ;  /* 0x0000001718177221 */ /* 0x000fe20000010000 */
[--C-:B------:R-:W-:Y:S01]  /*13f0*/  HADD2.F32 R24, -RZ, R35.reuse.H1_H1 ;  /* 0x30000023ff187230 */ /* 0x100fe20000004100 */
[----:B------:R0:W2:Y:S01]  /*1400*/  @!P5 LDG.E R52, desc[UR10][R18.64] ;  /* 0x0000000a1234d981 */ /* 0x0000a2000c1e1900 */
[C---:B------:R-:W-:Y:S01]  /*1410*/  FADD.FTZ R55, R53.reuse, R54 ;  /* 0x0000003635377221 */ /* 0x040fe20000010000 */
[----:B------:R-:W-:Y:S01]  /*1420*/  FMUL.FTZ R54, R54, R54 ;  /* 0x0000003636367220 */ /* 0x000fe20000410000 */
[----:B------:R-:W-:Y:S02]  /*1430*/  HADD2.F32 R17, -RZ, R35.H0_H0 ;  /* 0x20000023ff117230 */ /* 0x000fe40000004100 */
[----:B------:R-:W-:Y:S01]  /*1440*/  FMUL.FTZ R60, R24, R24 ;  /* 0x00000018183c7220 */ /* 0x000fe20000410000 */
[----:B------:R-:W-:Y:S01]  /*1450*/  FFMA.FTZ R54, R53, R53, R54 ;  /* 0x0000003535367223 */ /* 0x000fe20000010036 */
[----:B------:R-:W-:Y:S01]  /*1460*/  FADD.FTZ R55, RZ, R55 ;  /* 0x00000037ff377221 */ /* 0x000fe20000010000 */
[----:B------:R-:W-:-:S02]  /*1470*/  HADD2.F32 R53, -RZ, R36.H1_H1 ;  /* 0x30000024ff357230 */ /* 0x000fc40000004100 */
[----:B0-----:R-:W-:Y:S02]  /*1480*/  HADD2.F32 R18, -RZ, R36.H0_H0 ;  /* 0x20000024ff127230 */ /* 0x001fe40000004100 */
[----:B------:R-:W-:Y:S01]  /*1490*/  FADD.FTZ R19, RZ, R54 ;  /* 0x00000036ff137221 */ /* 0x000fe20000010000 */
[C---:B------:R-:W-:Y:S01]  /*14a0*/  FADD.FTZ R24, R17.reuse, R24 ;  /* 0x0000001811187221 */ /* 0x040fe20000010000 */
[----:B------:R-:W-:Y:S01]  /*14b0*/  FFMA.FTZ R17, R17, R17, R60 ;  /* 0x0000001111117223 */ /* 0x000fe2000001003c */
[----:B------:R-:W-:Y:S01]  /*14c0*/  FADD.FTZ R60, R55, R26 ;  /* 0x0000001a373c7221 */ /* 0x000fe20000010000 */
[----:B------:R-:W-:Y:S01]  /*14d0*/  FMUL.FTZ R55, R53, R53 ;  /* 0x0000003535377220 */ /* 0x000fe20000410000 */
[----:B------:R-:W-:Y:S01]  /*14e0*/  FADD.FTZ R26, R18, R53 ;  /* 0x00000035121a7221 */ /* 0x000fe20000010000 */
[----:B------:R-:W-:Y:S01]  /*14f0*/  FADD.FTZ R54, R19, R22 ;  /* 0x0000001613367221 */ /* 0x000fe20000010000 */
[----:B------:R-:W-:Y:S02]  /*1500*/  ISETP.GE.U32.AND P5, PT, R32, UR14, PT ;  /* 0x0000000e20007c0c */ /* 0x000fe4000bfa6070 */
[----:B------:R-:W-:Y:S01]  /*1510*/  SHF.R.S32.HI R53, RZ, 0x1f, R32 ;  /* 0x0000001fff357819 */ /* 0x000fe20000011420 */
[----:B------:R-:W-:Y:S01]  /*1520*/  FADD.FTZ R60, R60, R25 ;  /* 0x000000193c3c7221 */ /* 0x000fe20000010000 */
[----:B------:R-:W-:-:S02]  /*1530*/  FADD.FTZ R25, R54, R21 ;  /* 0x0000001536197221 */ /* 0x000fc40000010000 */
[----:B------:R-:W-:Y:S02]  /*1540*/  ISETP.GE.AND.EX P5, PT, R53, UR15, PT, P5 ;  /* 0x0000000f35007c0c */ /* 0x000fe4000bfa6350 */
[----:B------:R-:W-:Y:S02]  /*1550*/  FADD.FTZ R25, R25, R20 ;  /* 0x0000001419197221 */ /* 0x000fe40000010000 */
[----:B------:R-:W-:Y:S02]  /*1560*/  ISETP.GT.U32.OR P5, PT, R0, 0xdf, P5 ;  /* 0x000000df0000780c */ /* 0x000fe40002fa4470 */
[----:B------:R-:W-:Y:S01]  /*1570*/  FADD.FTZ R16, R25, R16 ;  /* 0x0000001019107221 */ /* 0x000fe20000010000 */
[----:B------:R-:W-:Y:S01]  /*1580*/  FFMA.FTZ R18, R18, R18, R55 ;  /* 0x0000001212127223 */ /* 0x000fe20000010037 */
[----:B------:R-:W-:Y:S02]  /*1590*/  FADD.FTZ R60, R60, R27 ;  /* 0x0000001b3c3c7221 */ /* 0x000fe40000010000 */
[----:B------:R-:W-:-:S02]  /*15a0*/  FADD.FTZ R17, R16, R17 ;  /* 0x0000001110117221 */ /* 0x000fc40000010000 */
[----:B------:R-:W-:Y:S02]  /*15b0*/  FADD.FTZ R23, R60, R23 ;  /* 0x000000173c177221 */ /* 0x000fe40000010000 */
[----:B------:R-:W-:-:S03]  /*15c0*/  FADD.FTZ R18, R17, R18 ;  /* 0x0000001211127221 */ /* 0x000fc60000010000 */
[----:B------:R-:W0:Y:S01]  /*15d0*/  @!P5 LDC.64 R16, c[0x0][0x270] ;  /* 0x00009c00ff10db82 */ /* 0x000e220000000a00 */
[----:B------:R-:W-:Y:S02]  /*15e0*/  HADD2.F32 R20, -RZ, R39.H1_H1 ;  /* 0x30000027ff147230 */ /* 0x000fe40000004100 */
[----:B------:R-:W-:Y:S01]  /*15f0*/  FADD.FTZ R23, R23, R24 ;  /* 0x0000001817177221 */ /* 0x000fe20000010000 */
[--C-:B------:R-:W-:Y:S02]  /*1600*/  HADD2.F32 R22, -RZ, R37.reuse.H1_H1 ;  /* 0x30000025ff167230 */ /* 0x100fe40000004100 */
[----:B------:R-:W-:Y:S02]  /*1610*/  HADD2.F32 R25, -RZ, R48.H1_H1 ;  /* 0x30000030ff197230 */ /* 0x000fe40000004100 */
[----:B------:R-:W-:Y:S01]  /*1620*/  FADD.FTZ R23, R23, R26 ;  /* 0x0000001a17177221 */ /* 0x000fe20000010000 */
[----:B------:R-:W-:Y:S02]  /*1630*/  HADD2.F32 R19, -RZ, R37.H0_H0 ;  /* 0x20000025ff137230 */ /* 0x000fe40000004100 */
[----:B------:R-:W-:-:S02]  /*1640*/  HADD2.F32 R27, -RZ, R39.H0_H0 ;  /* 0x20000027ff1b7230 */ /* 0x000fc40000004100 */
[----:B------:R-:W-:Y:S01]  /*1650*/  FMUL.FTZ R60, R20, R20 ;  /* 0x00000014143c7220 */ /* 0x000fe20000410000 */
[----:B------:R-:W-:Y:S02]  /*1660*/  HADD2.F32 R26, -RZ, R48.H0_H0 ;  /* 0x20000030ff1a7230 */ /* 0x000fe40000004100 */
[----:B------:R-:W-:Y:S01]  /*1670*/  FMUL.FTZ R62, R22, R22 ;  /* 0x00000016163e7220 */ /* 0x000fe20000410000 */
[--C-:B------:R-:W-:Y:S02]  /*1680*/  HADD2.F32 R54, -RZ, R38.reuse.H1_H1 ;  /* 0x30000026ff367230 */ /* 0x100fe40000004100 */
[----:B------:R-:W-:Y:S01]  /*1690*/  FMUL.FTZ R55, R25, R25 ;  /* 0x0000001919377220 */ /* 0x000fe20000410000 */
[----:B------:R-:W-:Y:S01]  /*16a0*/  FADD.FTZ R22, R19, R22 ;  /* 0x0000001613167221 */ /* 0x000fe20000010000 */
[C---:B------:R-:W-:Y:S01]  /*16b0*/  FADD.FTZ R20, R27.reuse, R20 ;  /* 0x000000141b147221 */ /* 0x040fe20000010000 */
[----:B------:R-:W-:Y:S02]  /*16c0*/  HADD2.F32 R21, -RZ, R38.H0_H0 ;  /* 0x20000026ff157230 */ /* 0x000fe40000004100 */
[----:B------:R-:W-:Y:S01]  /*16d0*/  FFMA.FTZ R27, R27, R27, R60 ;  /* 0x0000001b1b1b7223 */ /* 0x000fe2000001003c */
[----:B------:R-:W-:Y:S01]  /*16e0*/  FFMA.FTZ R19, R19, R19, R62 ;  /* 0x0000001313137223 */ /* 0x000fe2000001003e */
[----:B------:R-:W-:Y:S01]  /*16f0*/  FADD.FTZ R60, R26, R25 ;  /* 0x000000191a3c7221 */ /* 0x000fe20000010000 */
[----:B------:R-:W-:Y:S01]  /*1700*/  FMUL.FTZ R62, R54, R54 ;  /* 0x00000036363e7220 */ /* 0x000fe20000410000 */
[----:B------:R-:W-:Y:S01]  /*1710*/  FFMA.FTZ R26, R26, R26, R55 ;  /* 0x0000001a1a1a7223 */ /* 0x000fe20000010037 */
[----:B------:R-:W-:Y:S01]  /*1720*/  FADD.FTZ R55, R23, R22 ;  /* 0x0000001617377221 */ /* 0x000fe20000010000 */
[----:B------:R-:W-:-:S02]  /*1730*/  HADD2.F32 R22, -RZ, R49.H1_H1 ;  /* 0x30000031ff167230 */ /* 0x000fc40000004100 */
[C---:B------:R-:W-:Y:S01]  /*1740*/  FADD.FTZ R54, R21.reuse, R54 ;  /* 0x0000003615367221 */ /* 0x040fe20000010000 */
[----:B------:R-:W-:Y:S02]  /*1750*/  HADD2.F32 R25, -RZ, R49.H0_H0 ;  /* 0x20000031ff197230 */ /* 0x000fe40000004100 */
[----:B------:R-:W-:Y:S01]  /*1760*/  FFMA.FTZ R21, R21, R21, R62 ;  /* 0x0000001515157223 */ /* 0x000fe2000001003e */
[----:B------:R-:W-:Y:S01]  /*1770*/  FADD.FTZ R18, R18, R19 ;  /* 0x0000001312127221 */ /* 0x000fe20000010000 */
[----:B------:R-:W-:Y:S01]  /*1780*/  FMUL.FTZ R24, R22, R22 ;  /* 0x0000001616187220 */ /* 0x000fe20000410000 */
[----:B------:R-:W-:Y:S02]  /*1790*/  FADD.FTZ R23, R25, R22 ;  /* 0x0000001619177221 */ /* 0x000fe40000010000 */
[----:B------:R-:W-:Y:S01]  /*17a0*/  FADD.FTZ R62, R18, R21 ;  /* 0x00000015123e7221 */ /* 0x000fe20000010000 */
[----:B0-----:R-:W-:Y:S02]  /*17b0*/  @!P5 IMAD R18, R53, R16, RZ ;  /* 0x000000103512d224 */ /* 0x001fe400078e02ff */
[----:B------:R-:W-:-:S02]  /*17c0*/  HADD2.F32 R19, -RZ, R51.H1_H1 ;  /* 0x30000033ff137230 */ /* 0x000fc40000004100 */
[----:B------:R-:W-:Y:S02]  /*17d0*/  HADD2.F32 R22, -RZ, R51.H0_H0 ;  /* 0x20000033ff167230 */ /* 0x000fe40000004100 */
[----:B------:R-:W-:Y:S01]  /*17e0*/  FFMA.FTZ R25, R25, R25, R24 ;  /* 0x0000001919197223 */ /* 0x000fe20000010018 */
[----:B------:R-:W-:Y:S02]  /*17f0*/  @!P5 IMAD R21, R32, R17, R18 ;  /* 0x000000112015d224 */ /* 0x000fe400078e0212 */
[----:B------:R-:W-:Y:S01]  /*1800*/  FMUL.FTZ R61, R19, R19 ;  /* 0x00000013133d7220 */ /* 0x000fe20000410000 */
[----:B------:R-:W-:Y:S01]  /*1810*/  @!P5 MOV R18, R56 ;  /* 0x000000380012d202 */ /* 0x000fe20000000f00 */
[----:B------:R-:W-:Y:S01]  /*1820*/  FADD.FTZ R24, R22, R19 ;  /* 0x0000001316187221 */ /* 0x000fe20000010000 */
[----:B------:R-:W-:-:S03]  /*1830*/  @!P5 MOV R19, R59 ;  /* 0x0000003b0013d202 */ /* 0x000fc60000000f00 */
[----:B------:R-:W-:Y:S02]  /*1840*/  @!P5 IMAD.WIDE.U32 R18, R32, R16, R18 ;  /* 0x000000102012d225 */ /* 0x000fe400078e0012 */
[----:B------:R-:W0:Y:S02]  /*1850*/  @!P5 LDC.64 R16, c[0x0][0x220] ;  /* 0x00008800ff10db82 */ /* 0x000e240000000a00 */
[----:B------:R-:W-:Y:S01]  /*1860*/  FADD.FTZ R55, R55, R54 ;  /* 0x0000003637377221 */ /* 0x000fe20000010000 */
[----:B------:R-:W-:Y:S01]  /*1870*/  FFMA.FTZ R22, R22, R22, R61 ;  /* 0x0000001616167223 */ /* 0x000fe2000001003d */
[----:B------:R-:W-:Y:S02]  /*1880*/  @!P5 IADD3 R19, R19, R21, RZ ;  /* 0x000000151313d210 */ /* 0x000fe40007ffe0ff */
[----:B------:R-:W-:Y:S01]  /*1890*/  FADD.FTZ R61, R55, R20 ;  /* 0x00000014373d7221 */ /* 0x000fe20000010000 */
[----:B------:R-:W-:Y:S02]  /*18a0*/  SHF.R.S32.HI R55, RZ, 0x1f, R33 ;  /* 0x0000001fff377819 */ /* 0x000fe40000011421 */
[----:B0-----:R-:W-:-:S04]  /*18b0*/  @!P5 LEA R20, P6, R18, R16, 0x1 ;  /* 0x000000101214d211 */ /* 0x001fc800078c08ff */
[----:B------:R-:W-:Y:S02]  /*18c0*/  @!P5 LEA.HI.X R21, R18, R17, R19, 0x1, P6 ;  /* 0x000000111215d211 */ /* 0x000fe400030f0c13 */
[----:B------:R-:W-:-:S04]  /*18d0*/  ISETP.GE.U32.AND P6, PT, R33, UR14, PT ;  /* 0x0000000e21007c0c */ /* 0x000fc8000bfc6070 */
[----:B------:R-:W-:-:S04]  /*18e0*/  ISETP.GE.AND.EX P6, PT, R55, UR15, PT, P6 ;  /* 0x0000000f37007c0c */ /* 0x000fc8000bfc6360 */
[----:B------:R-:W-:-:S13]  /*18f0*/  ISETP.GT.U32.OR P6, PT, R0, 0xdf, P6 ;  /* 0x000000df0000780c */ /* 0x000fda00037c4470 */
[----:B------:R-:W0:Y:S01]  /*1900*/  @!P6 LDC.64 R16, c[0x0][0x270] ;  /* 0x00009c00ff10eb82 */ /* 0x000e220000000a00 */
[----:B------:R-:W-:Y:S01]  /*1910*/  FADD.FTZ R27, R62, R27 ;  /* 0x0000001b3e1b7221 */ /* 0x000fe20000010000 */
[----:B------:R-:W-:Y:S01]  /*1920*/  FADD.FTZ R62, R61, R60 ;  /* 0x0000003c3d3e7221 */ /* 0x000fe20000010000 */
[----:B------:R-:W-:Y:S01]  /*1930*/  @!P6 MOV R19, R59 ;  /* 0x0000003b0013e202 */ /* 0x000fe20000000f00 */
[----:B0-----:R-:W-:-:S04]  /*1940*/  @!P6 IMAD R18, R55, R16, RZ ;  /* 0x000000103712e224 */ /* 0x001fc800078e02ff */
[----:B------:R-:W-:Y:S01]  /*1950*/  @!P6 IMAD R61, R33, R17, R18 ;  /* 0x00000011213de224 */ /* 0x000fe200078e0212 */
[----:B------:R-:W-:-:S05]  /*1960*/  @!P6 MOV R18, R56 ;  /* 0x000000380012e202 */ /* 0x000fca0000000f00 */
[----:B------:R-:W-:Y:S02]  /*1970*/  @!P6 IMAD.WIDE.U32 R18, R33, R16, R18 ;  /* 0x000000102112e225 */ /* 0x000fe400078e0012 */
[----:B------:R-:W0:Y:S01]  /*1980*/  @!P6 LDC.64 R16, c[0x0][0x220] ;  /* 0x00008800ff10eb82 */ /* 0x000e220000000a00 */
[----:B------:R-:W-:Y:S02]  /*1990*/  HFMA2.MMA R54, -RZ, RZ, 0, 0 ;  /* 0x00000000ff367435 */ /* 0x000fe400000001ff */
[----:B------:R-:W-:Y:S01]  /*19a0*/  HFMA2.MMA R60, -RZ, RZ, 0, 0 ;  /* 0x00000000ff3c7435 */ /* 0x000fe200000001ff */
[----:B------:R-:W-:-:S07]  /*19b0*/  @!P6 IADD3 R19, R19, R61, RZ ;  /* 0x0000003d1313e210 */ /* 0x000fce0007ffe0ff */
[----:B------:R1:W3:Y:S01]  /*19c0*/  @!P5 LDG.E R54, desc[UR10][R20.64] ;  /* 0x0000000a1436d981 */ /* 0x0002e2000c1e1900 */
[----:B0-----:R-:W-:-:S04]  /*19d0*/  @!P6 LEA R16, P5, R18, R16, 0x1 ;  /* 0x000000101210e211 */ /* 0x001fc800078a08ff */
[----:B------:R-:W-:-:S05]  /*19e0*/  @!P6 LEA.HI.X R17, R18, R17, R19, 0x1, P5 ;  /* 0x000000111211e211 */ /* 0x000fca00028f0c13 */
[----:B------:R0:W4:Y:S01]  /*19f0*/  @!P6 LDG.E R60, desc[UR10][R16.64] ;  /* 0x0000000a103ce981 */ /* 0x000122000c1e1900 */
[----:B------:R-:W-:Y:S01]  /*1a00*/  FADD.FTZ R26, R27, R26 ;  /* 0x0000001a1b1a7221 */ /* 0x000fe20000010000 */
[----:B------:R-:W-:-:S03]  /*1a10*/  FADD.FTZ R23, R62, R23 ;  /* 0x000000173e177221 */ /* 0x000fc60000010000 */
[----:B------:R-:W-:Y:S01]  /*1a20*/  FADD.FTZ R25, R26, R25 ;  /* 0x000000191a197221 */ /* 0x000fe20000010000 */
[----:B------:R-:W-:-:S03]  /*1a30*/  FADD.FTZ R23, R23, R24 ;  /* 0x0000001817177221 */ /* 0x000fc60000010000 */
[----:B------:R-:W-:Y:S01]  /*1a40*/  FADD.FTZ R22, R25, R22 ;  /* 0x0000001619167221 */ /* 0x000fe20000010000 */
[----:B------:R-:W-:Y:S01]  /*1a50*/  ISETP.GT.AND P5, PT, R2, 0x1e, PT ;  /* 0x0000001e0200780c */ /* 0x000fe20003fa4270 */
[--C-:B--2---:R-:W-:Y:S02]  /*1a60*/  HADD2.F32 R19, -RZ, R52.reuse.H1_H1 ;  /* 0x30000034ff137230 */ /* 0x104fe40000004100 */
[----:B------:R-:W-:-:S03]  /*1a70*/  HADD2.F32 R18, -RZ, R52.H0_H0 ;  /* 0x20000034ff127230 */ /* 0x000fc60000004100 */
[----:B-1----:R-:W-:Y:S02]  /*1a80*/  FMUL.FTZ R21, R19, R19 ;  /* 0x0000001313157220 */ /* 0x002fe40000410000 */
[C---:B------:R-:W-:Y:S02]  /*1a90*/  FADD.FTZ R20, R18.reuse, R19 ;  /* 0x0000001312147221 */ /* 0x040fe40000010000 */
[----:B------:R-:W-:Y:S02]  /*1aa0*/  FFMA.FTZ R21, R18, R18, R21 ;  /* 0x0000001212157223 */ /* 0x000fe40000010015 */
[----:B------:R-:W-:Y:S02]  /*1ab0*/  FADD.FTZ R20, R23, R20 ;  /* 0x0000001417147221 */ /* 0x000fe40000010000 */
[----:B------:R-:W-:Y:S01]  /*1ac0*/  FADD.FTZ R21, R22, R21 ;  /* 0x0000001516157221 */ /* 0x000fe20000010000 */
[----:B------:R-:W-:Y:S01]  /*1ad0*/  ISETP.NE.AND P6, PT, R2, RZ, PT ;  /* 0x000000ff0200720c */ /* 0x000fe20003fc5270 */
[----:B---3--:R-:W-:-:S02]  /*1ae0*/  HADD2.F32 R27, -RZ, R54.H1_H1 ;  /* 0x30000036ff1b7230 */ /* 0x008fc40000004100 */
[----:B0-----:R-:W-:-:S03]  /*1af0*/  HADD2.F32 R16, -RZ, R54.H0_H0 ;  /* 0x20000036ff107230 */ /* 0x001fc60000004100 */
[----:B------:R-:W-:Y:S02]  /*1b00*/  FMUL.FTZ R17, R27, R27 ;  /* 0x0000001b1b117220 */ /* 0x000fe40000410000 */
[C---:B------:R-:W-:Y:S02]  /*1b10*/  FADD.FTZ R27, R16.reuse, R27 ;  /* 0x0000001b101b7221 */ /* 0x040fe40000010000 */
[----:B------:R-:W-:Y:S02]  /*1b20*/  FFMA.FTZ R16, R16, R16, R17 ;  /* 0x0000001010107223 */ /* 0x000fe40000010011 */
[----:B------:R-:W-:Y:S02]  /*1b30*/  FADD.FTZ R20, R20, R27 ;  /* 0x0000001b14147221 */ /* 0x000fe40000010000 */
[----:B------:R-:W-:Y:S01]  /*1b40*/  FADD.FTZ R16, R21, R16 ;  /* 0x0000001015107221 */ /* 0x000fe20000010000 */
[--C-:B----4-:R-:W-:Y:S02]  /*1b50*/  HADD2.F32 R18, -RZ, R60.reuse.H1_H1 ;  /* 0x3000003cff127230 */ /* 0x110fe40000004100 */
        /* <DEDUP_REMOVED lines=27> */
[----:B------:R-:W-:Y:S01]  /*1d10*/  ISETP.GT.AND P5, PT, R2, 0xf, PT ;  /* 0x0000000f0200780c */ /* 0x000fe20003fa4270 */
[----:B------:R-:W-:-:S12]  /*1d20*/  BSSY B0, `(.L_x_2518) ;  /* 0x000001b000007945 */ /* 0x000fd80003800000 */
[----:B0-----:R-:W-:Y:S01]  /*1d30*/  @!P5 FADD.FTZ R19, R19, R18 ;  /* 0x000000121313d221 */ /* 0x001fe20000010000 */
[----:B-1----:R-:W-:Y:S01]  /*1d40*/  @!P5 FADD.FTZ R16, R16, R17 ;  /* 0x000000111010d221 */ /* 0x002fe20000010000 */
[----:B------:R-:W-:-:S03]  /*1d50*/  ISETP.NE.AND P5, PT, R0, RZ, PT ;  /* 0x000000ff0000720c */ /* 0x000fc60003fa5270 */
        /* <DEDUP_REMOVED lines=13> */
[----:B------:R-:W-:Y:S01]  /*1e30*/  FADD.FTZ R16, R16, R19 ;  /* 0x0000001310107221 */ /* 0x000fe20000010000 */
[----:B0-----:R-:W0:Y:S02]  /*1e40*/  LDS.128 R24, [UR7+0x30] ;  /* 0x00003007ff187984 */ /* 0x001e240008000c00 */
        /* <DEDUP_REMOVED lines=8> */
.L_x_2519:
[----:B------:R-:W-:Y:S05]  /*1ed0*/  BSYNC B0 ;  /* 0x0000000000007941 */ /* 0x000fea0003800000 */
.L_x_2518:
[----:B------:R-:W1:Y:S02]  /*1ee0*/  LDC R18, c[0x0][0xc] ;  /* 0x00000300ff127b82 */ /* 0x000e640000000800 */
[----:B-1----:R-:W-:-:S13]  /*1ef0*/  ISETP.GE.U32.AND P6, PT, R18, 0x2, PT ;  /* 0x000000021200780c */ /* 0x002fda0003fc6070 */
[----:B------:R-:W-:Y:S05]  /*1f00*/  @!P6 BRA `(.L_x_2520) ;  /* 0x0000000800a0e947 */ /* 0x000fea0003800000 */
[----:B------:R-:W-:Y:S05]  /*1f10*/  @P5 BRA `(.L_x_2521) ;  /* 0x00000000007c5947 */ /* 0x000fea0003800000 */
[----:B------:R-:W1:Y:S01]  /*1f20*/  LDC R25, c[0x0][0x10] ;  /* 0x00000400ff197b82 */ /* 0x000e620000000800 */
[----:B------:R-:W2:Y:S01]  /*1f30*/  S2R R24, SR_CTAID.Y ;  /* 0x0000000000187919 */ /* 0x000ea20000002600 */
[----:B------:R-:W-:Y:S02]  /*1f40*/  ULOP3.LUT UR7, UR4, 0x1, URZ, 0xc0, !UPT ;  /* 0x0000000104077892 */ /* 0x000fe4000f8ec03f */
[----:B------:R-:W-:-:S04]  /*1f50*/  ULOP3.LUT UP0, URZ, UR4, 0x2, URZ, 0xc0, !UPT ;  /* 0x00000002043f7892 */ /* 0x000fc8000f80c03f */
[----:B------:R-:W3:Y:S08]  /*1f60*/  LDC.64 R20, c[0x0][0x248] ;  /* 0x00009200ff147b82 */ /* 0x000ef00000000a00 */
[----:B------:R-:W4:Y:S01]  /*1f70*/  LDC.64 R16, c[0x0][0x240] ;  /* 0x00009000ff107b82 */ /* 0x000f220000000a00 */
[----:B------:R-:W-:Y:S01]  /*1f80*/  PLOP3.LUT P6, PT, PT, PT, UP0, 0x80, 0x0 ;  /* 0x000000000000781c */ /* 0x000fe20003fcf008 */
[----:B-1----:R-:W-:Y:S01]  /*1f90*/  IMAD R19, R25, UR7, RZ ;  /* 0x0000000719137c24 */ /* 0x002fe2000f8e02ff */
[----:B------:R-:W-:-:S02]  /*1fa0*/  UMOV UR7, 0xffffffff ;  /* 0xffffffff00077882 */ /* 0x000fc40000000000 */
[----:B------:R-:W-:Y:S01]  /*1fb0*/  USEL UR7, UR7, 0x1, UP0 ;  /* 0x0000000107077887 */ /* 0x000fe20008000000 */
[----:B------:R-:W-:-:S05]  /*1fc0*/  IMAD R22, R19, R18, RZ ;  /* 0x0000001213167224 */ /* 0x000fca00078e02ff */
[----:B------:R-:W-:Y:S01]  /*1fd0*/  SHF.L.U32 R23, R22, 0x1, RZ ;  /* 0x0000000116177819 */ /* 0x000fe200000006ff */
[----:B--2---:R-:W-:Y:S01]  /*1fe0*/  IMAD R25, R25, UR9, R24 ;  /* 0x0000000919197c24 */ /* 0x004fe2000f8e0218 */
[----:B------:R-:W-:Y:S02]  /*1ff0*/  SEL R22, R18, RZ, !P6 ;  /* 0x000000ff12167207 */ /* 0x000fe40007000000 */
[----:B------:R-:W-:Y:S01]  /*2000*/  IADD3 R19, R19, R24, RZ ;  /* 0x0000001813137210 */ /* 0x000fe20007ffe0ff */
[----:B---3--:R-:W-:Y:S01]  /*2010*/  IMAD.WIDE R20, R23, 0x4, R20 ;  /* 0x0000000417147825 */ /* 0x008fe200078e0214 */
[----:B------:R-:W-:-:S03]  /*2020*/  ISETP.NE.AND P6, PT, R22, -0x1, PT ;  /* 0xffffffff1600780c */ /* 0x000fc60003fc5270 */
[----:B----4-:R-:W-:Y:S01]  /*2030*/  IMAD.WIDE.U32 R16, R19, 0x4, R16 ;  /* 0x0000000413107825 */ /* 0x010fe200078e0010 */
[----:B------:R-:W-:-:S03]  /*2040*/  MOV R19, UR7 ;  /* 0x0000000700137c02 */ /* 0x000fc60008000f00 */
[----:B------:R-:W-:-:S05]  /*2050*/  IMAD.WIDE.U32 R20, R25, 0x8, R20 ;  /* 0x0000000819147825 */ /* 0x000fca00078e0014 */
[----:B------:R1:W-:Y:S01]  /*2060*/  STG.E.64 desc[UR10][R20.64], R26 ;  /* 0x0000001a14007986 */ /* 0x0003e2000c101b0a */
[----:B------:R-:W-:Y:S06]  /*2070*/  MEMBAR.ALL.GPU ;  /* 0x0000000000007992 */ /* 0x000fec000000a000 */
[----:B------:R-:W-:-:S00]  /*2080*/  ERRBAR ;  /* 0x00000000000079ab */ /* 0x000fc00000000000 */
[----:B------:R-:W-:Y:S06]  /*2090*/  CGAERRBAR ;  /* 0x00000000000075ab */ /* 0x000fec0000000000 */
[----:B------:R1:W-:Y:S01]  /*20a0*/  REDG.E.ADD.S32.STRONG.GPU desc[UR10][R16.64], R19 ;  /* 0x000000131000798e */ /* 0x0003e2000c10e38a */
[----:B------:R-:W-:Y:S05]  /*20b0*/  @!P6 BRA `(.L_x_2521) ;  /* 0x000000000014e947 */ /* 0x000fea0003800000 */
.L_x_2522:
[----:B-1----:R-:W2:Y:S04]  /*20c0*/  LDG.E.STRONG.GPU R19, desc[UR10][R16.64] ;  /* 0x0000000a10137981 */ /* 0x002ea8000c1ef900 */
[----:B--2---:R-:W-:Y:S01]  /*20d0*/  CCTL.IVALL ;  /* 0x00000000ff00798f */ /* 0x004fe20002000000 */
[----:B------:R-:W-:Y:S05]  /*20e0*/  YIELD ;  /* 0x0000000000007946 */ /* 0x000fea0003800000 */
[----:B------:R-:W-:-:S13]  /*20f0*/  ISETP.NE.AND P6, PT, R19, R22, PT ;  /* 0x000000161300720c */ /* 0x000fda0003fc5270 */
[----:B------:R-:W-:Y:S05]  /*2100*/  @P6 BRA `(.L_x_2522) ;  /* 0xfffffffc00ec6947 */ /* 0x000fea000383ffff */
.L_x_2521:
        /* <DEDUP_REMOVED lines=10> */
[----:B------:R-:W-:-:S07]  /*21b0*/  IADD3 R20, -R17, R18, RZ ;  /* 0x0000001211147210 */ /* 0x000fce0007ffe1ff */
.L_x_2524:
[----:B------:R-:W-:Y:S02]  /*21c0*/  ISETP.EQ.OR P6, PT, R19, UR9, P5 ;  /* 0x0000000913007c0c */ /* 0x000fe4000afc2670 */
[----:B------:R-:W-:-:S11]  /*21d0*/  MOV R21, UR4 ;  /* 0x0000000400157c02 */ /* 0x000fd60008000f00 */
[----:B------:R-:W1:Y:S01]  /*21e0*/  @!P6 LDC R22, c[0x0][0x10] ;  /* 0x00000400ff16eb82 */ /* 0x000e620000000800 */
[----:B------:R-:W2:Y:S01]  /*21f0*/  @!P6 S2R R23, SR_CTAID.Y ;  /* 0x000000000017e919 */ /* 0x000ea20000002600 */
[----:B------:R-:W-:-:S06]  /*2200*/  @!P6 LOP3.LUT R21, R21, 0x1, RZ, 0xc0, !PT ;  /* 0x000000011515e812 */ /* 0x000fcc00078ec0ff */
[----:B------:R-:W3:Y:S01]  /*2210*/  @!P6 LDC.64 R16, c[0x0][0x248] ;  /* 0x00009200ff10eb82 */ /* 0x000ee20000000a00 */
[----:B-1----:R-:W-:-:S04]  /*2220*/  @!P6 IMAD R21, R21, R22, RZ ;  /* 0x000000161515e224 */ /* 0x002fc800078e02ff */
[----:B------:R-:W-:-:S05]  /*2230*/  @!P6 IMAD R21, R21, R18, RZ ;  /* 0x000000121515e224 */ /* 0x000fca00078e02ff */
[----:B------:R-:W-:Y:S01]  /*2240*/  @!P6 SHF.L.U32 R21, R21, 0x1, RZ ;  /* 0x000000011515e819 */ /* 0x000fe200000006ff */
[----:B--2---:R-:W-:-:S04]  /*2250*/  @!P6 IMAD R23, R22, R19, R23 ;  /* 0x000000131617e224 */ /* 0x004fc800078e0217 */
[----:B---3--:R-:W-:-:S04]  /*2260*/  @!P6 IMAD.WIDE R16, R21, 0x4, R16 ;  /* 0x000000041510e825 */ /* 0x008fc800078e0210 */
[----:B------:R-:W-:-:S05]  /*2270*/  @!P6 IMAD.WIDE.U32 R22, R23, 0x8, R16 ;  /* 0x000000081716e825 */ /* 0x000fca00078e0010 */
[----:B------:R-:W0:Y:S01]  /*2280*/  @!P6 LDG.E.64 R16, desc[UR10][R22.64] ;  /* 0x0000000a1610e981 */ /* 0x000e22000c1e1b00 */
[----:B------:R-:W-:Y:S02]  /*2290*/  IADD3 R25, R19, 0x1, RZ ;  /* 0x0000000113197810 */ /* 0x000fe40007ffe0ff */
[----:B------:R-:W-:Y:S01]  /*22a0*/  MOV R21, UR4 ;  /* 0x0000000400157c02 */ /* 0x000fe20008000f00 */
[----:B0-----:R-:W-:Y:S01]  /*22b0*/  @!P6 FADD.FTZ R26, R26, R16 ;  /* 0x000000101a1ae221 */ /* 0x001fe20000010000 */
        /* <DEDUP_REMOVED lines=51> */
.L_x_2523:
        /* <DEDUP_REMOVED lines=9> */
[----:B------:R-:W1:Y:S01]  /*2680*/  S2R R22, SR_CTAID.Y ;  /* 0x0000000000167919 */ /* 0x000e620000002600 */
[----:B------:R-:W2:Y:S01]  /*2690*/  LDC.64 R16, c[0x0][0x248] ;  /* 0x00009200ff107b82 */ /* 0x000ea20000000a00 */
[----:B------:R-:W-:Y:S01]  /*26a0*/  ULOP3.LUT UR7, UR4, 0x1, URZ, 0xc0, !UPT ;  /* 0x0000000104077892 */ /* 0x000fe2000f8ec03f */
[----:B------:R-:W-:-:S03]  /*26b0*/  ULDC UR8, c[0x0][0x10] ;  /* 0x0000040000087ab9 */ /* 0x000fc60000000800 */
[----:B------:R-:W-:-:S06]  /*26c0*/  UIMAD UR7, UR7, UR8, URZ ;  /* 0x00000008070772a4 */ /* 0x000fcc000f8e023f */
[----:B------:R-:W-:-:S05]  /*26d0*/  IMAD R21, R18, UR7, RZ ;  /* 0x0000000712157c24 */ /* 0x000fca000f8e02ff */
[----:B------:R-:W-:-:S05]  /*26e0*/  SHF.L.U32 R21, R21, 0x1, RZ ;  /* 0x0000000115157819 */ /* 0x000fca00000006ff */
[----:B--2---:R-:W-:-:S04]  /*26f0*/  IMAD.WIDE R16, R21, 0x4, R16 ;  /* 0x0000000415107825 */ /* 0x004fc800078e0210 */
[----:B-1----:R-:W-:-:S04]  /*2700*/  IMAD R21, R19, UR8, R22 ;  /* 0x0000000813157c24 */ /* 0x002fc8000f8e0216 */
[----:B------:R-:W-:-:S06]  /*2710*/  IMAD.WIDE.U32 R16, R21, 0x8, R16 ;  /* 0x0000000815107825 */ /* 0x000fcc00078e0010 */
[----:B------:R-:W0:Y:S02]  /*2720*/  LDG.E.64 R16, desc[UR10][R16.64] ;  /* 0x0000000a10107981 */ /* 0x000e24000c1e1b00 */
[----:B0-----:R-:W-:Y:S01]  /*2730*/  FADD.FTZ R26, R26, R16 ;  /* 0x000000101a1a7221 */ /* 0x001fe20000010000 */
[----:B------:R-:W-:-:S07]  /*2740*/  FADD.FTZ R27, R27, R17 ;  /* 0x000000111b1b7221 */ /* 0x000fce0000010000 */
.L_x_2526:
[----:B------:R-:W-:Y:S05]  /*2750*/  BSYNC B0 ;  /* 0x0000000000007941 */ /* 0x000fea0003800000 */
.L_x_2525:
[----:B------:R-:W-:-:S13]  /*2760*/  ISETP.NE.AND P6, PT, R20, 0x1, PT ;  /* 0x000000011400780c */ /* 0x000fda0003fc5270 */
[----:B------:R-:W-:Y:S05]  /*2770*/  @!P6 BRA `(.L_x_2520) ;  /* 0x000000000084e947 */ /* 0x000fea0003800000 */
[----:B------:R-:W-:Y:S02]  /*2780*/  IADD3 R22, R19, 0x1, RZ ;  /* 0x0000000113167810 */ /* 0x000fe40007ffe0ff */
[----:B------:R-:W-:Y:S02]  /*2790*/  MOV R24, UR4 ;  /* 0x0000000400187c02 */ /* 0x000fe40008000f00 */
[----:B------:R-:W-:-:S13]  /*27a0*/  ISETP.EQ.OR P6, PT, R22, UR9, P5 ;  /* 0x0000000916007c0c */ /* 0x000fda000afc2670 */
        /* <DEDUP_REMOVED lines=9> */
[----:B------:R-:W-:-:S06]  /*2840*/  @!P6 IMAD.WIDE.U32 R16, R23, 0x8, R16 ;  /* 0x000000081710e825 */ /* 0x000fcc00078e0010 */
[----:B------:R-:W0:Y:S01]  /*2850*/  @!P6 LDG.E.64 R16, desc[UR10][R16.64] ;  /* 0x0000000a1010e981 */ /* 0x000e22000c1e1b00 */
[----:B------:R-:W-:Y:S02]  /*2860*/  IADD3 R22, R19, 0x2, RZ ;  /* 0x0000000213167810 */ /* 0x000fe40007ffe0ff */
[----:B------:R-:W-:Y:S01]  /*2870*/  MOV R24, UR4 ;  /* 0x0000000400187c02 */ /* 0x000fe20008000f00 */
[----:B0-----:R-:W-:Y:S01]  /*2880*/  @!P6 FADD.FTZ R26, R26, R16 ;  /* 0x000000101a1ae221 */ /* 0x001fe20000010000 */
        /* <DEDUP_REMOVED lines=16> */
.L_x_2520:
[----:B------:R-:W-:Y:S01]  /*2990*/  ULDC.64 UR14, c[0x0][0x218] ;  /* 0x00008600000e7ab9 */ /* 0x000fe20000000a00 */
[----:B-1----:R-:W-:Y:S01]  /*29a0*/  P2R R16, PR, RZ, 0x1 ;  /* 0x00000001ff107803 */ /* 0x002fe20000000000 */
[----:B------:R-:W1:Y:S01]  /*29b0*/  S2UR UR8, SR_CgaCtaId ;  /* 0x00000000000879c3 */ /* 0x000e620000008800 */
[----:B------:R-:W-:Y:S01]  /*29c0*/  LOP3.LUT P0, RZ, R0, UR9, RZ, 0xfc, !PT ;  /* 0x0000000900ff7c12 */ /* 0x000fe2000f80fcff */
[----:B------:R-:W-:Y:S01]  /*29d0*/  UMOV UR7, 0x400 ;  /* 0x0000040000077882 */ /* 0x000fe20000000000 */
[----:B------:R-:W-:Y:S02]  /*29e0*/  ISETP.EQ.U32.AND P6, PT, RZ, UR14, PT ;  /* 0x0000000eff007c0c */ /* 0x000fe4000bfc2070 */
[----:B------:R-:W-:Y:S02]  /*29f0*/  MOV R21, UR6 ;  /* 0x0000000600157c02 */ /* 0x000fe40008000f00 */
[----:B------:R-:W-:Y:S01]  /*2a00*/  ISETP.EQ.OR.EX P6, PT, RZ, UR15, P0, P6 ;  /* 0x0000000fff007c0c */ /* 0x000fe200087c2760 */
[----:B------:R-:W2:Y:S01]  /*2a10*/  LDC.64 R18, c[0x0][0x228] ;  /* 0x00008a00ff127b82 */ /* 0x000ea20000000a00 */
[----:B------:R-:W-:-:S07]  /*2a20*/  ISETP.NE.AND P0, PT, R16, RZ, PT ;  /* 0x000000ff1000720c */ /* 0x000fce0003f05270 */
[----:B------:R-:W3:Y:S08]  /*2a30*/  LDC.64 R16, c[0x0][0x230] ;  /* 0x00008c00ff107b82 */ /* 0x000ef00000000a00 */
[----:B------:R-:W4:Y:S01]  /*2a40*/  @!P6 LDC.64 R24, c[0x0][0x218] ;  /* 0x00008600ff18eb82 */ /* 0x000f220000000a00 */
[----:B-1----:R-:W-:-:S03]  /*2a50*/  ULEA UR7, UR8, UR7, 0x18 ;  /* 0x0000000708077291 */ /* 0x002fc6000f8ec03f */
[----:B------:R-:W-:Y:S02]  /*2a60*/  ULDC UR8, c[0x0][0x2a4] ;  /* 0x0000a90000087ab9 */ /* 0x000fe40000000800 */
[----:B------:R-:W-:Y:S01]  /*2a70*/  @!P6 FMUL.FTZ R23, R27, UR8 ;  /* 0x000000081b17ec20 */ /* 0x000fe20008410000 */
[----:B------:R-:W-:-:S03]  /*2a80*/  @!P6 FMUL.FTZ R22, R26, UR8 ;  /* 0x000000081a16ec20 */ /* 0x000fc60008410000 */
[----:B------:R-:W-:Y:S01]  /*2a90*/  @!P5 STS.64 [UR7+0x48], R26 ;  /* 0x0000481aff00d988 */ /* 0x000fe20008000a07 */
[----:B----4-:R-:W-:Y:S01]  /*2aa0*/  @!P6 IMAD.WIDE R24, R21, 0x8, R24 ;  /* 0x000000081518e825 */ /* 0x010fe200078e0218 */
[----:B------:R-:W-:-:S04]  /*2ab0*/  IADD3 R21, R47, R50, RZ ;  /* 0x000000322f157210 */ /* 0x000fc80007ffe0ff */
[----:B------:R1:W-:Y:S01]  /*2ac0*/  @!P6 STG.E.64 desc[UR10][R24.64], R22 ;  /* 0x000000161800e986 */ /* 0x0003e2000c101b0a */
[----:B--2---:R-:W-:-:S04]  /*2ad0*/  IMAD.WIDE R62, R21, 0x4, R18 ;  /* 0x00000004153e7825 */ /* 0x004fc800078e0212 */
[----:B---3--:R-:W-:Y:S01]  /*2ae0*/  IMAD.WIDE R18, R21, 0x4, R16 ;  /* 0x0000000415127825 */ /* 0x008fe200078e0210 */
[----:B------:R-:W-:Y:S06]  /*2af0*/  BAR.SYNC.DEFER_BLOCKING 0x0 ;  /* 0x0000000000007b1d */ /* 0x000fec0000010000 */
[----:B------:R-:W2:Y:S04]  /*2b00*/  LDG.E.64 R16, desc[UR10][R62.64] ;  /* 0x0000000a3e107981 */ /* 0x000ea8000c1e1b00 */
[----:B------:R-:W2:Y:S01]  /*2b10*/  LDG.E.64 R18, desc[UR10][R18.64] ;  /* 0x0000000a12127981 */ /* 0x000ea2000c1e1b00 */
[----:B------:R-:W-:Y:S01]  /*2b20*/  ISETP.NE.AND P6, PT, RZ, UR12, PT ;  /* 0x0000000cff007c0c */ /* 0x000fe2000bfc5270 */
[----:B-1----:R-:W-:-:S02]  /*2b30*/  HADD2.F32 R22, -RZ, R44.H1_H1 ;  /* 0x3000002cff167230 */ /* 0x002fc40000004100 */
[----:B------:R-:W1:Y:S01]  /*2b40*/  LDS.64 R20, [UR7+0x48] ;  /* 0x00004807ff147984 */ /* 0x000e620008000a00 */
[--C-:B------:R-:W-:Y:S02]  /*2b50*/  HADD2.F32 R25, -RZ, R40.reuse.H0_H0 ;  /* 0x20000028ff197230 */ /* 0x100fe40000004100 */
[----:B0-----:R-:W-:Y:S02]  /*2b60*/  HADD2.F32 R26, -RZ, R40.H1_H1 ;  /* 0x30000028ff1a7230 */ /* 0x001fe40000004100 */
[--C-:B------:R-:W-:Y:S02]  /*2b70*/  HADD2.F32 R24, -RZ, R41.reuse.H0_H0 ;  /* 0x20000029ff187230 */ /* 0x100fe40000004100 */
[----:B------:R-:W-:Y:S02]  /*2b80*/  HADD2.F32 R41, -RZ, R41.H1_H1 ;  /* 0x30000029ff297230 */ /* 0x000fe40000004100 */
[----:B-1----:R-:W-:-:S05]  /*2b90*/  FMUL.FTZ R20, R20, UR8 ;  /* 0x0000000814147c20 */ /* 0x002fca0008410000 */
[----:B------:R-:W-:-:S13]  /*2ba0*/  R2UR UR7, R20 ;  /* 0x00000000140772ca */ /* 0x000fda00000e0000 */
[----:B------:R-:W-:Y:S01]  /*2bb0*/  MOV R20, UR7 ;  /* 0x0000000700147c02 */ /* 0x000fe20008000f00 */
[----:B------:R-:W-:Y:S01]  /*2bc0*/  FADD.FTZ R22, R22, -UR7 ;  /* 0x8000000716167e21 */ /* 0x000fe20008010000 */
[----:B------:R-:W-:Y:S01]  /*2bd0*/  FADD.FTZ R25, R25, -UR7 ;  /* 0x8000000719197e21 */ /* 0x000fe20008010000 */
[----:B------:R-:W-:Y:S02]  /*2be0*/  FADD.FTZ R26, R26, -UR7 ;  /* 0x800000071a1a7e21 */ /* 0x000fe40008010000 */
[----:B------:R-:W-:-:S04]  /*2bf0*/  FMUL.FTZ R20, R20, UR7 ;  /* 0x0000000714147c20 */ /* 0x000fc80008410000 */
[----:B------:R-:W-:Y:S01]  /*2c00*/  FFMA.FTZ R20, R21, UR8, -R20 ;  /* 0x0000000815147c23 */ /* 0x000fe20008010814 */
[----:B------:R-:W-:-:S04]  /*2c10*/  HADD2.F32 R21, -RZ, R44.H0_H0 ;  /* 0x2000002cff157230 */ /* 0x000fc80000004100 */
        /* <DEDUP_REMOVED lines=25> */
.L_x_2527:
        /* <DEDUP_REMOVED lines=14> */
.L_x_2529:
[----:B------:R-:W-:Y:S05]  /*2e90*/  BSYNC B0 ;  /* 0x0000000000007941 */ /* 0x000fea0003800000 */
.L_x_2528:
[----:B------:R-:W-:Y:S01]  /*2ea0*/  FMUL.FTZ R25, R25, UR8 ;  /* 0x0000000819197c20 */ /* 0x000fe20008410000 */
[----:B------:R-:W-:Y:S01]  /*2eb0*/  FMUL.FTZ R26, R26, UR8 ;  /* 0x000000081a1a7c20 */ /* 0x000fe20008410000 */
[----:B------:R-:W-:Y:S01]  /*2ec0*/  FADD.FTZ R24, R24, -UR7 ;  /* 0x8000000718187e21 */ /* 0x000fe20008010000 */
[----:B------:R-:W-:Y:S01]  /*2ed0*/  FADD.FTZ R41, R41, -UR7 ;  /* 0x8000000729297e21 */ /* 0x000fe20008010000 */
[----:B------:R-:W-:Y:S01]  /*2ee0*/  FFMA.FTZ R25, R16, R25, R18 ;  /* 0x0000001910197223 */ /* 0x000fe20000010012 */
[----:B------:R-:W-:Y:S01]  /*2ef0*/  FFMA.FTZ R26, R17, R26, R19 ;  /* 0x0000001a111a7223 */ /* 0x000fe20000010013 */
[----:B------:R-:W-:Y:S06]  /*2f00*/  @!P6 BRA `(.L_x_2530) ;  /* 0x000000000028e947 */ /* 0x000fec0003800000 */
        /* <DEDUP_REMOVED lines=10> */
.L_x_2530:
        /* <DEDUP_REMOVED lines=14> */
.L_x_2532:
[----:B------:R-:W-:Y:S05]  /*3090*/  BSYNC B0 ;  /* 0x0000000000007941 */ /* 0x000fea0003800000 */
.L_x_2531:
[----:B------:R-:W-:Y:S01]  /*30a0*/  FMUL.FTZ R21, R24, UR8 ;  /* 0x0000000818157c20 */ /* 0x000fe20008410000 */
[----:B------:R-:W-:Y:S01]  /*30b0*/  FMUL.FTZ R20, R41, UR8 ;  /* 0x0000000829147c20 */ /* 0x000fe20008410000 */
[--C-:B-1----:R-:W-:Y:S02]  /*30c0*/  HADD2.F32 R25, -RZ, R42.reuse.H0_H0 ;  /* 0x2000002aff197230 */ /* 0x102fe40000004100 */
[--C-:B------:R-:W-:Y:S02]  /*30d0*/  HADD2.F32 R24, -RZ, R43.reuse.H0_H0 ;  /* 0x2000002bff187230 */ /* 0x100fe40000004100 */
[----:B------:R-:W-:Y:S01]  /*30e0*/  FFMA.FTZ R26, R16, R21, R18 ;  /* 0x00000015101a7223 */ /* 0x000fe20000010012 */
[----:B------:R-:W-:Y:S02]  /*30f0*/  HADD2.F32 R42, -RZ, R42.H1_H1 ;  /* 0x3000002aff2a7230 */ /* 0x000fe40000004100 */
[----:B0-----:R-:W-:Y:S01]  /*3100*/  FFMA.FTZ R27, R17, R20, R19 ;  /* 0x00000014111b7223 */ /* 0x001fe20000010013 */
[----:B------:R-:W-:Y:S01]  /*3110*/  HADD2.F32 R43, -RZ, R43.H1_H1 ;  /* 0x3000002bff2b7230 */ /* 0x000fe20000004100 */
        /* <DEDUP_REMOVED lines=11> */
.L_x_2533:
        /* <DEDUP_REMOVED lines=14> */
.L_x_2535:
[----:B------:R-:W-:Y:S05]  /*32b0*/  BSYNC B0 ;  /* 0x0000000000007941 */ /* 0x000fea0003800000 */
.L_x_2534:
        /* <DEDUP_REMOVED lines=21> */
.L_x_2536:
        /* <DEDUP_REMOVED lines=14> */
.L_x_2538:
[----:B------:R-:W-:Y:S05]  /*34f0*/  BSYNC B0 ;  /* 0x0000000000007941 */ /* 0x000fea0003800000 */
.L_x_2537:
[----:B------:R-:W-:Y:S01]  /*3500*/  ULDC.64 UR14, c[0x0][0x278] ;  /* 0x00009e00000e7ab9 */ /* 0x000fe20000000a00 */
[----:B------:R-:W-:Y:S01]  /*3510*/  SHF.R.S32.HI R24, RZ, 0x1f, R8 ;  /* 0x0000001fff187819 */ /* 0x000fe20000011408 */
        /* <DEDUP_REMOVED lines=13> */
.L_x_2539:
        /* <DEDUP_REMOVED lines=14> */
.L_x_2541:
[----:B------:R-:W-:Y:S05]  /*36d0*/  BSYNC B0 ;  /* 0x0000000000007941 */ /* 0x000fea0003800000 */
.L_x_2540:
[--C-:B------:R-:W-:Y:S01]  /*36e0*/  HADD2.F32 R20, -RZ, R35.reuse.H0_H0 ;  /* 0x20000023ff147230 */ /* 0x100fe20000004100 */
[----:B------:R-:W-:Y:S01]  /*36f0*/  ISETP.GE.U32.AND P5, PT, R8, UR14, PT ;  /* 0x0000000e08007c0c */ /* 0x000fe2000bfa6070 */
[----:B01----:R-:W-:Y:S01]  /*3700*/  HADD2.F32 R22, -RZ, R35.H1_H1 ;  /* 0x30000023ff167230 */ /* 0x003fe20000004100 */
[----:B------:R-:W-:Y:S02]  /*3710*/  SHF.R.S32.HI R25, RZ, 0x1f, R10 ;  /* 0x0000001fff197819 */ /* 0x000fe4000001140a */
[----:B------:R-:W-:Y:S01]  /*3720*/  FADD.FTZ R20, R20, -UR7 ;  /* 0x8000000714147e21 */ /* 0x000fe20008010000 */
[----:B------:R-:W-:Y:S01]  /*3730*/  ISETP.GE.AND.EX P5, PT, R24, UR15, PT, P5 ;  /* 0x0000000f18007c0c */ /* 0x000fe2000bfa6350 */
[----:B------:R-:W-:Y:S02]  /*3740*/  FADD.FTZ R22, R22, -UR7 ;  /* 0x8000000716167e21 */ /* 0x000fe40008010000 */
[----:B------:R-:W-:Y:S01]  /*3750*/  FMUL.FTZ R21, R20, UR8 ;  /* 0x0000000814157c20 */ /* 0x000fe20008410000 */
[----:B------:R-:W-:Y:S01]  /*3760*/  ISETP.GT.U32.OR P5, PT, R0, 0xdf, P5 ;  /* 0x000000df0000780c */ /* 0x000fe20002fa4470 */
[----:B------:R-:W-:-:S02]  /*3770*/  FMUL.FTZ R22, R22, UR8 ;  /* 0x0000000816167c20 */ /* 0x000fc40008410000 */
[----:B------:R-:W-:Y:S02]  /*3780*/  FFMA.FTZ R26, R16, R21, R18 ;  /* 0x00000015101a7223 */ /* 0x000fe40000010012 */
[----:B------:R-:W-:Y:S01]  /*3790*/  FFMA.FTZ R27, R17, R22, R19 ;  /* 0x00000016111b7223 */ /* 0x000fe20000010013 */
[----:B------:R-:W-:Y:S07]  /*37a0*/  @!P6 BRA `(.L_x_2542) ;  /* 0x000000000028e947 */ /* 0x000fee0003800000 */
        /* <DEDUP_REMOVED lines=10> */
.L_x_2542:
[----:B------:R-:W-:Y:S04]  /*3850*/  BSSY B0, `(.L_x_2543) ;  /* 0x000000e000007945 */ /* 0x000fe80003800000 */
        /* <DEDUP_REMOVED lines=13> */
.L_x_2544:
[----:B------:R-:W-:Y:S05]  /*3930*/  BSYNC B0 ;  /* 0x0000000000007941 */ /* 0x000fea0003800000 */
.L_x_2543:
[--C-:B------:R-:W-:Y:S01]  /*3940*/  HADD2.F32 R20, -RZ, R36.reuse.H0_H0 ;  /* 0x20000024ff147230 */ /* 0x100fe20000004100 */
[----:B------:R-:W-:Y:S01]  /*3950*/  ISETP.GE.U32.AND P5, PT, R10, UR14, PT ;  /* 0x0000000e0a007c0c */ /* 0x000fe2000bfa6070 */
[----:B0-----:R-:W-:Y:S01]  /*3960*/  HADD2.F32 R22, -RZ, R36.H1_H1 ;  /* 0x30000024ff167230 */ /* 0x001fe20000004100 */
        /* <DEDUP_REMOVED lines=20> */
.L_x_2545:
        /* <DEDUP_REMOVED lines=14> */
.L_x_2547:
[----:B------:R-:W-:Y:S05]  /*3b90*/  BSYNC B0 ;  /* 0x0000000000007941 */ /* 0x000fea0003800000 */
.L_x_2546:
        /* <DEDUP_REMOVED lines=23> */
.L_x_2548:
        /* <DEDUP_REMOVED lines=14> */
.L_x_2550:
[----:B------:R-:W-:Y:S05]  /*3df0*/  BSYNC B0 ;  /* 0x0000000000007941 */ /* 0x000fea0003800000 */
.L_x_2549:
        /* <DEDUP_REMOVED lines=23> */
.L_x_2551:
        /* <DEDUP_REMOVED lines=14> */
.L_x_2553:
[----:B------:R-:W-:Y:S05]  /*4050*/  BSYNC B0 ;  /* 0x0000000000007941 */ /* 0x000fea0003800000 */
.L_x_2552:
        /* <DEDUP_REMOVED lines=23> */
.L_x_2554:
        /* <DEDUP_REMOVED lines=14> */
.L_x_2556:
[----:B------:R-:W-:Y:S05]  /*42b0*/  BSYNC B0 ;  /* 0x0000000000007941 */ /* 0x000fea0003800000 */
.L_x_2555:
        /* <DEDUP_REMOVED lines=23> */
.L_x_2557:
        /* <DEDUP_REMOVED lines=14> */
.L_x_2559:
[----:B------:R-:W-:Y:S05]  /*4510*/  BSYNC B0 ;  /* 0x0000000000007941 */ /* 0x000fea0003800000 */
.L_x_2558:
        /* <DEDUP_REMOVED lines=23> */
.L_x_2560:
        /* <DEDUP_REMOVED lines=14> */
.L_x_2562:
[----:B------:R-:W-:Y:S05]  /*4770*/  BSYNC B0 ;  /* 0x0000000000007941 */ /* 0x000fea0003800000 */
.L_x_2561:
        /* <DEDUP_REMOVED lines=23> */
.L_x_2563:
        /* <DEDUP_REMOVED lines=14> */
.L_x_2565:
[----:B------:R-:W-:Y:S05]  /*49d0*/  BSYNC B0 ;  /* 0x0000000000007941 */ /* 0x000fea0003800000 */
.L_x_2564:
[--C-:B------:R-:W-:Y:S01]  /*49e0*/  HADD2.F32 R20, -RZ, R52.reuse.H0_H0 ;  /* 0x20000034ff147230 */ /* 0x100fe20000004100 */
[----:B------:R-:W-:Y:S01]  /*49f0*/  ISETP.GE.U32.AND P5, PT, R31, UR14, PT ;  /* 0x0000000e1f007c0c */ /* 0x000fe2000bfa6070 */
[----:B0-----:R-:W-:-:S03]  /*4a00*/  HADD2.F32 R22, -RZ, R52.H1_H1 ;  /* 0x30000034ff167230 */ /* 0x001fc60000004100 */
[----:B------:R-:W-:Y:S01]  /*4a10*/  FADD.FTZ R20, R20, -UR7 ;  /* 0x8000000714147e21 */ /* 0x000fe20008010000 */
[----:B------:R-:W-:Y:S01]  /*4a20*/  ISETP.GE.AND.EX P5, PT, R24, UR15, PT, P5 ;  /* 0x0000000f18007c0c */ /* 0x000fe2000bfa6350 */
[----:B------:R-:W-:Y:S02]  /*4a30*/  FADD.FTZ R22, R22, -UR7 ;  /* 0x8000000716167e21 */ /* 0x000fe40008010000 */
[----:B------:R-:W-:Y:S01]  /*4a40*/  FMUL.FTZ R21, R20, UR8 ;  /* 0x0000000814157c20 */ /* 0x000fe20008410000 */
[----:B------:R-:W-:Y:S01]  /*4a50*/  ISETP.GT.U32.OR P5, PT, R0, 0xdf, P5 ;  /* 0x000000df0000780c */ /* 0x000fe20002fa4470 */
[----:B------:R-:W-:Y:S02]  /*4a60*/  FMUL.FTZ R22, R22, UR8 ;  /* 0x0000000816167c20 */ /* 0x000fe40008410000 */
        /* <DEDUP_REMOVED lines=13> */
.L_x_2566:
        /* <DEDUP_REMOVED lines=14> */
.L_x_2568:
[----:B------:R-:W-:Y:S05]  /*4c20*/  BSYNC B0 ;  /* 0x0000000000007941 */ /* 0x000fea0003800000 */
.L_x_2567:
        /* <DEDUP_REMOVED lines=22> */
.L_x_2569:
        /* <DEDUP_REMOVED lines=14> */
.L_x_2571:
[----:B------:R-:W-:Y:S05]  /*4e70*/  BSYNC B0 ;  /* 0x0000000000007941 */ /* 0x000fea0003800000 */
.L_x_2570:
        /* <DEDUP_REMOVED lines=22> */
.L_x_2572:
        /* <DEDUP_REMOVED lines=13> */
.L_x_2574:
[----:B------:R-:W-:Y:S05]  /*50b0*/  BSYNC B0 ;  /* 0x0000000000007941 */ /* 0x000fea0003800000 */
.L_x_2573:
[----:B------:R-:W-:Y:S01]  /*50c0*/  ULDC UR7, c[0x0][0x10] ;  /* 0x0000040000077ab9 */ /* 0x000fe20000000800 */
[----:B------:R-:W-:Y:S02]  /*50d0*/  UIADD3 UR4, UR4, 0x1, URZ ;  /* 0x0000000104047890 */ /* 0x000fe4000fffe03f */
[----:B------:R-:W-:-:S04]  /*50e0*/  UIADD3 UR6, UR7, UR6, URZ ;  /* 0x0000000607067290 */ /* 0x000fc8000fffe03f */
[----:B------:R-:W-:-:S06]  /*50f0*/  UISETP.GE.AND UP0, UPT, UR6, UR5, UPT ;  /* 0x000000050600728c */ /* 0x000fcc000bf06270 */
[----:B------:R-:W-:-:S13]  /*5100*/  PLOP3.LUT P5, PT, PT, PT, UP0, 0x80, 0x0 ;  /* 0x000000000000781c */ /* 0x000fda0003faf008 */
[----:B------:R-:W-:Y:S05]  /*5110*/  @!P5 BRA `(.L_x_2575) ;  /* 0xffffffb000acd947 */ /* 0x000fea000383ffff */
[----:B------:R-:W-:Y:S05]  /*5120*/  EXIT ;  /* 0x000000000000794d */ /* 0x000fea0003800000 */
.L_x_2576:
        /* <DEDUP_REMOVED lines=13> */
.L_x_3329:


//--------------------- .text._Z35group_norm_nhwc_fwd_one_pass_kernelI11Fp16IOBf16WLi64ELi14ELi224EEv26Group_norm_nhwc_fwd_params --------------------------
	.section	.text._Z35group_norm_nhwc_fwd_one_pass_kernelI11Fp16IOBf16WLi64ELi14ELi224EEv26Group_norm_nhwc_fwd_params,"ax",@progbits
	.align	128
        .global         _Z35group_norm_nhwc_fwd_one_pass_kernelI11Fp16IOBf16WLi64ELi14ELi224EEv26Group_norm_nhwc_fwd_params
        .type           _Z35group_norm_nhwc_fwd_one_pass_kernelI11Fp16IOBf16WLi64ELi14ELi224EEv26Group_norm_nhwc_fwd_params,@function
        .size           _Z35group_norm_nhwc_fwd_one_pass_kernelI11Fp16IOBf16WLi64ELi14ELi224EEv26Group_norm_nhwc_fwd_params,(.L_x_3330 - _Z35group_norm_nhwc_fwd_one_pass_kernelI11Fp16IOBf16WLi64ELi14ELi224EEv26Group_norm_nhwc_fwd_params)
        .other          _Z35group_norm_nhwc_fwd_one_pass_kernelI11Fp16IOBf16WLi64ELi14ELi224EEv26Group_norm_nhwc_fwd_params,@"STO_CUDA_ENTRY STV_DEFAULT"
_Z35group_norm_nhwc_fwd_one_pass_kernelI11Fp16IOBf16WLi64ELi14ELi224EEv26Group_norm_nhwc_fwd_params:
.text._Z35group_norm_nhwc_fwd_one_pass_kernelI11Fp16IOBf16WLi64ELi14ELi224EEv26Group_norm_nhwc_fwd_params:
        /* <DEDUP_REMOVED lines=33> */
.L_x_2595:
        /* <DEDUP_REMOVED lines=132> */
.L_x_2578:
[----:B------:R-:W-:Y:S05]  /*0a50*/  BSYNC B0 ;  /* 0x0000000000007941 */ /* 0x000fea0003800000 */
.L_x_2577:
        /* <DEDUP_REMOVED lines=28> */
.L_x_2581:
[----:B-1----:R-:W2:Y:S04]  /*0c20*/  LDG.E.STRONG.GPU R8, desc[UR8][R6.64] ;  /* 0x0000000806087981 */ /* 0x002ea8000c1ef900 */
[----:B--2---:R-:W-:Y:S01]  /*0c30*/  CCTL.IVALL ;  /* 0x00000000ff00798f */ /* 0x004fe20002000000 */
[----:B------:R-:W-:Y:S05]  /*0c40*/  YIELD ;  /* 0x0000000000007946 */ /* 0x000fea0003800000 */
[----:B------:R-:W-:-:S13]  /*0c50*/  ISETP.NE.AND P0, PT, R8, R13, PT ;  /* 0x0000000d0800720c */ /* 0x000fda0003f05270 */
[----:B------:R-:W-:Y:S05]  /*0c60*/  @P0 BRA `(.L_x_2581) ;  /* 0xfffffffc00ec0947 */ /* 0x000fea000383ffff */
.L_x_2580:
        /* <DEDUP_REMOVED lines=17> */
.L_x_2585:
        /* <DEDUP_REMOVED lines=115> */
.L_x_2584:
        /* <DEDUP_REMOVED lines=61> */
.L_x_2586:
[----:B------:R-:W-:-:S13]  /*1880*/  ISETP.NE.OR P0, PT, R11, RZ, P0 ;  /* 0x000000ff0b00720c */ /* 0x000fda0000705670 */
[----:B------:R-:W-:Y:S05]  /*1890*/  @!P0 BRA `(.L_x_2582) ;  /* 0x00000000007c8947 */ /* 0x000fea0003800000 */
.L_x_2583:
        /* <DEDUP_REMOVED lines=31> */
.L_x_2582:
        /* <DEDUP_REMOVED lines=11> */
.L_x_2588:
[----:B------:R-:W-:Y:S05]  /*1b40*/  BSYNC B0 ;  /* 0x0000000000007941 */ /* 0x000fea0003800000 */
.L_x_2587:
        /* <DEDUP_REMOVED lines=16> */
.L_x_2579:
        /* <DEDUP_REMOVED lines=18> */
[----:B------:R-:W-:Y:S01]  /*1d70*/  @!P0 STG.E.64 desc[UR8][R10.64], R6 ;  /* 0x000000060a008986 */ /* 0x000fe2000c101b08 */
[----:B------:R-:W-:Y:S06]  /*1d80*/  BAR.SYNC.DEFER_BLOCKING 0x0 ;  /* 0x0000000000007b1d */ /* 0x000fec0000010000 */
[----:B------:R-:W2:Y:S04]  /*1d90*/  LDG.E.U16 R15, desc[UR8][R8.64+0x2] ;  /* 0x00000208080f7981 */ /* 0x000ea8000c1e1500 */
[----:B------:R-:W3:Y:S04]  /*1da0*/  LDG.E.U16 R25, desc[UR8][R4.64+0x2] ;  /* 0x0000020804197981 */ /* 0x000ee8000c1e1500 */
[----:B------:R1:W4:Y:S04]  /*1db0*/  LDG.E.U16 R14, desc[UR8][R8.64] ;  /* 0x00000008080e7981 */ /* 0x000328000c1e1500 */
[----:B------:R5:W4:Y:S04]  /*1dc0*/  LDG.E.U16 R23, desc[UR8][R4.64] ;  /* 0x0000000804177981 */ /* 0x000b28000c1e1500 */
[----:B------:R-:W0:Y:S02]  /*1dd0*/  LDS.64 R12, [UR5+0x48] ;  /* 0x00004805ff0c7984 */ /* 0x000e240008000a00 */
[----:B0-----:R-:W-:-:S04]  /*1de0*/  FMUL.FTZ R12, R12, UR6 ;  /* 0x000000060c0c7c20 */ /* 0x001fc80008410000 */
[----:B------:R-:W-:-:S04]  /*1df0*/  FMUL.FTZ R6, R12, R12 ;  /* 0x0000000c0c067220 */ /* 0x000fc80000410000 */
[----:B------:R-:W-:-:S05]  /*1e00*/  FFMA.FTZ R13, R13, UR6, -R6 ;  /* 0x000000060d0d7c23 */ /* 0x000fca0008010806 */
[----:B------:R-:W-:-:S13]  /*1e10*/  FSETP.GTU.FTZ.AND P0, PT, R13, RZ, PT ;  /* 0x000000ff0d00720b */ /* 0x000fda0003f1c000 */
[----:B------:R-:W0:Y:S01]  /*1e20*/  @P0 LDC R6, c[0x0][0x238] ;  /* 0x00008e00ff060b82 */ /* 0x000e220000000800 */
[--C-:B------:R-:W-:Y:S02]  /*1e30*/  HADD2.F32 R7, -RZ, R22.reuse.H0_H0 ;  /* 0x20000016ff077230 */ /* 0x100fe40000004100 */
[----:B-1----:R-:W-:Y:S02]  /*1e40*/  HADD2.F32 R9, -RZ, R22.H1_H1 ;  /* 0x30000016ff097230 */ /* 0x002fe40000004100 */
[--C-:B------:R-:W-:Y:S02]  /*1e50*/  HADD2.F32 R11, -RZ, R24.reuse.H0_H0 ;  /* 0x20000018ff0b7230 */ /* 0x100fe40000004100 */
[----:B0-----:R-:W-:Y:S01]  /*1e60*/  @P0 FADD.FTZ R13, R13, R6 ;  /* 0x000000060d0d0221 */ /* 0x001fe20000010000 */
[----:B------:R-:W-:Y:S01]  /*1e70*/  HFMA2.MMA R6, -RZ, RZ, 1.875, 0 ;  /* 0x3f800000ff067435 */ /* 0x000fe200000001ff */
[----:B------:R-:W-:-:S09]  /*1e80*/  HADD2.F32 R21, -RZ, R24.H1_H1 ;  /* 0x30000018ff157230 */ /* 0x000fd20000004100 */
[----:B------:R-:W0:Y:S01]  /*1e90*/  @P0 MUFU.RSQ R6, R13 ;  /* 0x0000000d00060308 */ /* 0x000e220000001400 */
[----:B------:R-:W-:Y:S01]  /*1ea0*/  ISETP.NE.AND P0, PT, RZ, UR10, PT ;  /* 0x0000000aff007c0c */ /* 0x000fe2000bf05270 */
[--C-:B-----5:R-:W-:Y:S01]  /*1eb0*/  FADD.FTZ R5, R7, -R12.reuse ;  /* 0x8000000c07057221 */ /* 0x120fe20000010000 */
[--C-:B------:R-:W-:Y:S01]  /*1ec0*/  FADD.FTZ R7, R9, -R12.reuse ;  /* 0x8000000c09077221 */ /* 0x100fe20000010000 */
[--C-:B------:R-:W-:Y:S01]  /*1ed0*/  FADD.FTZ R9, R11, -R12.reuse ;  /* 0x8000000c0b097221 */ /* 0x100fe20000010000 */
[----:B------:R-:W-:Y:S01]  /*1ee0*/  FADD.FTZ R11, R21, -R12 ;  /* 0x8000000c150b7221 */ /* 0x000fe20000010000 */
[----:B------:R-:W-:Y:S01]  /*1ef0*/  IADD3 R10, R3, 0x20, RZ ;  /* 0x00000020030a7810 */ /* 0x000fe20007ffe0ff */
[-C--:B0-----:R-:W-:Y:S02]  /*1f00*/  FMUL.FTZ R7, R7, R6.reuse ;  /* 0x0000000607077220 */ /* 0x081fe40000410000 */
[-C--:B------:R-:W-:Y:S01]  /*1f10*/  FMUL.FTZ R4, R11, R6.reuse ;  /* 0x000000060b047220 */ /* 0x080fe20000410000 */
[-C--:B------:R-:W-:Y:S01]  /*1f20*/  FMUL.FTZ R5, R5, R6.reuse ;  /* 0x0000000605057220 */ /* 0x080fe20000410000 */
[----:B------:R-:W-:Y:S01]  /*1f30*/  FMUL.FTZ R13, R9, R6 ;  /* 0x00000006090d7220 */ /* 0x000fe20000410000 */
[----:B--2---:R-:W-:-:S02]  /*1f40*/  SHF.L.U32 R15, R15, 0x10, RZ ;  /* 0x000000100f0f7819 */ /* 0x004fc400000006ff */
[----:B---3--:R-:W-:Y:S02]  /*1f50*/  SHF.L.U32 R8, R25, 0x10, RZ ;  /* 0x0000001019087819 */ /* 0x008fe400000006ff */
[----:B----4-:R-:W-:Y:S02]  /*1f60*/  SHF.L.U32 R14, R14, 0x10, RZ ;  /* 0x000000100e0e7819 */ /* 0x010fe400000006ff */
[----:B------:R-:W-:Y:S01]  /*1f70*/  SHF.L.U32 R23, R23, 0x10, RZ ;  /* 0x0000001017177819 */ /* 0x000fe200000006ff */
[C-C-:B------:R-:W-:Y:S01]  /*1f80*/  FFMA.FTZ R11, R15.reuse, R7, R8.reuse ;  /* 0x000000070f0b7223 */ /* 0x140fe20000010008 */
[----:B------:R-:W-:-:S03]  /*1f90*/  FFMA.FTZ R9, R15, R4, R8 ;  /* 0x000000040f097223 */ /* 0x000fc60000010008 */
        /* <DEDUP_REMOVED lines=13> */
.L_x_2589:
        /* <DEDUP_REMOVED lines=15> */
.L_x_2591:
[----:B------:R-:W-:Y:S05]  /*2160*/  BSYNC B0 ;  /* 0x0000000000007941 */ /* 0x000fea0003800000 */
.L_x_2590:
        /* <DEDUP_REMOVED lines=11> */
.L_x_2592:
        /* <DEDUP_REMOVED lines=19> */
.L_x_2594:
[----:B------:R-:W-:Y:S05]  /*2350*/  BSYNC B0 ;  /* 0x0000000000007941 */ /* 0x000fea0003800000 */
.L_x_2593:
[----:B------:R-:W1:Y:S01]  /*2360*/  LDC R5, c[0x0][0x10] ;  /* 0x00000400ff057b82 */ /* 0x000e620000000800 */
[----:B------:R-:W-:Y:S02]  /*2370*/  IADD3 R17, R17, 0x1, RZ ;  /* 0x0000000111117810 */ /* 0x000fe40007ffe0ff */
[----:B-1----:R-:W-:-:S04]  /*2380*/  IADD3 R16, R5, R16, RZ ;  /* 0x0000001005107210 */ /* 0x002fc80007ffe0ff */
[----:B------:R-:W-:-:S13]  /*2390*/  ISETP.GE.AND P0, PT, R16, UR4, PT ;  /* 0x0000000410007c0c */ /* 0x000fda000bf06270 */
[----:B------:R-:W-:Y:S05]  /*23a0*/  @!P0 BRA `(.L_x_2595) ;  /* 0xffffffdc00988947 */ /* 0x000fea000383ffff */
[----:B------:R-:W-:Y:S05]  /*23b0*/  EXIT ;  /* 0x000000000000794d */ /* 0x000fea0003800000 */
.L_x_2596:
        /* <DEDUP_REMOVED lines=12> */
.L_x_3330:


//--------------------- .text._Z35group_norm_nhwc_fwd_one_pass_kernelI11Fp16IOBf16WLi128ELi14ELi224EEv26Group_norm_nhwc_fwd_params --------------------------
	.section	.text._Z35group_norm_nhwc_fwd_one_pass_kernelI11Fp16IOBf16WLi128ELi14ELi224EEv26Group_norm_nhwc_fwd_params,"ax",@progbits
	.align	128
        .global         _Z35group_norm_nhwc_fwd_one_pass_kernelI11Fp16IOBf16WLi128ELi14ELi224EEv26Group_norm_nhwc_fwd_params
        .type           _Z35group_norm_nhwc_fwd_one_pass_kernelI11Fp16IOBf16WLi128ELi14ELi224EEv26Group_norm_nhwc_fwd_params,@function
        .size           _Z35group_norm_nhwc_fwd_one_pass_kernelI11Fp16IOBf16WLi128ELi14ELi224EEv26Group_norm_nhwc_fwd_params,(.L_x_3331 - _Z35group_norm_nhwc_fwd_one_pass_kernelI11Fp16IOBf16WLi128ELi14ELi224EEv26Group_norm_nhwc_fwd_params)
        .other          _Z35group_norm_nhwc_fwd_one_pass_kernelI11Fp16IOBf16WLi128ELi14ELi224EEv26Group_norm_nhwc_fwd_params,@"STO_CUDA_ENTRY STV_DEFAULT"
_Z35group_norm_nhwc_fwd_one_pass_kernelI11Fp16IOBf16WLi128ELi14ELi224EEv26Group_norm_nhwc_fwd_params:
.text._Z35group_norm_nhwc_fwd_one_pass_kernelI11Fp16IOBf16WLi128ELi14ELi224EEv26Group_norm_nhwc_fwd_params:
        /* <DEDUP_REMOVED lines=11> */
[----:B------:R-:W-:Y:S01]  /*00b0*/  ULDC.64 UR8, c[0x0][0x278] ;  /* 0x00009e0000087ab9 */ /* 0x000fe20000000a00 */
[----:B------:R-:W-:Y:S01]  /*00c0*/  UMOV UR5, 0x400 ;  /* 0x0000040000057882 */ /* 0x000fe20000000000 */
[----:B------:R-:W-:Y:S01]  /*00d0*/  ULDC.U8 UR10, c[0x0][0x28c] ;  /* 0x0000a300000a7ab9 */ /* 0x000fe20000000000 */
[----:B------:R-:W-:Y:S02]  /*00e0*/  IADD3 R3, -R5, R2, RZ ;  /* 0x0000000205037210 */ /* 0x000fe40007ffe1ff */
[----:B------:R-:W0:Y:S02]  /*00f0*/  LDC R22, c[0x0][0x294] ;  /* 0x0000a500ff167b82 */ /* 0x000e240000000800 */
[----:B------:R-:W-:-:S02]  /*0100*/  LEA.HI R3, R3, R5, RZ, 0x1f ;  /* 0x0000000503037211 */ /* 0x000fc400078ff8ff */
[--C-:B------:R-:W-:Y:S02]  /*0110*/  SHF.R.S32.HI R5, RZ, 0x1f, R2.reuse ;  /* 0x0000001fff057819 */ /* 0x100fe40000011402 */
[----:B------:R-:W-:Y:S02]  /*0120*/  SHF.R.U32.HI R3, RZ, 0x2, R3 ;  /* 0x00000002ff037819 */ /* 0x000fe40000011603 */
[----:B------:R-:W2:Y:S01]  /*0130*/  S2UR UR6, SR_CgaCtaId ;  /* 0x00000000000679c3 */ /* 0x000ea20000008800 */
[----:B------:R-:W-:Y:S02]  /*0140*/  LEA.HI R5, R5, R2, RZ, 0x5 ;  /* 0x0000000205057211 */ /* 0x000fe400078f28ff */
[----:B------:R-:W-:Y:S02]  /*0150*/  IMAD R25, R3, -0x7, R2 ;  /* 0xfffffff903197824 */ /* 0x000fe400078e0202 */
[----:B------:R-:W-:-:S03]  /*0160*/  SHF.R.S32.HI R5, RZ, 0x5, R5 ;  /* 0x00000005ff057819 */ /* 0x000fc60000011405 */
[----:B------:R-:W-:Y:S01]  /*0170*/  SHF.L.U32 R25, R25, 0x1, RZ ;  /* 0x0000000119197819 */ /* 0x000fe200000006ff */
[----:B0-----:R-:W-:Y:S01]  /*0180*/  IMAD R22, R22, UR7, R3 ;  /* 0x0000000716167c24 */ /* 0x001fe2000f8e0203 */
[----:B------:R-:W-:-:S04]  /*0190*/  HFMA2.MMA R3, -RZ, RZ, 0, 0 ;  /* 0x00000000ff037435 */ /* 0x000fc800000001ff */
[----:B------:R-:W-:Y:S02]  /*01a0*/  ISETP.GE.U32.AND P0, PT, R22, UR8, PT ;  /* 0x0000000816007c0c */ /* 0x000fe4000bf06070 */
[----:B------:R-:W-:Y:S01]  /*01b0*/  SHF.R.S32.HI R4, RZ, 0x1f, R22 ;  /* 0x0000001fff047819 */ /* 0x000fe20000011416 */
[----:B--2---:R-:W-:-:S03]  /*01c0*/  ULEA UR5, UR6, UR5, 0x18 ;  /* 0x0000000506057291 */ /* 0x004fc6000f8ec03f */
[----:B------:R-:W-:Y:S01]  /*01d0*/  ISETP.GE.AND.EX P0, PT, R4, UR9, PT, P0 ;  /* 0x0000000904007c0c */ /* 0x000fe2000bf06300 */
[----:B------:R-:W-:Y:S01]  /*01e0*/  ULDC.64 UR8, c[0x0][0x208] ;  /* 0x0000820000087ab9 */ /* 0x000fe20000000a00 */
[----:B------:R-:W-:Y:S02]  /*01f0*/  IADD3 R4, R22, 0x20, RZ ;  /* 0x0000002016047810 */ /* 0x000fe40007ffe0ff */
[----:B------:R-:W-:Y:S02]  /*0200*/  ISETP.LT.U32.AND P0, PT, R2, 0xe0, !P0 ;  /* 0x000000e00200780c */ /* 0x000fe40004701070 */
[----:B-1----:R-:W-:-:S11]  /*0210*/  LEA R5, R5, UR5, 0x3 ;  /* 0x0000000505057c11 */ /* 0x002fd6000f8e18ff */
.L_x_2618:
[----:B0-----:R-:W0:Y:S01]  /*0220*/  LDC R8, c[0x0][0x288] ;  /* 0x0000a200ff087b82 */ /* 0x001e220000000800 */
[----:B-1----:R-:W-:Y:S01]  /*0230*/  IABS R12, R23 ;  /* 0x00000017000c7213 */ /* 0x002fe20000000000 */
[----:B------:R-:W-:Y:S01]  /*0240*/  ULDC.64 UR14, c[0x0][0x278] ;  /* 0x00009e00000e7ab9 */ /* 0x000fe20000000a00 */
[----:B------:R-:W-:Y:S01]  /*0250*/  SHF.R.S32.HI R17, RZ, 0x1f, R4 ;  /* 0x0000001fff117819 */ /* 0x000fe20000011404 */
[----:B------:R-:W-:Y:S01]  /*0260*/  ULDC.64 UR12, c[0x0][0x280] ;  /* 0x0000a000000c7ab9 */ /* 0x000fe20000000a00 */
[----:B------:R-:W-:-:S04]  /*0270*/  IADD3 R14, R22, 0x40, RZ ;  /* 0x00000040160e7810 */ /* 0x000fc80007ffe0ff */
[----:B--2---:R-:W-:Y:S02]  /*0280*/  SHF.R.S32.HI R15, RZ, 0x1f, R14 ;  /* 0x0000001fff0f7819 */ /* 0x004fe4000001140e */
[----:B0-----:R-:W-:-:S04]  /*0290*/  IABS R10, R8 ;  /* 0x00000008000a7213 */ /* 0x001fc80000000000 */
[----:B------:R-:W0:Y:S08]  /*02a0*/  I2F.RP R9, R10 ;  /* 0x0000000a00097306 */ /* 0x000e300000209400 */
[----:B0-----:R-:W0:Y:S02]  /*02b0*/  MUFU.RCP R9, R9 ;  /* 0x0000000900097308 */ /* 0x001e240000001000 */
[----:B0-----:R-:W-:-:S06]  /*02c0*/  IADD3 R6, R9, 0xffffffe, RZ ;  /* 0x0ffffffe09067810 */ /* 0x001fcc0007ffe0ff */
[----:B------:R0:W1:Y:S02]  /*02d0*/  F2I.FTZ.U32.TRUNC.NTZ R7, R6 ;  /* 0x0000000600077305 */ /* 0x000064000021f000 */
[----:B0-----:R-:W-:Y:S02]  /*02e0*/  MOV R6, RZ ;  /* 0x000000ff00067202 */ /* 0x001fe40000000f00 */
[----:B-1----:R-:W-:-:S05]  /*02f0*/  IADD3 R11, RZ, -R7, RZ ;  /* 0x80000007ff0b7210 */ /* 0x002fca0007ffe0ff */
[----:B------:R-:W-:-:S04]  /*0300*/  IMAD R11, R11, R10, RZ ;  /* 0x0000000a0b0b7224 */ /* 0x000fc800078e02ff */
[----:B------:R-:W-:Y:S01]  /*0310*/  IMAD.HI.U32 R7, R7, R11, R6 ;  /* 0x0000000b07077227 */ /* 0x000fe200078e0006 */
[----:B------:R-:W-:Y:S02]  /*0320*/  MOV R11, R12 ;  /* 0x0000000c000b7202 */ /* 0x000fe40000000f00 */
[----:B------:R-:W-:Y:S01]  /*0330*/  LOP3.LUT R6, R23, R8, RZ, 0x3c, !PT ;  /* 0x0000000817067212 */ /* 0x000fe200078e3cff */
[----:B------:R-:W0:Y:S02]  /*0340*/  @P0 LDC.64 R12, c[0x0][0x270] ;  /* 0x00009c00ff0c0b82 */ /* 0x000e240000000a00 */
[----:B------:R-:W-:Y:S01]  /*0350*/  IMAD.HI.U32 R7, R7, R11, RZ ;  /* 0x0000000b07077227 */ /* 0x000fe200078e00ff */
[----:B------:R-:W-:-:S04]  /*0360*/  ISETP.GE.AND P3, PT, R6, RZ, PT ;  /* 0x000000ff0600720c */ /* 0x000fc80003f66270 */
[----:B------:R-:W-:-:S05]  /*0370*/  IADD3 R9, -R7, RZ, RZ ;  /* 0x000000ff07097210 */ /* 0x000fca0007ffe1ff */
[----:B------:R-:W-:-:S05]  /*0380*/  IMAD R9, R10, R9, R11 ;  /* 0x000000090a097224 */ /* 0x000fca00078e020b */
[----:B------:R-:W-:-:S13]  /*0390*/  ISETP.GT.U32.AND P2, PT, R10, R9, PT ;  /* 0x000000090a00720c */ /* 0x000fda0003f44070 */
[-C--:B------:R-:W-:Y:S02]  /*03a0*/  @!P2 IADD3 R9, R9, -R10.reuse, RZ ;  /* 0x8000000a0909a210 */ /* 0x080fe40007ffe0ff */
[----:B------:R-:W-:Y:S02]  /*03b0*/  @!P2 IADD3 R7, R7, 0x1, RZ ;  /* 0x000000010707a810 */ /* 0x000fe40007ffe0ff */
[----:B------:R-:W-:Y:S02]  /*03c0*/  ISETP.GE.U32.AND P1, PT, R9, R10, PT ;  /* 0x0000000a0900720c */ /* 0x000fe40003f26070 */
[----:B------:R-:W-:Y:S02]  /*03d0*/  ISETP.NE.AND P2, PT, R8, RZ, PT ;  /* 0x000000ff0800720c */ /* 0x000fe40003f45270 */
[----:B------:R-:W-:-:S09]  /*03e0*/  SHF.R.S32.HI R9, RZ, 0x1f, R25 ;  /* 0x0000001fff097819 */ /* 0x000fd20000011419 */
[----:B------:R-:W-:Y:S02]  /*03f0*/  @P1 IADD3 R7, R7, 0x1, RZ ;  /* 0x0000000107071810 */ /* 0x000fe40007ffe0ff */
[----:B------:R-:W-:Y:S02]  /*0400*/  ISETP.GE.U32.AND P1, PT, R4, UR14, PT ;  /* 0x0000000e04007c0c */ /* 0x000fe4000bf26070 */
[----:B------:R-:W-:Y:S02]  /*0410*/  MOV R11, R7 ;  /* 0x00000007000b7202 */ /* 0x000fe40000000f00 */
[----:B------:R-:W-:Y:S02]  /*0420*/  ISETP.GE.AND.EX P1, PT, R17, UR15, PT, P1 ;  /* 0x0000000f11007c0c */ /* 0x000fe4000bf26310 */
[----:B------:R-:W-:Y:S02]  /*0430*/  @!P3 IADD3 R11, -R11, RZ, RZ ;  /* 0x000000ff0b0bb210 */ /* 0x000fe40007ffe1ff */
[----:B------:R-:W-:-:S02]  /*0440*/  @!P2 LOP3.LUT R11, RZ, R8, RZ, 0x33, !PT ;  /* 0x00000008ff0ba212 */ /* 0x000fc400078e33ff */
[----:B------:R-:W-:Y:S02]  /*0450*/  ISETP.GT.U32.OR P1, PT, R2, 0xdf, P1 ;  /* 0x000000df0200780c */ /* 0x000fe40000f24470 */
[----:B------:R-:W-:Y:S02]  /*0460*/  IADD3 R6, -R11, RZ, RZ ;  /* 0x000000ff0b067210 */ /* 0x000fe40007ffe1ff */
[----:B------:R-:W-:-:S03]  /*0470*/  SHF.R.S32.HI R7, RZ, 0x1f, R11 ;  /* 0x0000001fff077819 */ /* 0x000fc6000001140b */
[----:B------:R-:W-:Y:S02]  /*0480*/  IMAD R6, R8, R6, R23 ;  /* 0x0000000608067224 */ /* 0x000fe400078e0217 */
[----:B------:R-:W-:Y:S01]  /*0490*/  IMAD R10, R7, UR12, RZ ;  /* 0x0000000c070a7c24 */ /* 0x000fe2000f8e02ff */
[----:B------:R-:W-:Y:S01]  /*04a0*/  SHF.R.S32.HI R7, RZ, 0x1f, R22 ;  /* 0x0000001fff077819 */ /* 0x000fe20000011416 */
[----:B------:R-:W-:Y:S02]  /*04b0*/  IMAD R6, R6, 0xe, RZ ;  /* 0x0000000e06067824 */ /* 0x000fe400078e02ff */
[----:B------:R-:W-:Y:S02]  /*04c0*/  IMAD R29, R11, UR13, R10 ;  /* 0x0000000d0b1d7c24 */ /* 0x000fe4000f8e020a */
[----:B0-----:R-:W-:Y:S01]  /*04d0*/  @P0 IMAD R16, R7, R12, RZ ;  /* 0x0000000c07100224 */ /* 0x001fe200078e02ff */
[----:B------:R-:W-:-:S03]  /*04e0*/  IADD3 R26, P2, R25, R6, RZ ;  /* 0x00000006191a7210 */ /* 0x000fc60007f5e0ff */
[----:B------:R-:W-:Y:S01]  /*04f0*/  @P0 IMAD R19, R22, R13, R16 ;  /* 0x0000000d16130224 */ /* 0x000fe200078e0210 */
[----:B------:R-:W-:Y:S02]  /*0500*/  LEA.HI.X.SX32 R27, R6, R9, 0x1, P2 ;  /* 0x00000009061b7211 */ /* 0x000fe400010f0eff */
[----:B------:R-:W0:Y:S01]  /*0510*/  @P0 LDC.64 R8, c[0x0][0x220] ;  /* 0x00008800ff080b82 */ /* 0x000e220000000a00 */
[----:B------:R-:W-:Y:S01]  /*0520*/  ISETP.GE.U32.AND P2, PT, R14, UR14, PT ;  /* 0x0000000e0e007c0c */ /* 0x000fe2000bf46070 */
[----:B------:R-:W-:-:S03]  /*0530*/  IMAD.WIDE.U32 R26, R11, UR12, R26 ;  /* 0x0000000c0b1a7c25 */ /* 0x000fc6000f8e001a */
[----:B------:R-:W-:-:S03]  /*0540*/  ISETP.GE.AND.EX P2, PT, R15, UR15, PT, P2 ;  /* 0x0000000f0f007c0c */ /* 0x000fc6000bf46320 */
[----:B------:R-:W1:Y:S01]  /*0550*/  @!P1 LDC.64 R10, c[0x0][0x270] ;  /* 0x00009c00ff0a9b82 */ /* 0x000e620000000a00 */
[----:B------:R-:W-:Y:S02]  /*0560*/  IADD3 R29, R27, R29, RZ ;  /* 0x0000001d1b1d7210 */ /* 0x000fe40007ffe0ff */
[----:B------:R-:W-:Y:S02]  /*0570*/  @P0 MOV R28, R26 ;  /* 0x0000001a001c0202 */ /* 0x000fe40000000f00 */
[----:B------:R-:W-:-:S03]  /*0580*/  ISETP.GT.U32.OR P2, PT, R2, 0xdf, P2 ;  /* 0x000000df0200780c */ /* 0x000fc60001744470 */
[----:B------:R-:W-:Y:S02]  /*0590*/  @P0 IMAD.WIDE.U32 R20, R22, R12, R28 ;  /* 0x0000000c16140225 */ /* 0x000fe400078e001c */
[----:B------:R-:W2:Y:S03]  /*05a0*/  @!P1 LDC.64 R12, c[0x0][0x220] ;  /* 0x00008800ff0c9b82 */ /* 0x000ea60000000a00 */
[----:B------:R-:W-:Y:S02]  /*05b0*/  @P0 IADD3 R16, R21, R19, RZ ;  /* 0x0000001315100210 */ /* 0x000fe40007ffe0ff */
[----:B0-----:R-:W-:-:S04]  /*05c0*/  @P0 LEA R18, P3, R20, R8, 0x1 ;  /* 0x0000000814120211 */ /* 0x001fc800078608ff */
[----:B------:R-:W-:Y:S02]  /*05d0*/  @P0 LEA.HI.X R19, R20, R9, R16, 0x1, P3 ;  /* 0x0000000914130211 */ /* 0x000fe400018f0c10 */
[----:B------:R-:W0:Y:S01]  /*05e0*/  @!P2 LDC.64 R8, c[0x0][0x270] ;  /* 0x00009c00ff08ab82 */ /* 0x000e220000000a00 */
[----:B------:R-:W-:Y:S01]  /*05f0*/  @!P1 MOV R16, R26 ;  /* 0x0000001a00109202 */ /* 0x000fe20000000f00 */
[----:B-1----:R-:W-:Y:S01]  /*0600*/  @!P1 IMAD R21, R17, R10, RZ ;  /* 0x0000000a11159224 */ /* 0x002fe200078e02ff */
[----:B------:R-:W-:-:S03]  /*0610*/  @!P1 MOV R17, R29 ;  /* 0x0000001d00119202 */ /* 0x000fc60000000f00 */
[C---:B------:R-:W-:Y:S02]  /*0620*/  @!P1 IMAD R21, R4.reuse, R11, R21 ;  /* 0x0000000b04159224 */ /* 0x040fe400078e0215 */
[----:B------:R-:W-:Y:S02]  /*0630*/  @!P1 IMAD.WIDE.U32 R16, R4, R10, R16 ;  /* 0x0000000a04109225 */ /* 0x000fe400078e0010 */
[----:B------:R-:W1:Y:S03]  /*0640*/  @!P2 LDC.64 R10, c[0x0][0x220] ;  /* 0x00008800ff0aab82 */ /* 0x000e660000000a00 */
[----:B------:R-:W-:Y:S02]  /*0650*/  @!P1 IADD3 R21, R17, R21, RZ ;  /* 0x0000001511159210 */ /* 0x000fe40007ffe0ff */
[----:B--2---:R-:W-:-:S04]  /*0660*/  @!P1 LEA R12, P3, R16, R12, 0x1 ;  /* 0x0000000c100c9211 */ /* 0x004fc800078608ff */
[----:B------:R-:W-:Y:S02]  /*0670*/  @!P1 LEA.HI.X R13, R16, R13, R21, 0x1, P3 ;  /* 0x0000000d100d9211 */ /* 0x000fe400018f0c15 */
[----:B------:R-:W-:Y:S01]  /*0680*/  CS2R R16, SRZ ;  /* 0x0000000000107805 */ /* 0x000fe2000001ff00 */
[----:B0-----:R-:W-:-:S05]  /*0690*/  @!P2 IMAD R15, R15, R8, RZ ;  /* 0x000000080f0fa224 */ /* 0x001fca00078e02ff */
[----:B------:R0:W2:Y:S01]  /*06a0*/  @P0 LDG.E R16, desc[UR8][R18.64] ;  /* 0x0000000812100981 */ /* 0x0000a2000c1e1900 */
[----:B------:R-:W-:-:S03]  /*06b0*/  @!P2 IMAD R15, R14, R9, R15 ;  /* 0x000000090e0fa224 */ /* 0x000fc600078e020f */
[----:B------:R2:W3:Y:S01]  /*06c0*/  @!P1 LDG.E R17, desc[UR8][R12.64] ;  /* 0x000000080c119981 */ /* 0x0004e2000c1e1900 */
[----:B0-----:R-:W-:Y:S02]  /*06d0*/  @!P2 MOV R18, R26 ;  /* 0x0000001a0012a202 */ /* 0x001fe40000000f00 */
[----:B------:R-:W-:-:S03]  /*06e0*/  @!P2 MOV R19, R29 ;  /* 0x0000001d0013a202 */ /* 0x000fc60000000f00 */
[----:B------:R-:W-:Y:S01]  /*06f0*/  @!P2 IMAD.WIDE.U32 R8, R14, R8, R18 ;  /* 0x000000080e08a225 */ /* 0x000fe200078e0012 */
[----:B------:R-:W-:-:S04]  /*0700*/  MOV R20, RZ ;  /* 0x000000ff00147202 */ /* 0x000fc80000000f00 */
[----:B------:R-:W-:Y:S02]  /*0710*/  @!P2 IADD3 R9, R9, R15, RZ ;  /* 0x0000000f0909a210 */ /* 0x000fe40007ffe0ff */
[----:B-1----:R-:W-:-:S04]  /*0720*/  @!P2 LEA R10, P1, R8, R10, 0x1 ;  /* 0x0000000a080aa211 */ /* 0x002fc800078208ff */
[----:B------:R-:W-:-:S05]  /*0730*/  @!P2 LEA.HI.X R11, R8, R11, R9, 0x1, P1 ;  /* 0x0000000b080ba211 */ /* 0x000fca00008f0c09 */
[----:B------:R0:W4:Y:S01]  /*0740*/  @!P2 LDG.E R20, desc[UR8][R10.64] ;  /* 0x000000080a14a981 */ /* 0x000122000c1e1900 */
[----:B------:R-:W-:-:S04]  /*0750*/  IADD3 R21, R22, 0x60, RZ ;  /* 0x0000006016157810 */ /* 0x000fc80007ffe0ff */
[----:B------:R-:W-:Y:S02]  /*0760*/  ISETP.GE.U32.AND P1, PT, R21, UR14, PT ;  /* 0x0000000e15007c0c */ /* 0x000fe4000bf26070 */
[----:B------:R-:W-:-:S04]  /*0770*/  SHF.R.S32.HI R15, RZ, 0x1f, R21 ;  /* 0x0000001fff0f7819 */ /* 0x000fc80000011415 */
[----:B------:R-:W-:-:S04]  /*0780*/  ISETP.GE.AND.EX P1, PT, R15, UR15, PT, P1 ;  /* 0x0000000f0f007c0c */ /* 0x000fc8000bf26310 */
[----:B------:R-:W-:-:S13]  /*0790*/  ISETP.GT.U32.OR P1, PT, R2, 0xdf, P1 ;  /* 0x000000df0200780c */ /* 0x000fda0000f24470 */
[----:B------:R-:W1:Y:S02]  /*07a0*/  @!P1 LDC.64 R8, c[0x0][0x270] ;  /* 0x00009c00ff089b82 */ /* 0x000e640000000a00 */
[----:B-1----:R-:W-:Y:S01]  /*07b0*/  @!P1 IMAD R18, R15, R8, RZ ;  /* 0x000000080f129224 */ /* 0x002fe200078e02ff */
[----:B------:R-:W-:Y:S01]  /*07c0*/  @!P1 MOV R15, R29 ;  /* 0x0000001d000f9202 */ /* 0x000fe20000000f00 */
[--C-:B--2---:R-:W-:Y:S02]  /*07d0*/  HADD2.F32 R13, -RZ, R16.reuse.H1_H1 ;  /* 0x30000010ff0d7230 */ /* 0x104fe40000004100 */
[----:B------:R-:W-:Y:S02]  /*07e0*/  HADD2.F32 R12, -RZ, R16.H0_H0 ;  /* 0x20000010ff0c7230 */ /* 0x000fe40000004100 */
[--C-:B---3--:R-:W-:Y:S02]  /*07f0*/  HADD2.F32 R14, -RZ, R17.reuse.H1_H1 ;  /* 0x30000011ff0e7230 */ /* 0x108fe40000004100 */
[----:B------:R-:W-:Y:S01]  /*0800*/  FMUL.FTZ R19, R13, R13 ;  /* 0x0000000d0d137220 */ /* 0x000fe20000410000 */
[----:B0-----:R-:W-:-:S02]  /*0810*/  HADD2.F32 R10, -RZ, R17.H0_H0 ;  /* 0x20000011ff0a7230 */ /* 0x001fc40000004100 */
[----:B------:R-:W-:Y:S01]  /*0820*/  FADD.FTZ R13, R12, R13 ;  /* 0x0000000d0c0d7221 */ /* 0x000fe20000010000 */
[----:B------:R-:W-:Y:S01]  /*0830*/  FMUL.FTZ R11, R14, R14 ;  /* 0x0000000e0e0b7220 */ /* 0x000fe20000410000 */
[----:B------:R-:W-:Y:S01]  /*0840*/  FFMA.FTZ R19, R12, R12, R19 ;  /* 0x0000000c0c137223 */ /* 0x000fe20000010013 */
[C---:B------:R-:W-:Y:S02]  /*0850*/  FADD.FTZ R14, R10.reuse, R14 ;  /* 0x0000000e0a0e7221 */ /* 0x040fe40000010000 */
[----:B------:R-:W-:Y:S01]  /*0860*/  FFMA.FTZ R10, R10, R10, R11 ;  /* 0x0000000a0a0a7223 */ /* 0x000fe2000001000b */
[----:B------:R-:W-:Y:S01]  /*0870*/  FADD.FTZ R11, RZ, R19 ;  /* 0x00000013ff0b7221 */ /* 0x000fe20000010000 */
[----:B------:R-:W-:-:S04]  /*0880*/  FADD.FTZ R13, RZ, R13 ;  /* 0x0000000dff0d7221 */ /* 0x000fc80000010000 */
[----:B------:R-:W-:Y:S01]  /*0890*/  FADD.FTZ R13, R13, R14 ;  /* 0x0000000e0d0d7221 */ /* 0x000fe20000010000 */
[----:B------:R-:W-:Y:S01]  /*08a0*/  FADD.FTZ R11, R11, R10 ;  /* 0x0000000a0b0b7221 */ /* 0x000fe20000010000 */
[--C-:B----4-:R-:W-:Y:S02]  /*08b0*/  HADD2.F32 R19, -RZ, R20.reuse.H1_H1 ;  /* 0x30000014ff137230 */ /* 0x110fe40000004100 */
[----:B------:R-:W-:-:S03]  /*08c0*/  HADD2.F32 R12, -RZ, R20.H0_H0 ;  /* 0x20000014ff0c7230 */ /* 0x000fc60000004100 */
[----:B------:R-:W-:Y:S02]  /*08d0*/  FMUL.FTZ R14, R19, R19 ;  /* 0x00000013130e7220 */ /* 0x000fe40000410000 */
[C---:B------:R-:W-:Y:S02]  /*08e0*/  FADD.FTZ R10, R12.reuse, R19 ;  /* 0x000000130c0a7221 */ /* 0x040fe40000010000 */
[----:B------:R-:W-:Y:S01]  /*08f0*/  FFMA.FTZ R12, R12, R12, R14 ;  /* 0x0000000c0c0c7223 */ /* 0x000fe2000001000e */
        /* <DEDUP_REMOVED lines=9> */
[----:B------:R-:W-:Y:S01]  /*0990*/  FADD.FTZ R10, R13, R10 ;  /* 0x0000000a0d0a7221 */ /* 0x000fe20000010000 */
[----:B------:R-:W-:Y:S01]  /*09a0*/  FADD.FTZ R11, R11, R12 ;  /* 0x0000000c0b0b7221 */ /* 0x000fe20000010000 */
[C---:B------:R-:W-:Y:S02]  /*09b0*/  ISETP.GT.AND P1, PT, R0.reuse, 0x1e, PT ;  /* 0x0000001e0000780c */ /* 0x040fe40003f24270 */
[----:B------:R-:W-:Y:S02]  /*09c0*/  ISETP.NE.AND P3, PT, R0, RZ, PT ;  /* 0x000000ff0000720c */ /* 0x000fe40003f65270 */
[----:B------:R-:W-:Y:S01]  /*09d0*/  ISETP.NE.AND P2, PT, R2, RZ, PT ;  /* 0x000000ff0200720c */ /* 0x000fe20003f45270 */
[----:B------:R-:W-:Y:S01]  /*09e0*/  BSSY B0, `(.L_x_2597) ;  /* 0x0000035000007945 */ /* 0x000fe20003800000 */
        /* <DEDUP_REMOVED lines=52> */
.L_x_2598:
[----:B------:R-:W-:Y:S05]  /*0d30*/  BSYNC B0 ;  /* 0x0000000000007941 */ /* 0x000fea0003800000 */
.L_x_2597:
        /* <DEDUP_REMOVED lines=28> */
.L_x_2601:
[----:B------:R-:W2:Y:S04]  /*0f00*/  LDG.E.STRONG.GPU R11, desc[UR8][R8.64] ;  /* 0x00000008080b7981 */ /* 0x000ea8000c1ef900 */
[----:B--2---:R-:W-:Y:S01]  /*0f10*/  CCTL.IVALL ;  /* 0x00000000ff00798f */ /* 0x004fe20002000000 */
[----:B------:R-:W-:Y:S05]  /*0f20*/  YIELD ;  /* 0x0000000000007946 */ /* 0x000fea0003800000 */
[----:B------:R-:W-:-:S13]  /*0f30*/  ISETP.NE.AND P1, PT, R11, R14, PT ;  /* 0x0000000e0b00720c */ /* 0x000fda0003f25270 */
[----:B------:R-:W-:Y:S05]  /*0f40*/  @P1 BRA `(.L_x_2601) ;  /* 0xfffffffc00ec1947 */ /* 0x000fea000383ffff */
.L_x_2600:
        /* <DEDUP_REMOVED lines=11> */
.L_x_2603:
        /* <DEDUP_REMOVED lines=63> */
.L_x_2602:
        /* <DEDUP_REMOVED lines=19> */
.L_x_2605:
[----:B------:R-:W-:Y:S05]  /*1520*/  BSYNC B0 ;  /* 0x0000000000007941 */ /* 0x000fea0003800000 */
.L_x_2604:
        /* <DEDUP_REMOVED lines=32> */
.L_x_2599:
[----:B------:R-:W-:Y:S01]  /*1730*/  ULDC.64 UR12, c[0x0][0x218] ;  /* 0x00008600000c7ab9 */ /* 0x000fe20000000a00 */
[----:B------:R-:W-:Y:S01]  /*1740*/  LOP3.LUT P1, RZ, R2, UR7, RZ, 0xfc, !PT ;  /* 0x0000000702ff7c12 */ /* 0x000fe2000f82fcff */
[----:B------:R-:W1:Y:S01]  /*1750*/  S2UR UR6, SR_CgaCtaId ;  /* 0x00000000000679c3 */ /* 0x000e620000008800 */
[----:B------:R-:W-:Y:S01]  /*1760*/  ISETP.EQ.U32.AND P3, PT, RZ, UR12, PT ;  /* 0x0000000cff007c0c */ /* 0x000fe2000bf62070 */
[----:B------:R-:W-:Y:S01]  /*1770*/  UMOV UR5, 0x400 ;  /* 0x0000040000057882 */ /* 0x000fe20000000000 */
[----:B------:R-:W-:Y:S02]  /*1780*/  IADD3 R6, R25, R6, RZ ;  /* 0x0000000619067210 */ /* 0x000fe40007ffe0ff */
[----:B------:R-:W-:-:S03]  /*1790*/  ISETP.EQ.OR.EX P1, PT, RZ, UR13, P1, P3 ;  /* 0x0000000dff007c0c */ /* 0x000fc60008f22730 */
[----:B------:R-:W0:Y:S08]  /*17a0*/  LDC.64 R10, c[0x0][0x230] ;  /* 0x00008c00ff0a7b82 */ /* 0x000e300000000a00 */
[----:B------:R-:W2:Y:S08]  /*17b0*/  LDC.64 R12, c[0x0][0x228] ;  /* 0x00008a00ff0c7b82 */ /* 0x000eb00000000a00 */
[----:B------:R-:W3:Y:S01]  /*17c0*/  @!P1 LDC.64 R14, c[0x0][0x218] ;  /* 0x00008600ff0e9b82 */ /* 0x000ee20000000a00 */
[----:B-1----:R-:W-:-:S03]  /*17d0*/  ULEA UR5, UR6, UR5, 0x18 ;  /* 0x0000000506057291 */ /* 0x002fc6000f8ec03f */
[----:B------:R-:W-:Y:S02]  /*17e0*/  ULDC UR6, c[0x0][0x2a4] ;  /* 0x0000a90000067ab9 */ /* 0x000fe40000000800 */
[----:B------:R-:W-:Y:S01]  /*17f0*/  @!P1 FMUL.FTZ R9, R19, UR6 ;  /* 0x0000000613099c20 */ /* 0x000fe20008410000 */
[----:B------:R-:W-:-:S03]  /*1800*/  @!P1 FMUL.FTZ R8, R18, UR6 ;  /* 0x0000000612089c20 */ /* 0x000fc60008410000 */
[----:B------:R0:W-:Y:S01]  /*1810*/  @!P2 STS.64 [UR5+0x48], R18 ;  /* 0x00004812ff00a988 */ /* 0x0001e20008000a05 */
[----:B--2---:R-:W-:-:S04]  /*1820*/  IMAD.WIDE R12, R6, 0x2, R12 ;  /* 0x00000002060c7825 */ /* 0x004fc800078e020c */
[----:B0-----:R-:W-:-:S04]  /*1830*/  IMAD.WIDE R18, R6, 0x2, R10 ;  /* 0x0000000206127825 */ /* 0x001fc800078e020a */
[----:B---3--:R-:W-:-:S05]  /*1840*/  @!P1 IMAD.WIDE R14, R23, 0x8, R14 ;  /* 0x00000008170e9825 */ /* 0x008fca00078e020e */
[----:B------:R0:W-:Y:S01]  /*1850*/  @!P1 STG.E.64 desc[UR8][R14.64], R8 ;  /* 0x000000080e009986 */ /* 0x0001e2000c101b08 */
[----:B------:R-:W-:Y:S06]  /*1860*/  BAR.SYNC.DEFER_BLOCKING 0x0 ;  /* 0x0000000000007b1d */ /* 0x000fec0000010000 */
[----:B0-----:R-:W2:Y:S04]  /*1870*/  LDG.E.U16 R8, desc[UR8][R18.64] ;  /* 0x0000000812087981 */ /* 0x001ea8000c1e1500 */
[----:B------:R-:W3:Y:S04]  /*1880*/  LDG.E.U16 R6, desc[UR8][R12.64] ;  /* 0x000000080c067981 */ /* 0x000ee8000c1e1500 */
[----:B------:R0:W4:Y:S04]  /*1890*/  LDG.E.U16 R24, desc[UR8][R12.64+0x2] ;  /* 0x000002080c187981 */ /* 0x000128000c1e1500 */
[----:B------:R1:W5:Y:S04]  /*18a0*/  LDG.E.U16 R18, desc[UR8][R18.64+0x2] ;  /* 0x0000020812127981 */ /* 0x000368000c1e1500 */
[----:B------:R-:W0:Y:S02]  /*18b0*/  LDS.64 R10, [UR5+0x48] ;  /* 0x00004805ff0a7984 */ /* 0x000e240008000a00 */
[----:B0-----:R-:W-:-:S04]  /*18c0*/  FMUL.FTZ R10, R10, UR6 ;  /* 0x000000060a0a7c20 */ /* 0x001fc80008410000 */
[----:B------:R-:W-:-:S04]  /*18d0*/  FMUL.FTZ R14, R10, R10 ;  /* 0x0000000a0a0e7220 */ /* 0x000fc80000410000 */
[----:B------:R-:W-:-:S05]  /*18e0*/  FFMA.FTZ R11, R11, UR6, -R14 ;  /* 0x000000060b0b7c23 */ /* 0x000fca000801080e */
[----:B------:R-:W-:-:S13]  /*18f0*/  FSETP.GTU.FTZ.AND P1, PT, R11, RZ, PT ;  /* 0x000000ff0b00720b */ /* 0x000fda0003f3c000 */
[----:B------:R-:W0:Y:S01]  /*1900*/  @P1 LDC R14, c[0x0][0x238] ;  /* 0x00008e00ff0e1b82 */ /* 0x000e220000000800 */
[----:B------:R-:W-:Y:S01]  /*1910*/  MOV R15, 0x3f800000 ;  /* 0x3f800000000f7802 */ /* 0x000fe20000000f00 */
[----:B------:R-:W-:Y:S02]  /*1920*/  HADD2.F32 R12, -RZ, R16.H0_H0 ;  /* 0x20000010ff0c7230 */ /* 0x000fe40000004100 */
[----:B------:R-:W-:Y:S02]  /*1930*/  HADD2.F32 R9, -RZ, R17.H0_H0 ;  /* 0x20000011ff097230 */ /* 0x000fe40000004100 */
[----:B------:R-:W-:Y:S02]  /*1940*/  HADD2.F32 R13, -RZ, R21.H0_H0 ;  /* 0x20000015ff0d7230 */ /* 0x000fe40000004100 */
[----:B0-----:R-:W-:-:S04]  /*1950*/  @P1 FADD.FTZ R11, R11, R14 ;  /* 0x0000000e0b0b1221 */ /* 0x001fc80000010000 */
[----:B------:R2:W0:Y:S01]  /*1960*/  @P1 MUFU.RSQ R15, R11 ;  /* 0x0000000b000f1308 */ /* 0x0004220000001400 */
[----:B------:R-:W-:Y:S02]  /*1970*/  HADD2.F32 R14, -RZ, R20.H0_H0 ;  /* 0x20000014ff0e7230 */ /* 0x000fe40000004100 */
[--C-:B-1----:R-:W-:Y:S01]  /*1980*/  FADD.FTZ R19, R9, -R10.reuse ;  /* 0x8000000a09137221 */ /* 0x102fe20000010000 */
[----:B------:R-:W-:Y:S01]  /*1990*/  ISETP.NE.AND P4, PT, RZ, UR10, PT ;  /* 0x0000000aff007c0c */ /* 0x000fe2000bf85270 */
[----:B------:R-:W-:Y:S01]  /*19a0*/  HADD2.F32 R21, -RZ, R21.H1_H1 ;  /* 0x30000015ff157230 */ /* 0x000fe20000004100 */
[----:B--2---:R-:W-:Y:S01]  /*19b0*/  SHF.L.U32 R11, R8, 0x10, RZ ;  /* 0x00000010080b7819 */ /* 0x004fe200000006ff */
[--C-:B------:R-:W-:Y:S01]  /*19c0*/  FADD.FTZ R8, R12, -R10.reuse ;  /* 0x8000000a0c087221 */ /* 0x100fe20000010000 */
[--C-:B------:R-:W-:Y:S01]  /*19d0*/  FADD.FTZ R12, R14, -R10.reuse ;  /* 0x8000000a0e0c7221 */ /* 0x100fe20000010000 */
[----:B------:R-:W-:Y:S01]  /*19e0*/  FADD.FTZ R14, R13, -R10 ;  /* 0x8000000a0d0e7221 */ /* 0x000fe20000010000 */
[----:B---3--:R-:W-:Y:S01]  /*19f0*/  SHF.L.U32 R6, R6, 0x10, RZ ;  /* 0x0000001006067819 */ /* 0x008fe200000006ff */
[-C--:B0-----:R-:W-:Y:S01]  /*1a00*/  FMUL.FTZ R9, R8, R15.reuse ;  /* 0x0000000f08097220 */ /* 0x081fe20000410000 */
[-C--:B------:R-:W-:Y:S01]  /*1a10*/  FMUL.FTZ R8, R19, R15.reuse ;  /* 0x0000000f13087220 */ /* 0x080fe20000410000 */
[----:B------:R-:W-:Y:S01]  /*1a20*/  FMUL.FTZ R12, R12, R15 ;  /* 0x0000000f0c0c7220 */ /* 0x000fe20000410000 */
[----:B------:R-:W-:-:S02]  /*1a30*/  HADD2.F32 R19, -RZ, R16.H1_H1 ;  /* 0x30000010ff137230 */ /* 0x000fc40000004100 */
[----:B------:R-:W-:Y:S01]  /*1a40*/  FMUL.FTZ R13, R14, R15 ;  /* 0x0000000f0e0d7220 */ /* 0x000fe20000410000 */
[C-C-:B------:R-:W-:Y:S01]  /*1a50*/  FFMA.FTZ R14, R6.reuse, R9, R11.reuse ;  /* 0x00000009060e7223 */ /* 0x140fe2000001000b */
[C-C-:B------:R-:W-:Y:S01]  /*1a60*/  FFMA.FTZ R9, R6.reuse, R8, R11.reuse ;  /* 0x0000000806097223 */ /* 0x140fe2000001000b */
[C-C-:B------:R-:W-:Y:S01]  /*1a70*/  FFMA.FTZ R8, R6.reuse, R12, R11.reuse ;  /* 0x0000000c06087223 */ /* 0x140fe2000001000b */
[--C-:B------:R-:W-:Y:S01]  /*1a80*/  FADD.FTZ R12, R19, -R10.reuse ;  /* 0x8000000a130c7221 */ /* 0x100fe20000010000 */
[----:B------:R-:W-:Y:S01]  /*1a90*/  FFMA.FTZ R6, R6, R13, R11 ;  /* 0x0000000d06067223 */ /* 0x000fe2000001000b */
[----:B------:R-:W-:Y:S01]  /*1aa0*/  HADD2.F32 R13, -RZ, R17.H1_H1 ;  /* 0x30000011ff0d7230 */ /* 0x000fe20000004100 */
[----:B----4-:R-:W-:Y:S01]  /*1ab0*/  SHF.L.U32 R16, R24, 0x10, RZ ;  /* 0x0000001018107819 */ /* 0x010fe200000006ff */
[----:B------:R-:W-:Y:S01]  /*1ac0*/  HADD2.F32 R11, -RZ, R20.H1_H1 ;  /* 0x30000014ff0b7230 */ /* 0x000fe20000004100 */
[----:B-----5:R-:W-:Y:S01]  /*1ad0*/  SHF.L.U32 R17, R18, 0x10, RZ ;  /* 0x0000001012117819 */ /* 0x020fe200000006ff */
[----:B------:R-:W-:Y:S01]  /*1ae0*/  FMUL.FTZ R12, R12, R15 ;  /* 0x0000000f0c0c7220 */ /* 0x000fe20000410000 */
[--C-:B------:R-:W-:Y:S01]  /*1af0*/  FADD.FTZ R18, R13, -R10.reuse ;  /* 0x8000000a0d127221 */ /* 0x100fe20000010000 */
        /* <DEDUP_REMOVED lines=14> */
.L_x_2606:
        /* <DEDUP_REMOVED lines=14> */
.L_x_2608:
[----:B------:R-:W-:Y:S05]  /*1cc0*/  BSYNC B0 ;  /* 0x0000000000007941 */ /* 0x000fea0003800000 */
.L_x_2607:
[C---:B------:R-:W-:Y:S01]  /*1cd0*/  IADD3 R7, R22.reuse, 0x40, RZ ;  /* 0x0000004016077810 */ /* 0x040fe20007ffe0ff */
[----:B------:R-:W-:Y:S01]  /*1ce0*/  ULDC.64 UR12, c[0x0][0x278] ;  /* 0x00009e00000c7ab9 */ /* 0x000fe20000000a00 */
[----:B------:R-:W-:Y:S01]  /*1cf0*/  IADD3 R14, R22, 0x60, RZ ;  /* 0x00000060160e7810 */ /* 0x000fe20007ffe0ff */
[-C--:B------:R-:W-:Y:S01]  /*1d00*/  FMUL.FTZ R20, R20, R15.reuse ;  /* 0x0000000f14147220 */ /* 0x080fe20000410000 */
[----:B------:R-:W-:Y:S01]  /*1d10*/  SHF.R.S32.HI R10, RZ, 0x1f, R4 ;  /* 0x0000001fff0a7819 */ /* 0x000fe20000011404 */
[-C--:B------:R-:W-:Y:S01]  /*1d20*/  FMUL.FTZ R24, R24, R15.reuse ;  /* 0x0000000f18187220 */ /* 0x080fe20000410000 */
[----:B------:R-:W-:Y:S01]  /*1d30*/  ISETP.GE.U32.AND P3, PT, R4, UR12, PT ;  /* 0x0000000c04007c0c */ /* 0x000fe2000bf66070 */
[----:B0-----:R-:W-:Y:S01]  /*1d40*/  FMUL.FTZ R12, R18, R15 ;  /* 0x0000000f120c7220 */ /* 0x001fe20000410000 */
[----:B------:R-:W-:Y:S01]  /*1d50*/  ISETP.GE.U32.AND P1, PT, R7, UR12, PT ;  /* 0x0000000c07007c0c */ /* 0x000fe2000bf26070 */
[--C-:B------:R-:W-:Y:S01]  /*1d60*/  FFMA.FTZ R18, R16, R20, R17.reuse ;  /* 0x0000001410127223 */ /* 0x100fe20000010011 */
[----:B------:R-:W-:Y:S01]  /*1d70*/  ISETP.GE.U32.AND P2, PT, R14, UR12, PT ;  /* 0x0000000c0e007c0c */ /* 0x000fe2000bf46070 */
[C---:B------:R-:W-:Y:S01]  /*1d80*/  FFMA.FTZ R15, R16.reuse, R24, R17 ;  /* 0x00000018100f7223 */ /* 0x040fe20000010011 */
[----:B------:R-:W-:Y:S01]  /*1d90*/  SHF.R.S32.HI R19, RZ, 0x1f, R7 ;  /* 0x0000001fff137819 */ /* 0x000fe20000011407 */
[----:B------:R-:W-:Y:S01]  /*1da0*/  FFMA.FTZ R16, R16, R12, R17 ;  /* 0x0000000c10107223 */ /* 0x000fe20000010011 */
[----:B------:R-:W-:-:S02]  /*1db0*/  SHF.R.S32.HI R21, RZ, 0x1f, R14 ;  /* 0x0000001fff157819 */ /* 0x000fc4000001140e */
[----:B------:R-:W-:Y:S02]  /*1dc0*/  ISETP.GE.AND.EX P3, PT, R10, UR13, PT, P3 ;  /* 0x0000000d0a007c0c */ /* 0x000fe4000bf66330 */
[----:B------:R-:W-:Y:S02]  /*1dd0*/  ISETP.GE.AND.EX P1, PT, R19, UR13, PT, P1 ;  /* 0x0000000d13007c0c */ /* 0x000fe4000bf26310 */
        /* <DEDUP_REMOVED lines=15> */
.L_x_2609:
        /* <DEDUP_REMOVED lines=14> */
.L_x_2611:
[----:B------:R-:W-:Y:S05]  /*1fb0*/  BSYNC B0 ;  /* 0x0000000000007941 */ /* 0x000fea0003800000 */
.L_x_2610:
[----:B------:R-:W-:Y:S05]  /*1fc0*/  @!P4 BRA `(.L_x_2612) ;  /* 0x000000000028c947 */ /* 0x000fea0003800000 */
        /* <DEDUP_REMOVED lines=10> */
.L_x_2612:
[----:B------:R-:W-:Y:S04]  /*2070*/  BSSY B0, `(.L_x_2613) ;  /* 0x000000e000007945 */ /* 0x000fe80003800000 */
[----:B------:R-:W-:Y:S05]  /*2080*/  @P1 BRA `(.L_x_2614) ;  /* 0x0000000000301947 */ /* 0x000fea0003800000 */
[----:B------:R-:W-:Y:S01]  /*2090*/  ULDC.64 UR12, c[0x0][0x270] ;  /* 0x00009c00000c7ab9 */ /* 0x000fe20000000a00 */
[----:B------:R-:W-:Y:S01]  /*20a0*/  MOV R10, R26 ;  /* 0x0000001a000a7202 */ /* 0x000fe20000000f00 */
[----:B0-----:R-:W-:Y:S01]  /*20b0*/  IMAD R12, R19, UR12, RZ ;  /* 0x0000000c130c7c24 */ /* 0x001fe2000f8e02ff */
[----:B------:R-:W-:-:S03]  /*20c0*/  MOV R11, R29 ;  /* 0x0000001d000b7202 */ /* 0x000fc60000000f00 */
[----:B------:R-:W-:-:S04]  /*20d0*/  IMAD.WIDE.U32 R10, R7, UR12, R10 ;  /* 0x0000000c070a7c25 */ /* 0x000fc8000f8e000a */
[----:B------:R-:W-:Y:S01]  /*20e0*/  IMAD R7, R7, UR13, R12 ;  /* 0x0000000d07077c24 */ /* 0x000fe2000f8e020c */
[----:B------:R-:W-:Y:S02]  /*20f0*/  ULDC.64 UR12, c[0x0][0x210] ;  /* 0x00008400000c7ab9 */ /* 0x000fe40000000a00 */
[----:B------:R-:W-:Y:S02]  /*2100*/  LEA R12, P1, R10, UR12, 0x1 ;  /* 0x0000000c0a0c7c11 */ /* 0x000fe4000f8208ff */
[----:B------:R-:W-:-:S04]  /*2110*/  IADD3 R7, R11, R7, RZ ;  /* 0x000000070b077210 */ /* 0x000fc80007ffe0ff */
[----:B------:R-:W-:Y:S02]  /*2120*/  LEA.HI.X R13, R10, UR13, R7, 0x1, P1 ;  /* 0x0000000d0a0d7c11 */ /* 0x000fe400088f0c07 */
[----:B------:R-:W-:-:S05]  /*2130*/  F2FP.F16.F32.PACK_AB R7, R18, R8 ;  /* 0x000000081207723e */ /* 0x000fca00000000ff */
[----:B------:R1:W-:Y:S02]  /*2140*/  STG.E desc[UR8][R12.64], R7 ;  /* 0x000000070c007986 */ /* 0x0003e4000c101908 */
.L_x_2614:
[----:B------:R-:W-:Y:S05]  /*2150*/  BSYNC B0 ;  /* 0x0000000000007941 */ /* 0x000fea0003800000 */
.L_x_2613:
[----:B------:R-:W-:Y:S05]  /*2160*/  @!P4 BRA `(.L_x_2615) ;  /* 0x000000000028c947 */ /* 0x000fea0003800000 */
[----:B-1----:R-:W-:Y:S01]  /*2170*/  FMUL.FTZ R7, R6, -1.4426950216293334961 ;  /* 0xbfb8aa3b06077820 */ /* 0x002fe20000410000 */
[----:B------:R-:W-:-:S05]  /*2180*/  FMUL.FTZ R10, R15, -1.4426950216293334961 ;  /* 0xbfb8aa3b0f0a7820 */ /* 0x000fca0000410000 */
[----:B------:R-:W1:Y:S08]  /*2190*/  MUFU.EX2 R7, R7 ;  /* 0x0000000700077308 */ /* 0x000e700000000800 */
[----:B------:R-:W2:Y:S01]  /*21a0*/  MUFU.EX2 R10, R10 ;  /* 0x0000000a000a7308 */ /* 0x000ea20000000800 */
[----:B-1----:R-:W-:-:S07]  /*21b0*/  FADD.FTZ R8, R7, 1 ;  /* 0x3f80000007087421 */ /* 0x002fce0000010000 */
[----:B0-----:R-:W0:Y:S01]  /*21c0*/  MUFU.RCP R9, R8 ;  /* 0x0000000800097308 */ /* 0x001e220000001000 */
[----:B--2---:R-:W-:-:S07]  /*21d0*/  FADD.FTZ R11, R10, 1 ;  /* 0x3f8000000a0b7421 */ /* 0x004fce0000010000 */
[----:B------:R-:W1:Y:S01]  /*21e0*/  MUFU.RCP R12, R11 ;  /* 0x0000000b000c7308 */ /* 0x000e620000001000 */
[----:B0-----:R-:W-:Y:S01]  /*21f0*/  FMUL.FTZ R6, R6, R9 ;  /* 0x0000000906067220 */ /* 0x001fe20000410000 */
[----:B-1----:R-:W-:-:S07]  /*2200*/  FMUL.FTZ R15, R15, R12 ;  /* 0x0000000c0f0f7220 */ /* 0x002fce0000410000 */
.L_x_2615:
[----:B------:R-:W-:Y:S04]  /*2210*/  BSSY B0, `(.L_x_2616) ;  /* 0x000000e000007945 */ /* 0x000fe80003800000 */
[----:B------:R-:W-:Y:S05]  /*2220*/  @P2 BRA `(.L_x_2617) ;  /* 0x0000000000302947 */ /* 0x000fea0003800000 */
[----:B------:R-:W-:Y:S01]  /*2230*/  ULDC.64 UR12, c[0x0][0x270] ;  /* 0x00009c00000c7ab9 */ /* 0x000fe20000000a00 */
[----:B------:R-:W-:Y:S01]  /*2240*/  MOV R8, R26 ;  /* 0x0000001a00087202 */ /* 0x000fe20000000f00 */
[----:B------:R-:W-:Y:S01]  /*2250*/  IMAD R21, R21, UR12, RZ ;  /* 0x0000000c15157c24 */ /* 0x000fe2000f8e02ff */
[----:B0-----:R-:W-:Y:S02]  /*2260*/  MOV R9, R29 ;  /* 0x0000001d00097202 */ /* 0x001fe40000000f00 */
        /* <DEDUP_REMOVED lines=8> */
.L_x_2617:
[----:B------:R-:W-:Y:S05]  /*22f0*/  BSYNC B0 ;  /* 0x0000000000007941 */ /* 0x000fea0003800000 */
.L_x_2616:
[----:B------:R-:W3:Y:S01]  /*2300*/  LDC R6, c[0x0][0x10] ;  /* 0x00000400ff067b82 */ /* 0x000ee20000000800 */
[----:B------:R-:W-:Y:S02]  /*2310*/  IADD3 R3, R3, 0x1, RZ ;  /* 0x0000000103037810 */ /* 0x000fe40007ffe0ff */
[----:B---3--:R-:W-:-:S04]  /*2320*/  IADD3 R23, R6, R23, RZ ;  /* 0x0000001706177210 */ /* 0x008fc80007ffe0ff */
[----:B------:R-:W-:-:S13]  /*2330*/  ISETP.GE.AND P1, PT, R23, UR4, PT ;  /* 0x0000000417007c0c */ /* 0x000fda000bf26270 */
[----:B------:R-:W-:Y:S05]  /*2340*/  @!P1 BRA `(.L_x_2618) ;  /* 0xffffffdc00b49947 */ /* 0x000fea000383ffff */
[----:B------:R-:W-:Y:S05]  /*2350*/  EXIT ;  /* 0x000000000000794d */ /* 0x000fea0003800000 */
.L_x_2619:
        /* <DEDUP_REMOVED lines=10> */
.L_x_3331:


//--------------------- .text._Z35group_norm_nhwc_fwd_one_pass_kernelI11Fp16IOBf16WLi256ELi14ELi224EEv26Group_norm_nhwc_fwd_params --------------------------
	.section	.text._Z35group_norm_nhwc_fwd_one_pass_kernelI11Fp16IOBf16WLi256ELi14ELi224EEv26Group_norm_nhwc_fwd_params,"ax",@progbits
	.align	128
        .global         _Z35group_norm_nhwc_fwd_one_pass_kernelI11Fp16IOBf16WLi256ELi14ELi224EEv26Group_norm_nhwc_fwd_params
        .type           _Z35group_norm_nhwc_fwd_one_pass_kernelI11Fp16IOBf16WLi256ELi14ELi224EEv26Group_norm_nhwc_fwd_params,@function
        .size           _Z35group_norm_nhwc_fwd_one_pass_kernelI11Fp16IOBf16WLi256ELi14ELi224EEv26Group_norm_nhwc_fwd_params,(.L_x_3332 - _Z35group_norm_nhwc_fwd_one_pass_kernelI11Fp16IOBf16WLi256ELi14ELi224EEv26Group_norm_nhwc_fwd_params)
        .other          _Z35group_norm_nhwc_fwd_one_pass_kernelI11Fp16IOBf16WLi256ELi14ELi224EEv26Group_norm_nhwc_fwd_params,@"STO_CUDA_ENTRY STV_DEFAULT"
_Z35group_norm_nhwc_fwd_one_pass_kernelI11Fp16IOBf16WLi256ELi14ELi224EEv26Group_norm_nhwc_fwd_params:
.text._Z35group_norm_nhwc_fwd_one_pass_kernelI11Fp16IOBf16WLi256ELi14ELi224EEv26Group_norm_nhwc_fwd_params:
        /* <DEDUP_REMOVED lines=49> */
.L_x_2656:
        /* <DEDUP_REMOVED lines=49> */
[----:B------:R-:W-:Y:S01]  /*0620*/  LEA.HI.X.SX32 R41, R26, R19, 0x1, P0 ;  /* 0x000000131a297211 */ /* 0x000fe200000f0eff */
[----:B------:R-:W3:Y:S01]  /*0630*/  @P3 LDC.64 R20, c[0x0][0x270] ;  /* 0x00009c00ff143b82 */ /* 0x000ee20000000a00 */
[----:B------:R-:W-:-:S02]  /*0640*/  SHF.R.S32.HI R35, RZ, 0x1f, R29 ;  /* 0x0000001fff237819 */ /* 0x000fc4000001141d */
[----:B------:R-:W-:Y:S01]  /*0650*/  IADD3 R28, R24, 0xa0, RZ ;  /* 0x000000a0181c7810 */ /* 0x000fe20007ffe0ff */
[----:B------:R-:W-:Y:S01]  /*0660*/  IMAD.WIDE.U32 R40, R17, UR6, R40 ;  /* 0x0000000611287c25 */ /* 0x000fe2000f8e0028 */
[----:B------:R-:W-:Y:S02]  /*0670*/  ISETP.GE.AND.EX P5, PT, R35, UR15, PT, P5 ;  /* 0x0000000f23007c0c */ /* 0x000fe4000bfa6350 */
[----:B------:R-:W-:Y:S01]  /*0680*/  ISETP.GE.U32.AND P0, PT, R28, UR14, PT ;  /* 0x0000000e1c007c0c */ /* 0x000fe2000bf06070 */
[----:B------:R-:W-:Y:S01]  /*0690*/  @P1 IMAD R17, R23, R15, R16 ;  /* 0x0000000f17111224 */ /* 0x000fe200078e0210 */
[----:B------:R-:W-:Y:S01]  /*06a0*/  ISETP.LT.U32.AND P5, PT, R0, 0xe0, !P5 ;  /* 0x000000e00000780c */ /* 0x000fe20006fa1070 */
[----:B------:R-:W5:Y:S01]  /*06b0*/  @P4 LDC.64 R18, c[0x0][0x270] ;  /* 0x00009c00ff124b82 */ /* 0x000f620000000a00 */
[----:B------:R-:W-:Y:S02]  /*06c0*/  IADD3 R43, R41, R43, RZ ;  /* 0x0000002b292b7210 */ /* 0x000fe40007ffe0ff */
[----:B------:R-:W-:-:S02]  /*06d0*/  @P1 MOV R42, R40 ;  /* 0x00000028002a1202 */ /* 0x000fc40000000f00 */
[----:B------:R-:W-:Y:S01]  /*06e0*/  SHF.R.S32.HI R27, RZ, 0x1f, R28 ;  /* 0x0000001fff1b7819 */ /* 0x000fe2000001141c */
[----:B-1----:R-:W-:Y:S01]  /*06f0*/  @P2 IMAD R22, R9, R12, RZ ;  /* 0x0000000c09162224 */ /* 0x002fe200078e02ff */
[----:B------:R-:W-:Y:S01]  /*0700*/  @P2 MOV R30, R40 ;  /* 0x00000028001e2202 */ /* 0x000fe20000000f00 */
[----:B------:R-:W-:Y:S01]  /*0710*/  @P1 IMAD.WIDE.U32 R14, R23, R14, R42 ;  /* 0x0000000e170e1225 */ /* 0x000fe200078e002a */
[----:B------:R-:W-:Y:S02]  /*0720*/  ISETP.GE.AND.EX P0, PT, R27, UR15, PT, P0 ;  /* 0x0000000f1b007c0c */ /* 0x000fe4000bf06300 */
[----:B------:R-:W-:Y:S02]  /*0730*/  @P2 MOV R31, R43 ;  /* 0x0000002b001f2202 */ /* 0x000fe40000000f00 */
[----:B------:R-:W-:Y:S02]  /*0740*/  @P1 IADD3 R15, R15, R17, RZ ;  /* 0x000000110f0f1210 */ /* 0x000fe40007ffe0ff */
[----:B------:R-:W-:Y:S01]  /*0750*/  ISETP.LT.U32.AND P0, PT, R0, 0xe0, !P0 ;  /* 0x000000e00000780c */ /* 0x000fe20004701070 */
[----:B------:R-:W1:Y:S01]  /*0760*/  @P5 LDC.64 R16, c[0x0][0x270] ;  /* 0x00009c00ff105b82 */ /* 0x000e620000000a00 */
[----:B--2---:R-:W-:Y:S01]  /*0770*/  @P1 LEA R36, P6, R14, R36, 0x1 ;  /* 0x000000240e241211 */ /* 0x004fe200078c08ff */
[----:B------:R-:W-:Y:S01]  /*0780*/  @P2 IMAD.WIDE.U32 R30, R4, R12, R30 ;  /* 0x0000000c041e2225 */ /* 0x000fe200078e001e */
[----:B------:R-:W-:-:S02]  /*0790*/  @P3 MOV R12, R40 ;  /* 0x00000028000c3202 */ /* 0x000fc40000000f00 */
[----:B------:R-:W-:Y:S01]  /*07a0*/  @P1 LEA.HI.X R37, R14, R37, R15, 0x1, P6 ;  /* 0x000000250e251211 */ /* 0x000fe200030f0c0f */
[----:B------:R-:W-:Y:S01]  /*07b0*/  @P2 IMAD R15, R4, R13, R22 ;  /* 0x0000000d040f2224 */ /* 0x000fe200078e0216 */
[----:B------:R-:W-:Y:S01]  /*07c0*/  @P3 MOV R13, R43 ;  /* 0x0000002b000d3202 */ /* 0x000fe20000000f00 */
[----:B---3--:R-:W-:Y:S01]  /*07d0*/  @P3 IMAD R14, R11, R20, RZ ;  /* 0x000000140b0e3224 */ /* 0x008fe200078e02ff */
[----:B------:R-:W2:Y:S01]  /*07e0*/  @P4 LDC.64 R22, c[0x0][0x220] ;  /* 0x00008800ff164b82 */ /* 0x000ea20000000a00 */
[----:B0-----:R-:W-:Y:S02]  /*07f0*/  @P2 LEA R44, P6, R30, R44, 0x1 ;  /* 0x0000002c1e2c2211 */ /* 0x001fe400078c08ff */
[----:B------:R-:W-:Y:S01]  /*0800*/  @P3 IMAD R47, R5, R21, R14 ;  /* 0x00000015052f3224 */ /* 0x000fe200078e020e */
[----:B------:R-:W-:Y:S01]  /*0810*/  @P2 IADD3 R31, R31, R15, RZ ;  /* 0x0000000f1f1f2210 */ /* 0x000fe20007ffe0ff */
[----:B------:R-:W-:-:S03]  /*0820*/  @P3 IMAD.WIDE.U32 R20, R5, R20, R12 ;  /* 0x0000001405143225 */ /* 0x000fc600078e000c */
[----:B------:R-:W0:Y:S01]  /*0830*/  @P0 LDC.64 R12, c[0x0][0x270] ;  /* 0x00009c00ff0c0b82 */ /* 0x000e220000000a00 */
[----:B------:R-:W-:Y:S01]  /*0840*/  @P2 LEA.HI.X R45, R30, R45, R31, 0x1, P6 ;  /* 0x0000002d1e2d2211 */ /* 0x000fe200030f0c1f */
[----:B-----5:R-:W-:Y:S01]  /*0850*/  @P4 IMAD R30, R25, R18, RZ ;  /* 0x00000012191e4224 */ /* 0x020fe200078e02ff */
[----:B------:R-:W-:Y:S02]  /*0860*/  @P3 IADD3 R21, R21, R47, RZ ;  /* 0x0000002f15153210 */ /* 0x000fe40007ffe0ff */
[C---:B----4-:R-:W-:Y:S01]  /*0870*/  @P3 LEA R32, P6, R20.reuse, R32, 0x1 ;  /* 0x0000002014203211 */ /* 0x050fe200078c08ff */
[----:B-1----:R-:W-:Y:S02]  /*0880*/  @P5 IMAD R34, R35, R16, RZ ;  /* 0x0000001023225224 */ /* 0x002fe400078e02ff */
[----:B------:R-:W1:Y:S01]  /*0890*/  @P5 LDC.64 R14, c[0x0][0x220] ;  /* 0x00008800ff0e5b82 */ /* 0x000e620000000a00 */
[----:B------:R-:W-:Y:S01]  /*08a0*/  @P3 LEA.HI.X R33, R20, R33, R21, 0x1, P6 ;  /* 0x0000002114213211 */ /* 0x000fe200030f0c15 */
[----:B------:R-:W-:Y:S01]  /*08b0*/  @P4 IMAD R35, R6, R19, R30 ;  /* 0x0000001306234224 */ /* 0x000fe200078e021e */
[----:B------:R-:W-:Y:S01]  /*08c0*/  @P4 MOV R20, R40 ;  /* 0x0000002800144202 */ /* 0x000fe20000000f00 */
[----:B------:R-:W-:Y:S01]  /*08d0*/  @P5 IMAD R17, R29, R17, R34 ;  /* 0x000000111d115224 */ /* 0x000fe200078e0222 */
[----:B------:R-:W-:-:S02]  /*08e0*/  @P4 MOV R21, R43 ;  /* 0x0000002b00154202 */ /* 0x000fc40000000f00 */
[----:B------:R-:W-:Y:S02]  /*08f0*/  @P5 MOV R30, R40 ;  /* 0x00000028001e5202 */ /* 0x000fe40000000f00 */
[----:B------:R-:W-:Y:S01]  /*0900*/  @P5 MOV R31, R43 ;  /* 0x0000002b001f5202 */ /* 0x000fe20000000f00 */
[----:B------:R-:W-:Y:S01]  /*0910*/  @P4 IMAD.WIDE.U32 R18, R6, R18, R20 ;  /* 0x0000001206124225 */ /* 0x000fe200078e0014 */
[----:B------:R-:W-:Y:S01]  /*0920*/  IADD3 R47, R24, 0xc0, RZ ;  /* 0x000000c0182f7810 */ /* 0x000fe20007ffe0ff */
[----:B------:R-:W3:Y:S02]  /*0930*/  @P0 LDC.64 R20, c[0x0][0x220] ;  /* 0x00008800ff140b82 */ /* 0x000ee40000000a00 */
[----:B------:R-:W-:Y:S01]  /*0940*/  @P5 IMAD.WIDE.U32 R30, R29, R16, R30 ;  /* 0x000000101d1e5225 */ /* 0x000fe200078e001e */
[----:B------:R-:W-:Y:S02]  /*0950*/  @P4 IADD3 R16, R19, R35, RZ ;  /* 0x0000002313104210 */ /* 0x000fe40007ffe0ff */
[----:B--2---:R-:W-:Y:S01]  /*0960*/  @P4 LEA R22, P6, R18, R22, 0x1 ;  /* 0x0000001612164211 */ /* 0x004fe200078c08ff */
[----:B0-----:R-:W-:-:S03]  /*0970*/  @P0 IMAD R27, R27, R12, RZ ;  /* 0x0000000c1b1b0224 */ /* 0x001fc600078e02ff */
[----:B------:R-:W-:Y:S01]  /*0980*/  @P4 LEA.HI.X R23, R18, R23, R16, 0x1, P6 ;  /* 0x0000001712174211 */ /* 0x000fe200030f0c10 */
[----:B------:R-:W-:Y:S01]  /*0990*/  @P0 IMAD R13, R28, R13, R27 ;  /* 0x0000000d1c0d0224 */ /* 0x000fe200078e021b */
[----:B------:R-:W-:Y:S01]  /*09a0*/  @P5 IADD3 R16, R31, R17, RZ ;  /* 0x000000111f105210 */ /* 0x000fe20007ffe0ff */
[----:B------:R-:W-:Y:S01]  /*09b0*/  HFMA2.MMA R27, -RZ, RZ, 0, 0 ;  /* 0x00000000ff1b7435 */ /* 0x000fe200000001ff */
[C---:B-1----:R-:W-:Y:S02]  /*09c0*/  @P5 LEA R14, P6, R30.reuse, R14, 0x1 ;  /* 0x0000000e1e0e5211 */ /* 0x042fe400078c08ff */
[----:B------:R-:W-:Y:S02]  /*09d0*/  @P0 MOV R17, R43 ;  /* 0x0000002b00110202 */ /* 0x000fe40000000f00 */
[----:B------:R-:W-:Y:S02]  /*09e0*/  @P5 LEA.HI.X R15, R30, R15, R16, 0x1, P6 ;  /* 0x0000000f1e0f5211 */ /* 0x000fe400030f0c10 */
[----:B------:R-:W-:-:S02]  /*09f0*/  @P0 MOV R16, R40 ;  /* 0x0000002800100202 */ /* 0x000fc40000000f00 */
[----:B------:R-:W-:Y:S01]  /*0a00*/  ISETP.GE.U32.AND P6, PT, R47, UR14, PT ;  /* 0x0000000e2f007c0c */ /* 0x000fe2000bfc6070 */
[----:B------:R0:W2:Y:S01]  /*0a10*/  @P5 LDG.E R27, desc[UR8][R14.64] ;  /* 0x000000080e1b5981 */ /* 0x0000a2000c1e1900 */
[----:B------:R-:W-:Y:S01]  /*0a20*/  SHF.R.S32.HI R35, RZ, 0x1f, R47 ;  /* 0x0000001fff237819 */ /* 0x000fe2000001142f */
[----:B------:R-:W-:-:S03]  /*0a30*/  @P0 IMAD.WIDE.U32 R16, R28, R12, R16 ;  /* 0x0000000c1c100225 */ /* 0x000fc600078e0010 */
[----:B------:R-:W-:Y:S02]  /*0a40*/  ISETP.GE.AND.EX P6, PT, R35, UR15, PT, P6 ;  /* 0x0000000f23007c0c */ /* 0x000fe4000bfc6360 */
[----:B------:R-:W-:Y:S02]  /*0a50*/  @P0 IADD3 R12, R17, R13, RZ ;  /* 0x0000000d110c0210 */ /* 0x000fe40007ffe0ff */
[----:B---3--:R-:W-:Y:S02]  /*0a60*/  @P0 LEA R20, P5, R16, R20, 0x1 ;  /* 0x0000001410140211 */ /* 0x008fe400078a08ff */
[----:B------:R-:W-:Y:S02]  /*0a70*/  ISETP.LT.U32.AND P6, PT, R0, 0xe0, !P6 ;  /* 0x000000e00000780c */ /* 0x000fe400077c1070 */
[----:B------:R-:W-:Y:S02]  /*0a80*/  @P0 LEA.HI.X R21, R16, R21, R12, 0x1, P5 ;  /* 0x0000001510150211 */ /* 0x000fe400028f0c0c */
[----:B------:R-:W-:-:S02]  /*0a90*/  SHF.R.S32.HI R29, RZ, 0x1f, R8 ;  /* 0x0000001fff1d7819 */ /* 0x000fc40000011408 */
[----:B------:R-:W-:-:S04]  /*0aa0*/  ISETP.GE.U32.AND P5, PT, R8, UR14, PT ;  /* 0x0000000e08007c0c */ /* 0x000fc8000bfa6070 */
[----:B------:R-:W-:-:S03]  /*0ab0*/  ISETP.GE.AND.EX P5, PT, R29, UR15, PT, P5 ;  /* 0x0000000f1d007c0c */ /* 0x000fc6000bfa6350 */
[----:B0-----:R-:W0:Y:S01]  /*0ac0*/  @P6 LDC.64 R14, c[0x0][0x270] ;  /* 0x00009c00ff0e6b82 */ /* 0x001e220000000a00 */
[----:B------:R-:W-:Y:S01]  /*0ad0*/  ISETP.GT.U32.OR P5, PT, R0, 0xdf, P5 ;  /* 0x000000df0000780c */ /* 0x000fe20002fa4470 */
[----:B------:R-:W-:Y:S01]  /*0ae0*/  HFMA2.MMA R28, -RZ, RZ, 0, 0 ;  /* 0x00000000ff1c7435 */ /* 0x000fe200000001ff */
[----:B------:R-:W-:-:S05]  /*0af0*/  CS2R R30, SRZ ;  /* 0x00000000001e7805 */ /* 0x000fca000001ff00 */
[----:B------:R-:W1:Y:S01]  /*0b00*/  @P6 LDC.64 R18, c[0x0][0x220] ;  /* 0x00008800ff126b82 */ /* 0x000e620000000a00 */
[----:B------:R-:W3:Y:S04]  /*0b10*/  @P1 LDG.E R30, desc[UR8][R36.64] ;  /* 0x00000008241e1981 */ /* 0x000ee8000c1e1900 */
[----:B------:R4:W5:Y:S03]  /*0b20*/  @P2 LDG.E R28, desc[UR8][R44.64] ;  /* 0x000000082c1c2981 */ /* 0x000966000c1e1900 */
[----:B------:R-:W1:Y:S01]  /*0b30*/  @!P5 LDC.64 R16, c[0x0][0x270] ;  /* 0x00009c00ff10db82 */ /* 0x000e620000000a00 */
[----:B------:R-:W-:Y:S01]  /*0b40*/  MOV R34, RZ ;  /* 0x000000ff00227202 */ /* 0x000fe20000000f00 */
[----:B------:R-:W2:Y:S05]  /*0b50*/  @P3 LDG.E R31, desc[UR8][R32.64] ;  /* 0x00000008201f3981 */ /* 0x000eaa000c1e1900 */
[----:B------:R4:W2:Y:S01]  /*0b60*/  @P4 LDG.E R34, desc[UR8][R22.64] ;  /* 0x0000000816224981 */ /* 0x0008a2000c1e1900 */
[----:B------:R-:W1:Y:S01]  /*0b70*/  @!P5 LDC.64 R12, c[0x0][0x220] ;  /* 0x00008800ff0cdb82 */ /* 0x000e620000000a00 */
[----:B0-----:R-:W-:Y:S01]  /*0b80*/  @P6 IMAD R38, R35, R14, RZ ;  /* 0x0000000e23266224 */ /* 0x001fe200078e02ff */
[----:B------:R-:W-:-:S03]  /*0b90*/  HFMA2.MMA R35, -RZ, RZ, 0, 0 ;  /* 0x00000000ff237435 */ /* 0x000fc600000001ff */
[----:B----4-:R-:W-:Y:S01]  /*0ba0*/  @P6 IMAD R45, R47, R15, R38 ;  /* 0x0000000f2f2d6224 */ /* 0x010fe200078e0226 */
[----:B------:R-:W-:Y:S02]  /*0bb0*/  @P6 MOV R22, R40 ;  /* 0x0000002800166202 */ /* 0x000fe40000000f00 */
[----:B------:R-:W-:-:S04]  /*0bc0*/  @P6 MOV R23, R43 ;  /* 0x0000002b00176202 */ /* 0x000fc80000000f00 */
[----:B------:R0:W4:Y:S01]  /*0bd0*/  @P0 LDG.E R35, desc[UR8][R20.64] ;  /* 0x0000000814230981 */ /* 0x000122000c1e1900 */
[----:B-1----:R-:W-:Y:S02]  /*0be0*/  @!P5 IMAD R36, R29, R16, RZ ;  /* 0x000000101d24d224 */ /* 0x002fe400078e02ff */
[----:B------:R-:W-:Y:S01]  /*0bf0*/  @P6 IMAD.WIDE.U32 R14, R47, R14, R22 ;  /* 0x0000000e2f0e6225 */ /* 0x000fe200078e0016 */
[----:B0-----:R-:W-:Y:S02]  /*0c00*/  @!P5 MOV R20, R40 ;  /* 0x000000280014d202 */ /* 0x001fe40000000f00 */
[----:B------:R-:W-:Y:S01]  /*0c10*/  @!P5 MOV R21, R43 ;  /* 0x0000002b0015d202 */ /* 0x000fe20000000f00 */
[----:B------:R-:W-:Y:S01]  /*0c20*/  @!P5 IMAD R37, R8, R17, R36 ;  /* 0x000000110825d224 */ /* 0x000fe200078e0224 */
[----:B------:R-:W-:Y:S01]  /*0c30*/  HFMA2.MMA R36, -RZ, RZ, 0, 0 ;  /* 0x00000000ff247435 */ /* 0x000fe200000001ff */
[----:B------:R-:W-:Y:S02]  /*0c40*/  @P6 IADD3 R15, R15, R45, RZ ;  /* 0x0000002d0f0f6210 */ /* 0x000fe40007ffe0ff */
[----:B------:R-:W-:Y:S01]  /*0c50*/  @P6 LEA R18, P0, R14, R18, 0x1 ;  /* 0x000000120e126211 */ /* 0x000fe200078008ff */
[----:B------:R-:W-:-:S03]  /*0c60*/  @!P5 IMAD.WIDE.U32 R16, R8, R16, R20 ;  /* 0x000000100810d225 */ /* 0x000fc600078e0014 */
[----:B------:R-:W-:Y:S02]  /*0c70*/  @P6 LEA.HI.X R19, R14, R19, R15, 0x1, P0 ;  /* 0x000000130e136211 */ /* 0x000fe400000f0c0f */
[----:B------:R-:W-:Y:S02]  /*0c80*/  @!P5 IADD3 R14, R17, R37, RZ ;  /* 0x00000025110ed210 */ /* 0x000fe40007ffe0ff */
[C---:B------:R-:W-:Y:S01]  /*0c90*/  @!P5 LEA R12, P0, R16.reuse, R12, 0x1 ;  /* 0x0000000c100cd211 */ /* 0x040fe200078008ff */
[----:B------:R2:W4:Y:S01]  /*0ca0*/  @P6 LDG.E R36, desc[UR8][R18.64] ;  /* 0x0000000812246981 */ /* 0x000522000c1e1900 */
[----:B------:R-:W-:Y:S02]  /*0cb0*/  MOV R37, RZ ;  /* 0x000000ff00257202 */ /* 0x000fe40000000f00 */
[----:B------:R-:W-:-:S05]  /*0cc0*/  @!P5 LEA.HI.X R13, R16, R13, R14, 0x1, P0 ;  /* 0x0000000d100dd211 */ /* 0x000fca00000f0c0e */
[----:B------:R0:W4:Y:S01]  /*0cd0*/  @!P5 LDG.E R37, desc[UR8][R12.64] ;  /* 0x000000080c25d981 */ /* 0x000122000c1e1900 */
[C---:B------:R-:W-:Y:S02]  /*0ce0*/  ISETP.GT.AND P0, PT, R3.reuse, 0x1e, PT ;  /* 0x0000001e0300780c */ /* 0x040fe40003f04270 */
[----:B------:R-:W-:Y:S01]  /*0cf0*/  ISETP.NE.AND P5, PT, R3, RZ, PT ;  /* 0x000000ff0300720c */ /* 0x000fe20003fa5270 */
[----:B------:R-:W1:Y:S01]  /*0d00*/  LDC R38, c[0x0][0xc] ;  /* 0x00000300ff267b82 */ /* 0x000e620000000800 */
[----:B------:R-:W-:Y:S01]  /*0d10*/  BSSY B0, `(.L_x_2620) ;  /* 0x000006a000007945 */ /* 0x000fe20003800000 */
[----:B---3--:R-:W-:Y:S02]  /*0d20*/  HADD2.F32 R15, -RZ, R30.H1_H1 ;  /* 0x3000001eff0f7230 */ /* 0x008fe40000004100 */
[--C-:B-----5:R-:W-:Y:S02]  /*0d30*/  HADD2.F32 R17, -RZ, R28.reuse.H1_H1 ;  /* 0x3000001cff117230 */ /* 0x120fe40000004100 */
[----:B------:R-:W-:-:S02]  /*0d40*/  HADD2.F32 R16, -RZ, R28.H0_H0 ;  /* 0x2000001cff107230 */ /* 0x000fc40000004100 */
[----:B------:R-:W-:Y:S02]  /*0d50*/  HADD2.F32 R14, -RZ, R30.H0_H0 ;  /* 0x2000001eff0e7230 */ /* 0x000fe40000004100 */
[----:B------:R-:W-:Y:S01]  /*0d60*/  FMUL.FTZ R21, R17, R17 ;  /* 0x0000001111157220 */ /* 0x000fe20000410000 */
[----:B------:R-:W-:Y:S01]  /*0d70*/  FADD.FTZ R20, R16, R17 ;  /* 0x0000001110147221 */ /* 0x000fe20000010000 */
[----:B------:R-:W-:Y:S01]  /*0d80*/  FMUL.FTZ R17, R15, R15 ;  /* 0x0000000f0f117220 */ /* 0x000fe20000410000 */
[--C-:B--2---:R-:W-:Y:S02]  /*0d90*/  HADD2.F32 R19, -RZ, R31.reuse.H1_H1 ;  /* 0x3000001fff137230 */ /* 0x104fe40000004100 */
[C---:B------:R-:W-:Y:S01]  /*0da0*/  FADD.FTZ R15, R14.reuse, R15 ;  /* 0x0000000f0e0f7221 */ /* 0x040fe20000010000 */
[----:B------:R-:W-:Y:S01]  /*0db0*/  FFMA.FTZ R17, R14, R14, R17 ;  /* 0x0000000e0e117223 */ /* 0x000fe20000010011 */
[----:B------:R-:W-:Y:S01]  /*0dc0*/  FFMA.FTZ R16, R16, R16, R21 ;  /* 0x0000001010107223 */ /* 0x000fe20000010015 */
[----:B------:R-:W-:-:S02]  /*0dd0*/  HADD2.F32 R18, -RZ, R31.H0_H0 ;  /* 0x2000001fff127230 */ /* 0x000fc40000004100 */
[----:B0-----:R-:W-:Y:S01]  /*0de0*/  FMUL.FTZ R13, R19, R19 ;  /* 0x00000013130d7220 */ /* 0x001fe20000410000 */
[--C-:B------:R-:W-:Y:S02]  /*0df0*/  HADD2.F32 R21, -RZ, R34.reuse.H1_H1 ;  /* 0x30000022ff157230 */ /* 0x100fe40000004100 */
        /* <DEDUP_REMOVED lines=15> */
[--C-:B----4-:R-:W-:Y:S02]  /*0ef0*/  HADD2.F32 R19, -RZ, R35.reuse.H1_H1 ;  /* 0x30000023ff137230 */ /* 0x110fe40000004100 */
[----:B------:R-:W-:Y:S01]  /*0f00*/  FADD.FTZ R13, R13, R14 ;  /* 0x0000000e0d0d7221 */ /* 0x000fe20000010000 */
[----:B------:R-:W-:Y:S02]  /*0f10*/  HADD2.F32 R14, -RZ, R35.H0_H0 ;  /* 0x20000023ff0e7230 */ /* 0x000fe40000004100 */
[----:B------:R-:W-:Y:S01]  /*0f20*/  FADD.FTZ R12, R12, R21 ;  /* 0x000000150c0c7221 */ /* 0x000fe20000010000 */
[C---:B------:R-:W-:Y:S01]  /*0f30*/  FADD.FTZ R17, R15.reuse, R18 ;  /* 0x000000120f117221 */ /* 0x040fe20000010000 */
[----:B------:R-:W-:Y:S01]  /*0f40*/  FFMA.FTZ R16, R15, R15, R16 ;  /* 0x0000000f0f107223 */ /* 0x000fe20000010010 */
[----:B------:R-:W-:Y:S01]  /*0f50*/  FMUL.FTZ R15, R19, R19 ;  /* 0x00000013130f7220 */ /* 0x000fe20000410000 */
[----:B------:R-:W-:Y:S01]  /*0f60*/  FADD.FTZ R19, R14, R19 ;  /* 0x000000130e137221 */ /* 0x000fe20000010000 */
[----:B------:R-:W-:Y:S01]  /*0f70*/  FADD.FTZ R12, R12, R17 ;  /* 0x000000110c0c7221 */ /* 0x000fe20000010000 */
[----:B------:R-:W-:Y:S01]  /*0f80*/  FADD.FTZ R13, R13, R16 ;  /* 0x000000100d0d7221 */ /* 0x000fe20000010000 */
[----:B------:R-:W-:-:S02]  /*0f90*/  FFMA.FTZ R14, R14, R14, R15 ;  /* 0x0000000e0e0e7223 */ /* 0x000fc4000001000f */
[----:B------:R-:W-:Y:S01]  /*0fa0*/  FADD.FTZ R12, R12, R19 ;  /* 0x000000130c0c7221 */ /* 0x000fe20000010000 */
[--C-:B------:R-:W-:Y:S02]  /*0fb0*/  HADD2.F32 R18, -RZ, R36.reuse.H1_H1 ;  /* 0x30000024ff127230 */ /* 0x100fe40000004100 */
[----:B------:R-:W-:Y:S02]  /*0fc0*/  HADD2.F32 R15, -RZ, R36.H0_H0 ;  /* 0x20000024ff0f7230 */ /* 0x000fe40000004100 */
[----:B------:R-:W-:Y:S01]  /*0fd0*/  FADD.FTZ R13, R13, R14 ;  /* 0x0000000e0d0d7221 */ /* 0x000fe20000010000 */
[----:B------:R-:W-:Y:S01]  /*0fe0*/  FMUL.FTZ R16, R18, R18 ;  /* 0x0000001212107220 */ /* 0x000fe20000410000 */
[--C-:B------:R-:W-:Y:S02]  /*0ff0*/  HADD2.F32 R19, -RZ, R37.reuse.H1_H1 ;  /* 0x30000025ff137230 */ /* 0x100fe40000004100 */
[----:B------:R-:W-:Y:S01]  /*1000*/  FADD.FTZ R17, R15, R18 ;  /* 0x000000120f117221 */ /* 0x000fe20000010000 */
[----:B------:R-:W-:-:S02]  /*1010*/  HADD2.F32 R14, -RZ, R37.H0_H0 ;  /* 0x20000025ff0e7230 */ /* 0x000fc40000004100 */
[----:B------:R-:W-:Y:S01]  /*1020*/  FFMA.FTZ R16, R15, R15, R16 ;  /* 0x0000000f0f107223 */ /* 0x000fe20000010010 */
[----:B------:R-:W-:Y:S01]  /*1030*/  FMUL.FTZ R15, R19, R19 ;  /* 0x00000013130f7220 */ /* 0x000fe20000410000 */
[----:B------:R-:W-:Y:S01]  /*1040*/  FADD.FTZ R12, R12, R17 ;  /* 0x000000110c0c7221 */ /* 0x000fe20000010000 */
[C---:B------:R-:W-:Y:S01]  /*1050*/  FADD.FTZ R19, R14.reuse, R19 ;  /* 0x000000130e137221 */ /* 0x040fe20000010000 */
[----:B------:R-:W-:Y:S01]  /*1060*/  FADD.FTZ R13, R13, R16 ;  /* 0x000000100d0d7221 */ /* 0x000fe20000010000 */
[----:B------:R-:W-:Y:S02]  /*1070*/  FFMA.FTZ R14, R14, R14, R15 ;  /* 0x0000000e0e0e7223 */ /* 0x000fe4000001000f */
        /* <DEDUP_REMOVED lines=51> */
.L_x_2621:
[----:B------:R-:W-:Y:S05]  /*13b0*/  BSYNC B0 ;  /* 0x0000000000007941 */ /* 0x000fea0003800000 */
.L_x_2620:
        /* <DEDUP_REMOVED lines=29> */
.L_x_2624:
[----:B0-----:R-:W2:Y:S04]  /*1590*/  LDG.E.STRONG.GPU R14, desc[UR8][R12.64] ;  /* 0x000000080c0e7981 */ /* 0x001ea8000c1ef900 */
[----:B--2---:R-:W-:Y:S01]  /*15a0*/  CCTL.IVALL ;  /* 0x00000000ff00798f */ /* 0x004fe20002000000 */
[----:B------:R-:W-:Y:S05]  /*15b0*/  YIELD ;  /* 0x0000000000007946 */ /* 0x000fea0003800000 */
[----:B------:R-:W-:-:S13]  /*15c0*/  ISETP.NE.AND P0, PT, R14, R17, PT ;  /* 0x000000110e00720c */ /* 0x000fda0003f05270 */
[----:B------:R-:W-:Y:S05]  /*15d0*/  @P0 BRA `(.L_x_2624) ;  /* 0xfffffffc00ec0947 */ /* 0x000fea000383ffff */
.L_x_2623:
        /* <DEDUP_REMOVED lines=17> */
.L_x_2628:
        /* <DEDUP_REMOVED lines=115> */
.L_x_2627:
        /* <DEDUP_REMOVED lines=61> */
.L_x_2629:
[----:B------:R-:W-:-:S13]  /*21f0*/  ISETP.NE.OR P0, PT, R16, RZ, P0 ;  /* 0x000000ff1000720c */ /* 0x000fda0000705670 */
[----:B------:R-:W-:Y:S05]  /*2200*/  @!P0 BRA `(.L_x_2625) ;  /* 0x00000000007c8947 */ /* 0x000fea0003800000 */
.L_x_2626:
        /* <DEDUP_REMOVED lines=31> */
.L_x_2625:
        /* <DEDUP_REMOVED lines=11> */
.L_x_2631:
[----:B------:R-:W-:Y:S05]  /*24b0*/  BSYNC B0 ;  /* 0x0000000000007941 */ /* 0x000fea0003800000 */
.L_x_2630:
        /* <DEDUP_REMOVED lines=16> */
.L_x_2622:
[----:B------:R-:W-:Y:S01]  /*25c0*/  ULDC.64 UR6, c[0x0][0x218] ;  /* 0x0000860000067ab9 */ /* 0x000fe20000000a00 */
[----:B------:R-:W-:Y:S01]  /*25d0*/  LOP3.LUT P0, RZ, R0, UR10, RZ, 0xfc, !PT ;  /* 0x0000000a00ff7c12 */ /* 0x000fe2000f80fcff */
[----:B------:R-:W1:Y:S01]  /*25e0*/  LDC.64 R16, c[0x0][0x228] ;  /* 0x00008a00ff107b82 */ /* 0x000e620000000a00 */
[----:B------:R-:W-:Y:S01]  /*25f0*/  ISETP.EQ.U32.AND P6, PT, RZ, UR6, PT ;  /* 0x00000006ff007c0c */ /* 0x000fe2000bfc2070 */
[----:B------:R-:W-:Y:S01]  /*2600*/  UMOV UR6, 0x400 ;  /* 0x0000040000067882 */ /* 0x000fe20000000000 */
[----:B------:R-:W-:Y:S02]  /*2610*/  MOV R19, UR11 ;  /* 0x0000000b00137c02 */ /* 0x000fe40008000f00 */
[----:B------:R-:W-:Y:S02]  /*2620*/  ISETP.EQ.OR.EX P0, PT, RZ, UR7, P0, P6 ;  /* 0x00000007ff007c0c */ /* 0x000fe40008702760 */
[----:B0-----:R-:W-:Y:S01]  /*2630*/  IADD3 R21, R39, R26, RZ ;  /* 0x0000001a27157210 */ /* 0x001fe20007ffe0ff */
[----:B------:R-:W0:Y:S08]  /*2640*/  S2UR UR7, SR_CgaCtaId ;  /* 0x00000000000779c3 */ /* 0x000e300000008800 */
[----:B------:R-:W2:Y:S08]  /*2650*/  LDC.64 R14, c[0x0][0x230] ;  /* 0x00008c00ff0e7b82 */ /* 0x000eb00000000a00 */
[----:B------:R-:W3:Y:S01]  /*2660*/  @!P0 LDC.64 R12, c[0x0][0x218] ;  /* 0x00008600ff0c8b82 */ /* 0x000ee20000000a00 */
[----:B-1----:R-:W-:Y:S01]  /*2670*/  IMAD.WIDE R16, R21, 0x2, R16 ;  /* 0x0000000215107825 */ /* 0x002fe200078e0210 */
[----:B0-----:R-:W-:-:S06]  /*2680*/  ULEA UR6, UR7, UR6, 0x18 ;  /* 0x0000000607067291 */ /* 0x001fcc000f8ec03f */
[----:B------:R-:W0:Y:S01]  /*2690*/  LDC R23, c[0x0][0x294] ;  /* 0x0000a500ff177b82 */ /* 0x000e220000000800 */
[----:B------:R-:W-:Y:S01]  /*26a0*/  ULDC UR7, c[0x0][0x2a4] ;  /* 0x0000a90000077ab9 */ /* 0x000fe20000000800 */
[----:B--2---:R-:W-:Y:S01]  /*26b0*/  IMAD.WIDE R14, R21, 0x2, R14 ;  /* 0x00000002150e7825 */ /* 0x004fe200078e020e */
[----:B------:R-:W-:Y:S03]  /*26c0*/  @!P5 STS.64 [UR6+0x48], R32 ;  /* 0x00004820ff00d988 */ /* 0x000fe60008000a06 */
        /* <DEDUP_REMOVED lines=8> */
[----:B------:R5:W4:Y:S01]  /*2750*/  LDG.E.U16 R44, desc[UR8][R14.64+0x2] ;  /* 0x000002080e2c7981 */ /* 0x000b22000c1e1500 */
[----:B-1----:R-:W-:Y:S01]  /*2760*/  IMAD.WIDE.U32 R12, R0, 0x24924925, RZ ;  /* 0x24924925000c7825 */ /* 0x002fe200078e00ff */
[----:B------:R-:W-:-:S02]  /*2770*/  ISETP.NE.AND P6, PT, RZ, UR13, PT ;  /* 0x0000000dff007c0c */ /* 0x000fc4000bfc5270 */
[----:B------:R-:W1:Y:S01]  /*2780*/  LDS.64 R20, [UR6+0x48] ;  /* 0x00004806ff147984 */ /* 0x000e620008000a00 */
[--C-:B------:R-:W-:Y:S02]  /*2790*/  HADD2.F32 R33, -RZ, R28.reuse.H0_H0 ;  /* 0x2000001cff217230 */ /* 0x100fe40000004100 */
[----:B------:R-:W-:Y:S02]  /*27a0*/  HADD2.F32 R45, -RZ, R28.H1_H1 ;  /* 0x3000001cff2d7230 */ /* 0x000fe40000004100 */
[----:B-----5:R-:W-:Y:S02]  /*27b0*/  HADD2.F32 R15, -RZ, R30.H1_H1 ;  /* 0x3000001eff0f7230 */ /* 0x020fe40000004100 */
[----:B-1----:R-:W-:-:S04]  /*27c0*/  FMUL.FTZ R20, R20, UR7 ;  /* 0x0000000714147c20 */ /* 0x002fc80008410000 */
[----:B------:R-:W-:-:S04]  /*27d0*/  FMUL.FTZ R46, R20, R20 ;  /* 0x00000014142e7220 */ /* 0x000fc80000410000 */
[----:B------:R-:W-:-:S05]  /*27e0*/  FFMA.FTZ R21, R21, UR7, -R46 ;  /* 0x0000000715157c23 */ /* 0x000fca000801082e */
[----:B------:R-:W-:-:S13]  /*27f0*/  FSETP.GTU.FTZ.AND P0, PT, R21, RZ, PT ;  /* 0x000000ff1500720b */ /* 0x000fda0003f1c000 */
[----:B------:R-:W-:Y:S01]  /*2800*/  VOTEU.ANY UP0, P0 ;  /* 0x00000000003f7886 */ /* 0x000fe20000000100 */
[----:B------:R-:W-:-:S04]  /*2810*/  PLOP3.LUT P0, PT, PT, PT, UP0, 0x80, 0x0 ;  /* 0x000000000000781c */ /* 0x000fc80003f0f008 */
[----:B------:R-:W-:-:S09]  /*2820*/  @UP0 ULDC UR6, c[0x0][0x238] ;  /* 0x00008e0000060ab9 */ /* 0x000fd20000000800 */
[----:B------:R-:W-:Y:S01]  /*2830*/  @P0 FADD.FTZ R16, R21, UR6 ;  /* 0x0000000615100e21 */ /* 0x000fe20008010000 */
[----:B------:R-:W-:Y:S01]  /*2840*/  IADD3 R21, -R13, R0, RZ ;  /* 0x000000000d157210 */ /* 0x000fe20007ffe1ff */
[----:B------:R-:W-:-:S03]  /*2850*/  UMOV UR6, 0x3f800000 ;  /* 0x3f80000000067882 */ /* 0x000fc60000000000 */
[----:B------:R-:W-:Y:S01]  /*2860*/  LEA.HI R21, R21, R13, RZ, 0x1f ;  /* 0x0000000d15157211 */ /* 0x000fe200078ff8ff */
[----:B------:R-:W1:Y:S01]  /*2870*/  @P0 MUFU.RSQ R16, R16 ;  /* 0x0000001000100308 */ /* 0x000e620000001400 */
[----:B------:R-:W-:-:S05]  /*2880*/  HADD2.F32 R13, -RZ, R30.H0_H0 ;  /* 0x2000001eff0d7230 */ /* 0x000fca0000004100 */
[--C-:B------:R-:W-:Y:S01]  /*2890*/  FADD.FTZ R12, R13, -R20.reuse ;  /* 0x800000140d0c7221 */ /* 0x100fe20000010000 */
[----:B------:R-:W-:Y:S01]  /*28a0*/  FADD.FTZ R13, R15, -R20 ;  /* 0x800000140f0d7221 */ /* 0x000fe20000010000 */
[----:B-1----:R-:W-:-:S13]  /*28b0*/  @P0 R2UR UR7, R16 ;  /* 0x00000000100702ca */ /* 0x002fda00000e0000 */
[----:B------:R-:W-:Y:S02]  /*28c0*/  @UP0 UMOV UR6, UR7 ;  /* 0x0000000700060c82 */ /* 0x000fe40008000000 */
[----:B------:R-:W-:Y:S01]  /*28d0*/  FMUL.FTZ R12, R12, UR6 ;  /* 0x000000060c0c7c20 */ /* 0x000fe20008410000 */
[----:B------:R-:W-:Y:S01]  /*28e0*/  FMUL.FTZ R13, R13, UR6 ;  /* 0x000000060d0d7c20 */ /* 0x000fe20008410000 */
[----:B--2---:R-:W-:Y:S01]  /*28f0*/  SHF.L.U32 R16, R22, 0x10, RZ ;  /* 0x0000001016107819 */ /* 0x004fe200000006ff */
[--C-:B------:R-:W-:Y:S01]  /*2900*/  FADD.FTZ R22, R45, -R20.reuse ;  /* 0x800000142d167221 */ /* 0x100fe20000010000 */
[----:B---3--:R-:W-:Y:S01]  /*2910*/  SHF.L.U32 R17, R26, 0x10, RZ ;  /* 0x000000101a117819 */ /* 0x008fe200000006ff */
[----:B------:R-:W-:Y:S01]  /*2920*/  FADD.FTZ R26, R33, -R20 ;  /* 0x80000014211a7221 */ /* 0x000fe20000010000 */
[----:B----4-:R-:W-:Y:S02]  /*2930*/  SHF.L.U32 R19, R38, 0x10, RZ ;  /* 0x0000001026137819 */ /* 0x010fe400000006ff */
[----:B------:R-:W-:-:S03]  /*2940*/  SHF.L.U32 R18, R44, 0x10, RZ ;  /* 0x000000102c127819 */ /* 0x000fc600000006ff */
[----:B------:R-:W-:Y:S02]  /*2950*/  FFMA.FTZ R28, R16, R12, R19 ;  /* 0x0000000c101c7223 */ /* 0x000fe40000010013 */
        /* <DEDUP_REMOVED lines=12> */
.L_x_2632:
        /* <DEDUP_REMOVED lines=14> */
.L_x_2634:
[----:B------:R-:W-:Y:S05]  /*2b00*/  BSYNC B0 ;  /* 0x0000000000007941 */ /* 0x000fea0003800000 */
.L_x_2633:
[----:B------:R-:W-:Y:S01]  /*2b10*/  FMUL.FTZ R26, R26, UR6 ;  /* 0x000000061a1a7c20 */ /* 0x000fe20008410000 */
[----:B------:R-:W-:Y:S01]  /*2b20*/  FMUL.FTZ R22, R22, UR6 ;  /* 0x0000000616167c20 */ /* 0x000fe20008410000 */
[--C-:B0-----:R-:W-:Y:S02]  /*2b30*/  HADD2.F32 R33, -RZ, R31.reuse.H0_H0 ;  /* 0x2000001fff217230 */ /* 0x101fe40000004100 */
[----:B------:R-:W-:Y:S02]  /*2b40*/  HADD2.F32 R31, -RZ, R31.H1_H1 ;  /* 0x3000001fff1f7230 */ /* 0x000fe40000004100 */
        /* <DEDUP_REMOVED lines=13> */
.L_x_2635:
        /* <DEDUP_REMOVED lines=14> */
.L_x_2637:
[----:B------:R-:W-:Y:S05]  /*2d00*/  BSYNC B0 ;  /* 0x0000000000007941 */ /* 0x000fea0003800000 */
.L_x_2636:
[--C-:B------:R-:W-:Y:S01]  /*2d10*/  FADD.FTZ R33, R33, -R20.reuse ;  /* 0x8000001421217221 */ /* 0x100fe20000010000 */
[----:B------:R-:W-:Y:S01]  /*2d20*/  FADD.FTZ R31, R31, -R20 ;  /* 0x800000141f1f7221 */ /* 0x000fe20000010000 */
[----:B------:R-:W-:Y:S01]  /*2d30*/  SHF.R.U32.HI R12, RZ, 0x2, R21 ;  /* 0x00000002ff0c7819 */ /* 0x000fe20000011615 */
[--C-:B------:R-:W-:Y:S02]  /*2d40*/  HADD2.F32 R13, -RZ, R34.reuse.H0_H0 ;  /* 0x20000022ff0d7230 */ /* 0x100fe40000004100 */
[----:B------:R-:W-:Y:S01]  /*2d50*/  FMUL.FTZ R33, R33, UR6 ;  /* 0x0000000621217c20 */ /* 0x000fe20008410000 */
[----:B0-----:R-:W-:Y:S02]  /*2d60*/  HADD2.F32 R15, -RZ, R34.H1_H1 ;  /* 0x30000022ff0f7230 */ /* 0x001fe40000004100 */
[----:B------:R-:W-:Y:S01]  /*2d70*/  FMUL.FTZ R31, R31, UR6 ;  /* 0x000000061f1f7c20 */ /* 0x000fe20008410000 */
[----:B------:R-:W-:Y:S02]  /*2d80*/  IMAD R23, R23, UR10, R12 ;  /* 0x0000000a17177c24 */ /* 0x000fe4000f8e020c */
[--C-:B------:R-:W-:Y:S01]  /*2d90*/  FADD.FTZ R24, R13, -R20.reuse ;  /* 0x800000140d187221 */ /* 0x100fe20000010000 */
        /* <DEDUP_REMOVED lines=14> */
.L_x_2638:
        /* <DEDUP_REMOVED lines=14> */
.L_x_2640:
[----:B------:R-:W-:Y:S05]  /*2f60*/  BSYNC B0 ;  /* 0x0000000000007941 */ /* 0x000fea0003800000 */
.L_x_2639:
[----:B------:R-:W-:Y:S01]  /*2f70*/  FMUL.FTZ R24, R24, UR6 ;  /* 0x0000000618187c20 */ /* 0x000fe20008410000 */
[----:B------:R-:W-:Y:S01]  /*2f80*/  FMUL.FTZ R26, R26, UR6 ;  /* 0x000000061a1a7c20 */ /* 0x000fe20008410000 */
[----:B0-----:R-:W-:Y:S01]  /*2f90*/  HADD2.F32 R33, -RZ, R27.H0_H0 ;  /* 0x2000001bff217230 */ /* 0x001fe20000004100 */
[----:B------:R-:W-:Y:S01]  /*2fa0*/  IADD3 R21, R23, 0x80, RZ ;  /* 0x0000008017157810 */ /* 0x000fe20007ffe0ff */
        /* <DEDUP_REMOVED lines=13> */
.L_x_2641:
        /* <DEDUP_REMOVED lines=14> */
.L_x_2643:
[----:B------:R-:W-:Y:S05]  /*3160*/  BSYNC B0 ;  /* 0x0000000000007941 */ /* 0x000fea0003800000 */
.L_x_2642:
[----:B------:R-:W-:Y:S01]  /*3170*/  HADD2.F32 R27, -RZ, R27.H1_H1 ;  /* 0x3000001bff1b7230 */ /* 0x000fe20000004100 */
[----:B0-----:R-:W-:Y:S01]  /*3180*/  IADD3 R31, R23, 0xa0, RZ ;  /* 0x000000a0171f7810 */ /* 0x001fe20007ffe0ff */
[----:B------:R-:W-:Y:S01]  /*3190*/  ULDC.64 UR14, c[0x0][0x278] ;  /* 0x00009e00000e7ab9 */ /* 0x000fe20000000a00 */
[----:B------:R-:W-:Y:S01]  /*31a0*/  SHF.R.S32.HI R30, RZ, 0x1f, R21 ;  /* 0x0000001fff1e7819 */ /* 0x000fe20000011415 */
[--C-:B------:R-:W-:Y:S01]  /*31b0*/  FADD.FTZ R33, R33, -R20.reuse ;  /* 0x8000001421217221 */ /* 0x100fe20000010000 */
[----:B------:R-:W-:Y:S01]  /*31c0*/  ISETP.GE.U32.AND P5, PT, R21, UR14, PT ;  /* 0x0000000e15007c0c */ /* 0x000fe2000bfa6070 */
[--C-:B------:R-:W-:Y:S01]  /*31d0*/  FADD.FTZ R12, R27, -R20.reuse ;  /* 0x800000141b0c7221 */ /* 0x100fe20000010000 */
        /* <DEDUP_REMOVED lines=25> */
.L_x_2644:
        /* <DEDUP_REMOVED lines=14> */
.L_x_2646:
[----:B------:R-:W-:Y:S05]  /*3450*/  BSYNC B0 ;  /* 0x0000000000007941 */ /* 0x000fea0003800000 */
.L_x_2645:
[----:B------:R-:W-:Y:S01]  /*3460*/  FMUL.FTZ R26, R26, UR6 ;  /* 0x000000061a1a7c20 */ /* 0x000fe20008410000 */
[----:B------:R-:W-:Y:S01]  /*3470*/  FMUL.FTZ R24, R24, UR6 ;  /* 0x0000000618187c20 */ /* 0x000fe20008410000 */
[----:B------:R-:W-:Y:S01]  /*3480*/  HADD2.F32 R27, -RZ, R36.H0_H0 ;  /* 0x20000024ff1b7230 */ /* 0x000fe20000004100 */
        /* <DEDUP_REMOVED lines=14> */
.L_x_2647:
        /* <DEDUP_REMOVED lines=14> */
.L_x_2649:
[----:B------:R-:W-:Y:S05]  /*3650*/  BSYNC B0 ;  /* 0x0000000000007941 */ /* 0x000fea0003800000 */
.L_x_2648:
[----:B------:R-:W-:Y:S02]  /*3660*/  HADD2.F32 R13, -RZ, R36.H1_H1 ;  /* 0x30000024ff0d7230 */ /* 0x000fe40000004100 */
[--C-:B------:R-:W-:Y:S01]  /*3670*/  FADD.FTZ R27, R27, -R20.reuse ;  /* 0x800000141b1b7221 */ /* 0x100fe20000010000 */
[--C-:B0-----:R-:W-:Y:S01]  /*3680*/  HADD2.F32 R15, -RZ, R37.reuse.H0_H0 ;  /* 0x20000025ff0f7230 */ /* 0x101fe20000004100 */
        /* <DEDUP_REMOVED lines=8> */
[----:B------:R-:W-:Y:S01]  /*3710*/  ISETP.GE.AND.EX P5, PT, R29, UR15, PT, P5 ;  /* 0x0000000f1d007c0c */ /* 0x000fe2000bfa6350 */
[----:B------:R-:W-:Y:S01]  /*3720*/  FMUL.FTZ R14, R13, UR6 ;  /* 0x000000060d0e7c20 */ /* 0x000fe20008410000 */
[----:B------:R-:W-:Y:S01]  /*3730*/  ISETP.GE.AND.EX P0, PT, R22, UR15, PT, P0 ;  /* 0x0000000f16007c0c */ /* 0x000fe2000bf06300 */
[----:B------:R-:W-:Y:S01]  /*3740*/  FMUL.FTZ R20, R20, UR6 ;  /* 0x0000000614147c20 */ /* 0x000fe20008410000 */
[----:B------:R-:W-:Y:S01]  /*3750*/  FMUL.FTZ R15, R12, UR6 ;  /* 0x000000060c0f7c20 */ /* 0x000fe20008410000 */
[--C-:B------:R-:W-:Y:S01]  /*3760*/  FFMA.FTZ R27, R16, R27, R19.reuse ;  /* 0x0000001b101b7223 */ /* 0x100fe20000010013 */
[----:B------:R-:W-:Y:S01]  /*3770*/  ISETP.GT.U32.OR P5, PT, R0, 0xdf, P5 ;  /* 0x000000df0000780c */ /* 0x000fe20002fa4470 */
[----:B------:R-:W-:Y:S01]  /*3780*/  FFMA.FTZ R16, R16, R14, R19 ;  /* 0x0000000e10107223 */ /* 0x000fe20000010013 */
[----:B------:R-:W-:Y:S01]  /*3790*/  ISETP.LT.U32.AND P0, PT, R0, 0xe0, !P0 ;  /* 0x000000e00000780c */ /* 0x000fe20004701070 */
[C-C-:B------:R-:W-:Y:S01]  /*37a0*/  FFMA.FTZ R13, R17.reuse, R20, R18.reuse ;  /* 0x00000014110d7223 */ /* 0x140fe20000010012 */
[----:B------:R-:W-:Y:S01]  /*37b0*/  FFMA.FTZ R12, R17, R15, R18 ;  /* 0x0000000f110c7223 */ /* 0x000fe20000010012 */
[----:B------:R-:W-:Y:S10]  /*37c0*/  @!P6 BRA `(.L_x_2650) ;  /* 0x000000000028e947 */ /* 0x000ff40003800000 */
        /* <DEDUP_REMOVED lines=10> */
.L_x_2650:
        /* <DEDUP_REMOVED lines=14> */
.L_x_2652:
[----:B------:R-:W-:Y:S05]  /*3950*/  BSYNC B0 ;  /* 0x0000000000007941 */ /* 0x000fea0003800000 */
.L_x_2651:
        /* <DEDUP_REMOVED lines=11> */
.L_x_2653:
        /* <DEDUP_REMOVED lines=13> */
.L_x_2655:
[----:B------:R-:W-:Y:S05]  /*3ae0*/  BSYNC B0 ;  /* 0x0000000000007941 */ /* 0x000fea0003800000 */
.L_x_2654:
[----:B------:R-:W-:Y:S02]  /*3af0*/  UIADD3 UR11, UR12, UR11, URZ ;  /* 0x0000000b0c0b7290 */ /* 0x000fe4000fffe03f */
[----:B------:R-:W-:Y:S02]  /*3b00*/  UIADD3 UR4, UR4, 0x1, URZ ;  /* 0x0000000104047890 */ /* 0x000fe4000fffe03f */
[----:B------:R-:W-:-:S06]  /*3b10*/  UISETP.GE.AND UP0, UPT, UR11, UR5, UPT ;  /* 0x000000050b00728c */ /* 0x000fcc000bf06270 */
[----:B------:R-:W-:-:S13]  /*3b20*/  PLOP3.LUT P0, PT, PT, PT, UP0, 0x80, 0x0 ;  /* 0x000000000000781c */ /* 0x000fda0003f0f008 */
[----:B------:R-:W-:Y:S05]  /*3b30*/  @!P0 BRA `(.L_x_2656) ;  /* 0xffffffc400f48947 */ /* 0x000fea000383ffff */
[----:B------:R-:W-:Y:S05]  /*3b40*/  EXIT ;  /* 0x000000000000794d */ /* 0x000fea0003800000 */
.L_x_2657:
        /* <DEDUP_REMOVED lines=11> */
.L_x_3332:


//--------------------- .text._Z35group_norm_nhwc_fwd_one_pass_kernelI11Fp16IOBf16WLi512ELi14ELi224EEv26Group_norm_nhwc_fwd_params --------------------------
	.section	.text._Z35group_norm_nhwc_fwd_one_pass_kernelI11Fp16IOBf16WLi512ELi14ELi224EEv26Group_norm_nhwc_fwd_params,"ax",@progbits
	.align	128
        .global         _Z35group_norm_nhwc_fwd_one_pass_kernelI11Fp16IOBf16WLi512ELi14ELi224EEv26Group_norm_nhwc_fwd_params
        .type           _Z35group_norm_nhwc_fwd_one_pass_kernelI11Fp16IOBf16WLi512ELi14ELi224EEv26Group_norm_nhwc_fwd_params,@function
        .size           _Z35group_norm_nhwc_fwd_one_pass_kernelI11Fp16IOBf16WLi512ELi14ELi224EEv26Group_norm_nhwc_fwd_params,(.L_x_3333 - _Z35group_norm_nhwc_fwd_one_pass_kernelI11Fp16IOBf16WLi512ELi14ELi224EEv26Group_norm_nhwc_fwd_params)
        .other          _Z35group_norm_nhwc_fwd_one_pass_kernelI11Fp16IOBf16WLi512ELi14ELi224EEv26Group_norm_nhwc_fwd_params,@"STO_CUDA_ENTRY STV_DEFAULT"
_Z35group_norm_nhwc_fwd_one_pass_kernelI11Fp16IOBf16WLi512ELi14ELi224EEv26Group_norm_nhwc_fwd_params:
.text._Z35group_norm_nhwc_fwd_one_pass_kernelI11Fp16IOBf16WLi512ELi14ELi224EEv26Group_norm_nhwc_fwd_params:
        /* <DEDUP_REMOVED lines=61> */
.L_x_2715:
[----:B0-----:R-:W0:Y:S01]  /*03d0*/  LDC R23, c[0x0][0x288] ;  /* 0x0000a200ff177b82 */ /* 0x001e220000000800 */
[----:B------:R-:W-:Y:S01]  /*03e0*/  ULDC.64 UR14, c[0x0][0x280] ;  /* 0x0000a000000e7ab9 */ /* 0x000fe20000000a00 */
[----:B------:R-:W-:-:S06]  /*03f0*/  SHF.R.S32.HI R35, RZ, 0x1f, R8 ;  /* 0x0000001fff237819 */ /* 0x000fcc0000011408 */
[----:B-1----:R-:W1:Y:S08]  /*0400*/  @P1 LDC.64 R26, c[0x0][0x270] ;  /* 0x00009c00ff1a1b82 */ /* 0x002e700000000a00 */
[----:B--2---:R-:W2:Y:S01]  /*0410*/  @P0 LDC.64 R36, c[0x0][0x220] ;  /* 0x00008800ff240b82 */ /* 0x004ea20000000a00 */
[----:B0-----:R-:W-:-:S04]  /*0420*/  IABS R19, R23 ;  /* 0x0000001700137213 */ /* 0x001fc80000000000 */
[----:B------:R-:W0:Y:S01]  /*0430*/  I2F.RP R18, R19 ;  /* 0x0000001300127306 */ /* 0x000e220000209400 */
[----:B-1----:R-:W-:-:S04]  /*0440*/  @P1 IMAD R24, R7, R26, RZ ;  /* 0x0000001a07181224 */ /* 0x002fc800078e02ff */
[----:B------:R-:W-:Y:S02]  /*0450*/  @P1 IMAD R43, R45, R27, R24 ;  /* 0x0000001b2d2b1224 */ /* 0x000fe400078e0218 */
[----:B------:R-:W1:Y:S01]  /*0460*/  @P4 LDC.64 R24, c[0x0][0x270] ;  /* 0x00009c00ff184b82 */ /* 0x000e620000000a00 */
[----:B0-----:R-:W0:Y:S02]  /*0470*/  MUFU.RCP R18, R18 ;  /* 0x0000001200127308 */ /* 0x001e240000001000 */
[----:B0--3--:R-:W-:-:S06]  /*0480*/  IADD3 R16, R18, 0xffffffe, RZ ;  /* 0x0ffffffe12107810 */ /* 0x009fcc0007ffe0ff */
        /* <DEDUP_REMOVED lines=420> */
.L_x_2659:
[----:B------:R-:W-:Y:S05]  /*1ed0*/  BSYNC B0 ;  /* 0x0000000000007941 */ /* 0x000fea0003800000 */
.L_x_2658:
        /* <DEDUP_REMOVED lines=30> */
.L_x_2662:
[----:B-1----:R-:W2:Y:S04]  /*20c0*/  LDG.E.STRONG.GPU R19, desc[UR10][R16.64] ;  /* 0x0000000a10137981 */ /* 0x002ea8000c1ef900 */
[----:B--2---:R-:W-:Y:S01]  /*20d0*/  CCTL.IVALL ;  /* 0x00000000ff00798f */ /* 0x004fe20002000000 */
[----:B------:R-:W-:Y:S05]  /*20e0*/  YIELD ;  /* 0x0000000000007946 */ /* 0x000fea0003800000 */
[----:B------:R-:W-:-:S13]  /*20f0*/  ISETP.NE.AND P6, PT, R19, R22, PT ;  /* 0x000000161300720c */ /* 0x000fda0003fc5270 */
[----:B------:R-:W-:Y:S05]  /*2100*/  @P6 BRA `(.L_x_2662) ;  /* 0xfffffffc00ec6947 */ /* 0x000fea000383ffff */
.L_x_2661:
        /* <DEDUP_REMOVED lines=11> */
.L_x_2664:
        /* <DEDUP_REMOVED lines=67> */
.L_x_2663:
        /* <DEDUP_REMOVED lines=22> */
.L_x_2666:
[----:B------:R-:W-:Y:S05]  /*2750*/  BSYNC B0 ;  /* 0x0000000000007941 */ /* 0x000fea0003800000 */
.L_x_2665:
        /* <DEDUP_REMOVED lines=35> */
.L_x_2660:
        /* <DEDUP_REMOVED lines=9> */
[----:B------:R-:W-:-:S02]  /*2a20*/  ISETP.NE.AND P0, PT, R16, RZ, PT ;  /* 0x000000ff1000720c */ /* 0x000fc40003f05270 */
[----:B------:R-:W-:-:S05]  /*2a30*/  IADD3 R25, R47, R50, RZ ;  /* 0x000000322f197210 */ /* 0x000fca0007ffe0ff */
[----:B------:R-:W3:Y:S08]  /*2a40*/  LDC.64 R18, c[0x0][0x230] ;  /* 0x00008c00ff127b82 */ /* 0x000ef00000000a00 */
[----:B------:R-:W4:Y:S01]  /*2a50*/  @!P6 LDC.64 R22, c[0x0][0x218] ;  /* 0x00008600ff16eb82 */ /* 0x000f220000000a00 */
[----:B-1----:R-:W-:-:S03]  /*2a60*/  ULEA UR7, UR8, UR7, 0x18 ;  /* 0x0000000708077291 */ /* 0x002fc6000f8ec03f */
[----:B------:R-:W-:Y:S02]  /*2a70*/  ULDC UR8, c[0x0][0x2a4] ;  /* 0x0000a90000087ab9 */ /* 0x000fe40000000800 */
[----:B------:R-:W-:Y:S01]  /*2a80*/  @!P6 FMUL.FTZ R16, R26, UR8 ;  /* 0x000000081a10ec20 */ /* 0x000fe20008410000 */
[----:B--2---:R-:W-:-:S03]  /*2a90*/  IMAD.WIDE R20, R25, 0x2, R20 ;  /* 0x0000000219147825 */ /* 0x004fc600078e0214 */
[----:B------:R-:W-:Y:S01]  /*2aa0*/  @!P5 STS.64 [UR7+0x48], R26 ;  /* 0x0000481aff00d988 */ /* 0x000fe20008000a07 */
[----:B---3--:R-:W-:-:S04]  /*2ab0*/  IMAD.WIDE R24, R25, 0x2, R18 ;  /* 0x0000000219187825 */ /* 0x008fc800078e0212 */
[----:B----4-:R-:W-:-:S04]  /*2ac0*/  @!P6 IMAD.WIDE R22, R17, 0x8, R22 ;  /* 0x000000081116e825 */ /* 0x010fc800078e0216 */
[----:B------:R-:W-:-:S05]  /*2ad0*/  @!P6 FMUL.FTZ R17, R27, UR8 ;  /* 0x000000081b11ec20 */ /* 0x000fca0008410000 */
[----:B------:R1:W-:Y:S01]  /*2ae0*/  @!P6 STG.E.64 desc[UR10][R22.64], R16 ;  /* 0x000000101600e986 */ /* 0x0003e2000c101b0a */
[----:B------:R-:W-:Y:S06]  /*2af0*/  BAR.SYNC.DEFER_BLOCKING 0x0 ;  /* 0x0000000000007b1d */ /* 0x000fec0000010000 */
[----:B------:R-:W2:Y:S04]  /*2b00*/  LDG.E.U16 R61, desc[UR10][R20.64] ;  /* 0x0000000a143d7981 */ /* 0x000ea8000c1e1500 */
[----:B------:R-:W3:Y:S04]  /*2b10*/  LDG.E.U16 R62, desc[UR10][R20.64+0x2] ;  /* 0x0000020a143e7981 */ /* 0x000ee8000c1e1500 */
[----:B------:R-:W4:Y:S04]  /*2b20*/  LDG.E.U16 R63, desc[UR10][R24.64] ;  /* 0x0000000a183f7981 */ /* 0x000f28000c1e1500 */
[----:B------:R5:W4:Y:S01]  /*2b30*/  LDG.E.U16 R50, desc[UR10][R24.64+0x2] ;  /* 0x0000020a18327981 */ /* 0x000b22000c1e1500 */
[----:B------:R-:W-:Y:S01]  /*2b40*/  ISETP.NE.AND P6, PT, RZ, UR12, PT ;  /* 0x0000000cff007c0c */ /* 0x000fe2000bfc5270 */
[----:B-1----:R-:W-:-:S02]  /*2b50*/  HADD2.F32 R16, -RZ, R44.H0_H0 ;  /* 0x2000002cff107230 */ /* 0x002fc40000004100 */
[----:B------:R-:W1:Y:S01]  /*2b60*/  LDS.64 R18, [UR7+0x48] ;  /* 0x00004807ff127984 */ /* 0x000e620008000a00 */
[----:B------:R-:W-:Y:S02]  /*2b70*/  HADD2.F32 R17, -RZ, R44.H1_H1 ;  /* 0x3000002cff117230 */ /* 0x000fe40000004100 */
[--C-:B0-----:R-:W-:Y:S02]  /*2b80*/  HADD2.F32 R26, -RZ, R40.reuse.H1_H1 ;  /* 0x30000028ff1a7230 */ /* 0x101fe40000004100 */
[----:B-----5:R-:W-:Y:S02]  /*2b90*/  HADD2.F32 R25, -RZ, R40.H0_H0 ;  /* 0x20000028ff197230 */ /* 0x020fe40000004100 */
[--C-:B------:R-:W-:Y:S02]  /*2ba0*/  HADD2.F32 R24, -RZ, R41.reuse.H0_H0 ;  /* 0x20000029ff187230 */ /* 0x100fe40000004100 */
[----:B------:R-:W-:Y:S02]  /*2bb0*/  HADD2.F32 R41, -RZ, R41.H1_H1 ;  /* 0x30000029ff297230 */ /* 0x000fe40000004100 */
[----:B-1----:R-:W-:-:S05]  /*2bc0*/  FMUL.FTZ R18, R18, UR8 ;  /* 0x0000000812127c20 */ /* 0x002fca0008410000 */
        /* <DEDUP_REMOVED lines=19> */
[----:B--2---:R-:W-:Y:S02]  /*2d00*/  SHF.L.U32 R20, R61, 0x10, RZ ;  /* 0x000000103d147819 */ /* 0x004fe400000006ff */
[----:B---3--:R-:W-:Y:S02]  /*2d10*/  SHF.L.U32 R21, R62, 0x10, RZ ;  /* 0x000000103e157819 */ /* 0x008fe400000006ff */
[----:B----4-:R-:W-:Y:S02]  /*2d20*/  SHF.L.U32 R23, R63, 0x10, RZ ;  /* 0x000000103f177819 */ /* 0x010fe400000006ff */
[----:B------:R-:W-:-:S03]  /*2d30*/  SHF.L.U32 R22, R50, 0x10, RZ ;  /* 0x0000001032167819 */ /* 0x000fc600000006ff */
        /* <DEDUP_REMOVED lines=13> */
.L_x_2667:
        /* <DEDUP_REMOVED lines=14> */
.L_x_2669:
[----:B------:R-:W-:Y:S05]  /*2ef0*/  BSYNC B0 ;  /* 0x0000000000007941 */ /* 0x000fea0003800000 */
.L_x_2668:
        /* <DEDUP_REMOVED lines=17> */
.L_x_2670:
        /* <DEDUP_REMOVED lines=14> */
.L_x_2672:
[----:B------:R-:W-:Y:S05]  /*30f0*/  BSYNC B0 ;  /* 0x0000000000007941 */ /* 0x000fea0003800000 */
.L_x_2671:
[----:B------:R-:W-:Y:S01]  /*3100*/  FMUL.FTZ R26, R24, UR8 ;  /* 0x00000008181a7c20 */ /* 0x000fe20008410000 */
[----:B------:R-:W-:Y:S01]  /*3110*/  FMUL.FTZ R41, R41, UR8 ;  /* 0x0000000829297c20 */ /* 0x000fe20008410000 */
[--C-:B-1----:R-:W-:Y:S02]  /*3120*/  HADD2.F32 R25, -RZ, R42.reuse.H0_H0 ;  /* 0x2000002aff197230 */ /* 0x102fe40000004100 */
[--C-:B------:R-:W-:Y:S02]  /*3130*/  HADD2.F32 R24, -RZ, R43.reuse.H0_H0 ;  /* 0x2000002bff187230 */ /* 0x100fe40000004100 */
[----:B------:R-:W-:Y:S01]  /*3140*/  FFMA.FTZ R26, R20, R26, R23 ;  /* 0x0000001a141a7223 */ /* 0x000fe20000010017 */
[----:B------:R-:W-:Y:S02]  /*3150*/  HADD2.F32 R42, -RZ, R42.H1_H1 ;  /* 0x3000002aff2a7230 */ /* 0x000fe40000004100 */
[----:B------:R-:W-:Y:S01]  /*3160*/  FFMA.FTZ R41, R21, R41, R22 ;  /* 0x0000002915297223 */ /* 0x000fe20000010016 */
[----:B------:R-:W-:Y:S01]  /*3170*/  HADD2.F32 R43, -RZ, R43.H1_H1 ;  /* 0x3000002bff2b7230 */ /* 0x000fe20000004100 */
        /* <DEDUP_REMOVED lines=11> */
.L_x_2673:
        /* <DEDUP_REMOVED lines=14> */
.L_x_2675:
[----:B------:R-:W-:Y:S05]  /*3310*/  BSYNC B0 ;  /* 0x0000000000007941 */ /* 0x000fea0003800000 */
.L_x_2674:
        /* <DEDUP_REMOVED lines=12> */
[----:B-1----:R-:W-:-:S05]  /*33e0*/  FMUL.FTZ R18, R27, -1.4426950216293334961 ;  /* 0xbfb8aa3b1b127820 */ /* 0x002fca0000410000 */
        /* <DEDUP_REMOVED lines=8> */
.L_x_2676:
[----:B------:R-:W-:Y:S04]  /*3470*/  BSSY B0, `(.L_x_2677) ;  /* 0x000000e000007945 */ /* 0x000fe80003800000 */
[----:B------:R-:W-:Y:S05]  /*3480*/  @!P3 BRA `(.L_x_2678) ;  /* 0x000000000030b947 */ /* 0x000fea0003800000 */
[----:B------:R-:W-:Y:S01]  /*3490*/  ULDC.64 UR14, c[0x0][0x270] ;  /* 0x00009c00000e7ab9 */ /* 0x000fe20000000a00 */
[----:B------:R-:W-:Y:S01]  /*34a0*/  MOV R16, R54 ;  /* 0x0000003600107202 */ /* 0x000fe20000000f00 */
[----:B-1----:R-:W-:Y:S01]  /*34b0*/  IMAD R18, R11, UR14, RZ ;  /* 0x0000000e0b127c24 */ /* 0x002fe2000f8e02ff */
        /* <DEDUP_REMOVED lines=9> */
.L_x_2678:
[----:B------:R-:W-:Y:S05]  /*3550*/  BSYNC B0 ;  /* 0x0000000000007941 */ /* 0x000fea0003800000 */
.L_x_2677:
[----:B------:R-:W-:Y:S01]  /*3560*/  ULDC.64 UR14, c[0x0][0x278] ;  /* 0x00009e00000e7ab9 */ /* 0x000fe20000000a00 */
[----:B------:R-:W-:Y:S01]  /*3570*/  SHF.R.S32.HI R24, RZ, 0x1f, R8 ;  /* 0x0000001fff187819 */ /* 0x000fe20000011408 */
        /* <DEDUP_REMOVED lines=13> */
.L_x_2679:
[----:B------:R-:W-:Y:S04]  /*3650*/  BSSY B0, `(.L_x_2680) ;  /* 0x000000e000007945 */ /* 0x000fe80003800000 */
[----:B------:R-:W-:Y:S05]  /*3660*/  @!P4 BRA `(.L_x_2681) ;  /* 0x000000000030c947 */ /* 0x000fea0003800000 */
[----:B------:R-:W-:Y:S01]  /*3670*/  ULDC.64 UR16, c[0x0][0x270] ;  /* 0x00009c0000107ab9 */ /* 0x000fe20000000a00 */
[----:B------:R-:W-:Y:S01]  /*3680*/  MOV R16, R54 ;  /* 0x0000003600107202 */ /* 0x000fe20000000f00 */
[----:B01----:R-:W-:Y:S01]  /*3690*/  IMAD R19, R13, UR16, RZ ;  /* 0x000000100d137c24 */ /* 0x003fe2000f8e02ff */
        /* <DEDUP_REMOVED lines=9> */
.L_x_2681:
[----:B------:R-:W-:Y:S05]  /*3730*/  BSYNC B0 ;  /* 0x0000000000007941 */ /* 0x000fea0003800000 */
.L_x_2680:
[--C-:B------:R-:W-:Y:S01]  /*3740*/  HADD2.F32 R16, -RZ, R35.reuse.H0_H0 ;  /* 0x20000023ff107230 */ /* 0x100fe20000004100 */
[----:B------:R-:W-:Y:S01]  /*3750*/  ISETP.GE.U32.AND P5, PT, R8, UR14, PT ;  /* 0x0000000e08007c0c */ /* 0x000fe2000bfa6070 */
[----:B------:R-:W-:Y:S01]  /*3760*/  HADD2.F32 R17, -RZ, R35.H1_H1 ;  /* 0x30000023ff117230 */ /* 0x000fe20000004100 */
[----:B--2---:R-:W-:Y:S02]  /*3770*/  SHF.R.S32.HI R25, RZ, 0x1f, R10 ;  /* 0x0000001fff197819 */ /* 0x004fe4000001140a */
[----:B------:R-:W-:Y:S01]  /*3780*/  FADD.FTZ R16, R16, -UR7 ;  /* 0x8000000710107e21 */ /* 0x000fe20008010000 */
[----:B------:R-:W-:Y:S01]  /*3790*/  ISETP.GE.AND.EX P5, PT, R24, UR15, PT, P5 ;  /* 0x0000000f18007c0c */ /* 0x000fe2000bfa6350 */
[----:B------:R-:W-:Y:S02]  /*37a0*/  FADD.FTZ R17, R17, -UR7 ;  /* 0x8000000711117e21 */ /* 0x000fe40008010000 */
[----:B------:R-:W-:Y:S01]  /*37b0*/  FMUL.FTZ R16, R16, UR8 ;  /* 0x0000000810107c20 */ /* 0x000fe20008410000 */
[----:B------:R-:W-:Y:S01]  /*37c0*/  ISETP.GT.U32.OR P5, PT, R0, 0xdf, P5 ;  /* 0x000000df0000780c */ /* 0x000fe20002fa4470 */
[----:B------:R-:W-:-:S02]  /*37d0*/  FMUL.FTZ R17, R17, UR8 ;  /* 0x0000000811117c20 */ /* 0x000fc40008410000 */
[----:B------:R-:W-:Y:S02]  /*37e0*/  FFMA.FTZ R26, R20, R16, R23 ;  /* 0x00000010141a7223 */ /* 0x000fe40000010017 */
[----:B0-----:R-:W-:Y:S01]  /*37f0*/  FFMA.FTZ R27, R21, R17, R22 ;  /* 0x00000011151b7223 */ /* 0x001fe20000010016 */
[----:B------:R-:W-:Y:S07]  /*3800*/  @!P6 BRA `(.L_x_2682) ;  /* 0x000000000028e947 */ /* 0x000fee0003800000 */
        /* <DEDUP_REMOVED lines=10> */
.L_x_2682:
[----:B------:R-:W-:Y:S04]  /*38b0*/  BSSY B0, `(.L_x_2683) ;  /* 0x000000e000007945 */ /* 0x000fe80003800000 */
[----:B------:R-:W-:Y:S05]  /*38c0*/  @P5 BRA `(.L_x_2684) ;  /* 0x0000000000305947 */ /* 0x000fea0003800000 */
        /* <DEDUP_REMOVED lines=12> */
.L_x_2684:
[----:B------:R-:W-:Y:S05]  /*3990*/  BSYNC B0 ;  /* 0x0000000000007941 */ /* 0x000fea0003800000 */
.L_x_2683:
[--C-:B------:R-:W-:Y:S01]  /*39a0*/  HADD2.F32 R16, -RZ, R36.reuse.H0_H0 ;  /* 0x20000024ff107230 */ /* 0x100fe20000004100 */
[----:B------:R-:W-:Y:S01]  /*39b0*/  ISETP.GE.U32.AND P5, PT, R10, UR14, PT ;  /* 0x0000000e0a007c0c */ /* 0x000fe2000bfa6070 */
[----:B------:R-:W-:Y:S01]  /*39c0*/  HADD2.F32 R17, -RZ, R36.H1_H1 ;  /* 0x30000024ff117230 */ /* 0x000fe20000004100 */
        /* <DEDUP_REMOVED lines=20> */
.L_x_2685:
        /* <DEDUP_REMOVED lines=10> */
[----:B-1----:R-:W-:-:S02]  /*3bb0*/  LEA R18, P5, R16, UR16, 0x1 ;  /* 0x0000001010127c11 */ /* 0x002fc4000f8a08ff */
[----:B------:R-:W-:-:S04]  /*3bc0*/  IADD3 R25, R17, R25, RZ ;  /* 0x0000001911197210 */ /* 0x000fc80007ffe0ff */
[----:B------:R-:W-:-:S05]  /*3bd0*/  LEA.HI.X R19, R16, UR17, R25, 0x1, P5 ;  /* 0x0000001110137c11 */ /* 0x000fca000a8f0c19 */
[----:B------:R0:W-:Y:S02]  /*3be0*/  STG.E desc[UR10][R18.64], R27 ;  /* 0x0000001b12007986 */ /* 0x0001e4000c10190a */
.L_x_2687:
[----:B------:R-:W-:Y:S05]  /*3bf0*/  BSYNC B0 ;  /* 0x0000000000007941 */ /* 0x000fea0003800000 */
.L_x_2686:
        /* <DEDUP_REMOVED lines=23> */
.L_x_2688:
        /* <DEDUP_REMOVED lines=14> */
.L_x_2690:
[----:B------:R-:W-:Y:S05]  /*3e50*/  BSYNC B0 ;  /* 0x0000000000007941 */ /* 0x000fea0003800000 */
.L_x_2689:
        /* <DEDUP_REMOVED lines=23> */
.L_x_2691:
        /* <DEDUP_REMOVED lines=14> */
.L_x_2693:
[----:B------:R-:W-:Y:S05]  /*40b0*/  BSYNC B0 ;  /* 0x0000000000007941 */ /* 0x000fea0003800000 */
.L_x_2692:
        /* <DEDUP_REMOVED lines=23> */
.L_x_2694:
[----:B------:R-:W-:Y:S04]  /*4230*/  BSSY B0, `(.L_x_2695) ;  /* 0x000000e000007945 */ /* 0x000fe80003800000 */
[----:B------:R-:W-:Y:S05]  /*4240*/  @P5 BRA `(.L_x_2696) ;  /* 0x0000000000305947 */ /* 0x000fea0003800000 */
[----:B------:R-:W-:Y:S01]  /*4250*/  ULDC.64 UR16, c[0x0][0x270] ;  /* 0x00009c0000107ab9 */ /* 0x000fe20000000a00 */
[----:B------:R-:W-:Y:S01]  /*4260*/  MOV R16, R54 ;  /* 0x0000003600107202 */ /* 0x000fe20000000f00 */
[----:B------:R-:W-:Y:S01]  /*4270*/  IMAD R24, R24, UR16, RZ ;  /* 0x0000001018187c24 */ /* 0x000fe2000f8e02ff */
[----:B------:R-:W-:Y:S02]  /*4280*/  MOV R17, R57 ;  /* 0x0000003900117202 */ /* 0x000fe40000000f00 */
[----:B------:R-:W-:Y:S01]  /*4290*/  F2FP.F16.F32.PACK_AB R27, R27, R26 ;  /* 0x0000001a1b1b723e */ /* 0x000fe200000000ff */
[C---:B-1----:R-:W-:Y:S02]  /*42a0*/  IMAD R19, R15.reuse, UR17, R24 ;  /* 0x000000110f137c24 */ /* 0x042fe4000f8e0218 */
[----:B------:R-:W-:Y:S01]  /*42b0*/  IMAD.WIDE.U32 R16, R15, UR16, R16 ;  /* 0x000000100f107c25 */ /* 0x000fe2000f8e0010 */
[----:B------:R-:W-:Y:S02]  /*42c0*/  ULDC.64 UR16, c[0x0][0x210] ;  /* 0x0000840000107ab9 */ /* 0x000fe40000000a00 */
[----:B------:R-:W-:-:S02]  /*42d0*/  LEA R18, P5, R16, UR16, 0x1 ;  /* 0x0000001010127c11 */ /* 0x000fc4000f8a08ff */
[----:B------:R-:W-:-:S04]  /*42e0*/  IADD3 R19, R17, R19, RZ ;  /* 0x0000001311137210 */ /* 0x000fc80007ffe0ff */
[----:B------:R-:W-:-:S05]  /*42f0*/  LEA.HI.X R19, R16, UR17, R19, 0x1, P5 ;  /* 0x0000001110137c11 */ /* 0x000fca000a8f0c13 */
[----:B------:R0:W-:Y:S02]  /*4300*/  STG.E desc[UR10][R18.64], R27 ;  /* 0x0000001b12007986 */ /* 0x0001e4000c10190a */
.L_x_2696:
[----:B------:R-:W-:Y:S05]  /*4310*/  BSYNC B0 ;  /* 0x0000000000007941 */ /* 0x000fea0003800000 */
.L_x_2695:
        /* <DEDUP_REMOVED lines=23> */
.L_x_2697:
        /* <DEDUP_REMOVED lines=14> */
.L_x_2699:
[----:B------:R-:W-:Y:S05]  /*4570*/  BSYNC B0 ;  /* 0x0000000000007941 */ /* 0x000fea0003800000 */
.L_x_2698:
        /* <DEDUP_REMOVED lines=23> */
.L_x_2700:
        /* <DEDUP_REMOVED lines=14> */
.L_x_2702:
[----:B------:R-:W-:Y:S05]  /*47d0*/  BSYNC B0 ;  /* 0x0000000000007941 */ /* 0x000fea0003800000 */
.L_x_2701:
        /* <DEDUP_REMOVED lines=23> */
.L_x_2703:
        /* <DEDUP_REMOVED lines=14> */
.L_x_2705:
[----:B------:R-:W-:Y:S05]  /*4a30*/  BSYNC B0 ;  /* 0x0000000000007941 */ /* 0x000fea0003800000 */
.L_x_2704:
[--C-:B------:R-:W-:Y:S01]  /*4a40*/  HADD2.F32 R16, -RZ, R52.reuse.H0_H0 ;  /* 0x20000034ff107230 */ /* 0x100fe20000004100 */
[----:B------:R-:W-:Y:S01]  /*4a50*/  ISETP.GE.U32.AND P5, PT, R31, UR14, PT ;  /* 0x0000000e1f007c0c */ /* 0x000fe2000bfa6070 */
[----:B------:R-:W-:-:S03]  /*4a60*/  HADD2.F32 R17, -RZ, R52.H1_H1 ;  /* 0x30000034ff117230 */ /* 0x000fc60000004100 */
        /* <DEDUP_REMOVED lines=19> */
.L_x_2706:
[----:B------:R-:W-:Y:S04]  /*4ba0*/  BSSY B0, `(.L_x_2707) ;  /* 0x000000e000007945 */ /* 0x000fe80003800000 */
[----:B------:R-:W-:Y:S05]  /*4bb0*/  @P5 BRA `(.L_x_2708) ;  /* 0x0000000000305947 */ /* 0x000fea0003800000 */
[----:B------:R-:W-:Y:S01]  /*4bc0*/  ULDC.64 UR16, c[0x0][0x270] ;  /* 0x00009c0000107ab9 */ /* 0x000fe20000000a00 */
[----:B------:R-:W-:Y:S01]  /*4bd0*/  MOV R16, R54 ;  /* 0x0000003600107202 */ /* 0x000fe20000000f00 */
[----:B------:R-:W-:Y:S01]  /*4be0*/  IMAD R24, R24, UR16, RZ ;  /* 0x0000001018187c24 */ /* 0x000fe2000f8e02ff */
[----:B------:R-:W-:Y:S02]  /*4bf0*/  MOV R17, R57 ;  /* 0x0000003900117202 */ /* 0x000fe40000000f00 */
[----:B------:R-:W-:Y:S01]  /*4c00*/  F2FP.F16.F32.PACK_AB R25, R26, R25 ;  /* 0x000000191a19723e */ /* 0x000fe200000000ff */
[C---:B01----:R-:W-:Y:S02]  /*4c10*/  IMAD R19, R31.reuse, UR17, R24 ;  /* 0x000000111f137c24 */ /* 0x043fe4000f8e0218 */
[----:B------:R-:W-:Y:S01]  /*4c20*/  IMAD.WIDE.U32 R16, R31, UR16, R16 ;  /* 0x000000101f107c25 */ /* 0x000fe2000f8e0010 */
[----:B------:R-:W-:Y:S02]  /*4c30*/  ULDC.64 UR16, c[0x0][0x210] ;  /* 0x0000840000107ab9 */ /* 0x000fe40000000a00 */
[----:B------:R-:W-:-:S02]  /*4c40*/  LEA R18, P5, R16, UR16, 0x1 ;  /* 0x0000001010127c11 */ /* 0x000fc4000f8a08ff */
[----:B------:R-:W-:-:S04]  /*4c50*/  IADD3 R19, R17, R19, RZ ;  /* 0x0000001311137210 */ /* 0x000fc80007ffe0ff */
[----:B------:R-:W-:-:S05]  /*4c60*/  LEA.HI.X R19, R16, UR17, R19, 0x1, P5 ;  /* 0x0000001110137c11 */ /* 0x000fca000a8f0c13 */
[----:B------:R2:W-:Y:S02]  /*4c70*/  STG.E desc[UR10][R18.64], R25 ;  /* 0x0000001912007986 */ /* 0x0005e4000c10190a */
.L_x_2708:
[----:B------:R-:W-:Y:S05]  /*4c80*/  BSYNC B0 ;  /* 0x0000000000007941 */ /* 0x000fea0003800000 */
.L_x_2707:
        /* <DEDUP_REMOVED lines=10> */
[----:B--2---:R-:W-:Y:S01]  /*4d30*/  FFMA.FTZ R25, R21, R17, R22 ;  /* 0x0000001115197223 */ /* 0x004fe20000010016 */
[----:B------:R-:W-:Y:S07]  /*4d40*/  @!P6 BRA `(.L_x_2709) ;  /* 0x000000000028e947 */ /* 0x000fee0003800000 */
        /* <DEDUP_REMOVED lines=10> */
.L_x_2709:
        /* <DEDUP_REMOVED lines=10> */
[----:B01----:R-:W-:-:S02]  /*4e90*/  LEA R18, P5, R16, UR16, 0x1 ;  /* 0x0000001010127c11 */ /* 0x003fc4000f8a08ff */
[----:B------:R-:W-:-:S04]  /*4ea0*/  IADD3 R53, R17, R53, RZ ;  /* 0x0000003511357210 */ /* 0x000fc80007ffe0ff */
[----:B------:R-:W-:-:S05]  /*4eb0*/  LEA.HI.X R19, R16, UR17, R53, 0x1, P5 ;  /* 0x0000001110137c11 */ /* 0x000fca000a8f0c35 */
[----:B------:R2:W-:Y:S02]  /*4ec0*/  STG.E desc[UR10][R18.64], R25 ;  /* 0x0000001912007986 */ /* 0x0005e4000c10190a */
.L_x_2711:
[----:B------:R-:W-:Y:S05]  /*4ed0*/  BSYNC B0 ;  /* 0x0000000000007941 */ /* 0x000fea0003800000 */
.L_x_2710:
        /* <DEDUP_REMOVED lines=22> */
.L_x_2712:
        /* <DEDUP_REMOVED lines=13> */
.L_x_2714:
[----:B------:R-:W-:Y:S05]  /*5110*/  BSYNC B0 ;  /* 0x0000000000007941 */ /* 0x000fea0003800000 */
.L_x_2713:
[----:B------:R-:W-:Y:S01]  /*5120*/  ULDC UR7, c[0x0][0x10] ;  /* 0x0000040000077ab9 */ /* 0x000fe20000000800 */
[----:B------:R-:W-:Y:S02]  /*5130*/  UIADD3 UR4, UR4, 0x1, URZ ;  /* 0x0000000104047890 */ /* 0x000fe4000fffe03f */
[----:B------:R-:W-:-:S04]  /*5140*/  UIADD3 UR6, UR7, UR6, URZ ;  /* 0x0000000607067290 */ /* 0x000fc8000fffe03f */
[----:B------:R-:W-:-:S06]  /*5150*/  UISETP.GE.AND UP0, UPT, UR6, UR5, UPT ;  /* 0x000000050600728c */ /* 0x000fcc000bf06270 */
[----:B------:R-:W-:-:S13]  /*5160*/  PLOP3.LUT P5, PT, PT, PT, UP0, 0x80, 0x0 ;  /* 0x000000000000781c */ /* 0x000fda0003faf008 */
[----:B------:R-:W-:Y:S05]  /*5170*/  @!P5 BRA `(.L_x_2715) ;  /* 0xffffffb00094d947 */ /* 0x000fea000383ffff */
[----:B------:R-:W-:Y:S05]  /*5180*/  EXIT ;  /* 0x000000000000794d */ /* 0x000fea0003800000 */
.L_x_2716:
        /* <DEDUP_REMOVED lines=15> */
.L_x_3333:


//--------------------- .text._Z35group_norm_nhwc_fwd_one_pass_kernelI11Fp16IOFp16WLi64ELi14ELi224EEv26Group_norm_nhwc_fwd_params --------------------------
	.section	.text._Z35group_norm_nhwc_fwd_one_pass_kernelI11Fp16IOFp16WLi64ELi14ELi224EEv26Group_norm_nhwc_fwd_params,"ax",@progbits
	.align	128
        .global         _Z35group_norm_nhwc_fwd_one_pass_kernelI11Fp16IOFp16WLi64ELi14ELi224EEv26Group_norm_nhwc_fwd_params
        .type           _Z35group_norm_nhwc_fwd_one_pass_kernelI11Fp16IOFp16WLi64ELi14ELi224EEv26Group_norm_nhwc_fwd_params,@function
        .size           _Z35group_norm_nhwc_fwd_one_pass_kernelI11Fp16IOFp16WLi64ELi14ELi224EEv26Group_norm_nhwc_fwd_params,(.L_x_3334 - _Z35group_norm_nhwc_fwd_one_pass_kernelI11Fp16IOFp16WLi64ELi14ELi224EEv26Group_norm_nhwc_fwd_params)
        .other          _Z35group_norm_nhwc_fwd_one_pass_kernelI11Fp16IOFp16WLi64ELi14ELi224EEv26Group_norm_nhwc_fwd_params,@"STO_CUDA_ENTRY STV_DEFAULT"
_Z35group_norm_nhwc_fwd_one_pass_kernelI11Fp16IOFp16WLi64ELi14ELi224EEv26Group_norm_nhwc_fwd_params:
.text._Z35group_norm_nhwc_fwd_one_pass_kernelI11Fp16IOFp16WLi64ELi14ELi224EEv26Group_norm_nhwc_fwd_params:
        /* <DEDUP_REMOVED lines=33> */
.L_x_2735:
        /* <DEDUP_REMOVED lines=132> */
.L_x_2718:
[----:B------:R-:W-:Y:S05]  /*0a50*/  BSYNC B0 ;  /* 0x0000000000007941 */ /* 0x000fea0003800000 */
.L_x_2717:
        /* <DEDUP_REMOVED lines=28> */
.L_x_2721:
[----:B-1----:R-:W2:Y:S04]  /*0c20*/  LDG.E.STRONG.GPU R8, desc[UR8][R6.64] ;  /* 0x0000000806087981 */ /* 0x002ea8000c1ef900 */
[----:B--2---:R-:W-:Y:S01]  /*0c30*/  CCTL.IVALL ;  /* 0x00000000ff00798f */ /* 0x004fe20002000000 */
[----:B------:R-:W-:Y:S05]  /*0c40*/  YIELD ;  /* 0x0000000000007946 */ /* 0x000fea0003800000 */
[----:B------:R-:W-:-:S13]  /*0c50*/  ISETP.NE.AND P0, PT, R8, R13, PT ;  /* 0x0000000d0800720c */ /* 0x000fda0003f05270 */
[----:B------:R-:W-:Y:S05]  /*0c60*/  @P0 BRA `(.L_x_2721) ;  /* 0xfffffffc00ec0947 */ /* 0x000fea000383ffff */
.L_x_2720:
        /* <DEDUP_REMOVED lines=17> */
.L_x_2725:
        /* <DEDUP_REMOVED lines=115> */
.L_x_2724:
        /* <DEDUP_REMOVED lines=61> */
.L_x_2726:
[----:B------:R-:W-:-:S13]  /*1880*/  ISETP.NE.OR P0, PT, R11, RZ, P0 ;  /* 0x000000ff0b00720c */ /* 0x000fda0000705670 */
[----:B------:R-:W-:Y:S05]  /*1890*/  @!P0 BRA `(.L_x_2722) ;  /* 0x00000000007c8947 */ /* 0x000fea0003800000 */
.L_x_2723:
        /* <DEDUP_REMOVED lines=31> */
.L_x_2722:
        /* <DEDUP_REMOVED lines=11> */
.L_x_2728:
[----:B------:R-:W-:Y:S05]  /*1b40*/  BSYNC B0 ;  /* 0x0000000000007941 */ /* 0x000fea0003800000 */
.L_x_2727:
        /* <DEDUP_REMOVED lines=16> */
.L_x_2719:
        /* <DEDUP_REMOVED lines=47> */
[----:B--2---:R-:W-:-:S02]  /*1f40*/  HADD2.F32 R15, -RZ, R15.H0_H0 ;  /* 0x2000000fff0f7230 */ /* 0x004fc40000004100 */
[----:B---3--:R-:W-:Y:S02]  /*1f50*/  HADD2.F32 R8, -RZ, R25.H0_H0 ;  /* 0x20000019ff087230 */ /* 0x008fe40000004100 */
[----:B----4-:R-:W-:Y:S02]  /*1f60*/  HADD2.F32 R14, -RZ, R14.H0_H0 ;  /* 0x2000000eff0e7230 */ /* 0x010fe40000004100 */
[----:B------:R-:W-:Y:S02]  /*1f70*/  HADD2.F32 R23, -RZ, R23.H0_H0 ;  /* 0x20000017ff177230 */ /* 0x000fe40000004100 */
[C-C-:B------:R-:W-:Y:S01]  /*1f80*/  FFMA.FTZ R11, R15.reuse, R7, R8.reuse ;  /* 0x000000070f0b7223 */ /* 0x140fe20000010008 */
[----:B------:R-:W-:Y:S02]  /*1f90*/  FFMA.FTZ R9, R15, R4, R8 ;  /* 0x000000040f097223 */ /* 0x000fe40000010008 */
        /* <DEDUP_REMOVED lines=13> */
.L_x_2729:
        /* <DEDUP_REMOVED lines=15> */
.L_x_2731:
[----:B------:R-:W-:Y:S05]  /*2160*/  BSYNC B0 ;  /* 0x0000000000007941 */ /* 0x000fea0003800000 */
.L_x_2730:
        /* <DEDUP_REMOVED lines=11> */
.L_x_2732:
        /* <DEDUP_REMOVED lines=19> */
.L_x_2734:
[----:B------:R-:W-:Y:S05]  /*2350*/  BSYNC B0 ;  /* 0x0000000000007941 */ /* 0x000fea0003800000 */
.L_x_2733:
[----:B------:R-:W1:Y:S01]  /*2360*/  LDC R5, c[0x0][0x10] ;  /* 0x00000400ff057b82 */ /* 0x000e620000000800 */
[----:B------:R-:W-:Y:S02]  /*2370*/  IADD3 R17, R17, 0x1, RZ ;  /* 0x0000000111117810 */ /* 0x000fe40007ffe0ff */
[----:B-1----:R-:W-:-:S04]  /*2380*/  IADD3 R16, R5, R16, RZ ;  /* 0x0000001005107210 */ /* 0x002fc80007ffe0ff */
[----:B------:R-:W-:-:S13]  /*2390*/  ISETP.GE.AND P0, PT, R16, UR4, PT ;  /* 0x0000000410007c0c */ /* 0x000fda000bf06270 */
[----:B------:R-:W-:Y:S05]  /*23a0*/  @!P0 BRA `(.L_x_2735) ;  /* 0xffffffdc00988947 */ /* 0x000fea000383ffff */
[----:B------:R-:W-:Y:S05]  /*23b0*/  EXIT ;  /* 0x000000000000794d */ /* 0x000fea0003800000 */
.L_x_2736:
        /* <DEDUP_REMOVED lines=12> */
.L_x_3334:


//--------------------- .text._Z35group_norm_nhwc_fwd_one_pass_kernelI11Fp16IOFp16WLi128ELi14ELi224EEv26Group_norm_nhwc_fwd_params --------------------------
	.section	.text._Z35group_norm_nhwc_fwd_one_pass_kernelI11Fp16IOFp16WLi128ELi14ELi224EEv26Group_norm_nhwc_fwd_params,"ax",@progbits
	.align	128
        .global         _Z35group_norm_nhwc_fwd_one_pass_kernelI11Fp16IOFp16WLi128ELi14ELi224EEv26Group_norm_nhwc_fwd_params
        .type           _Z35group_norm_nhwc_fwd_one_pass_kernelI11Fp16IOFp16WLi128ELi14ELi224EEv26Group_norm_nhwc_fwd_params,@function
        .size           _Z35group_norm_nhwc_fwd_one_pass_kernelI11Fp16IOFp16WLi128ELi14ELi224EEv26Group_norm_nhwc_fwd_params,(.L_x_3335 - _Z35group_norm_nhwc_fwd_one_pass_kernelI11Fp16IOFp16WLi128ELi14ELi224EEv26Group_norm_nhwc_fwd_params)
        .other          _Z35group_norm_nhwc_fwd_one_pass_kernelI11Fp16IOFp16WLi128ELi14ELi224EEv26Group_norm_nhwc_fwd_params,@"STO_CUDA_ENTRY STV_DEFAULT"
_Z35group_norm_nhwc_fwd_one_pass_kernelI11Fp16IOFp16WLi128ELi14ELi224EEv26Group_norm_nhwc_fwd_params:
.text._Z35group_norm_nhwc_fwd_one_pass_kernelI11Fp16IOFp16WLi128ELi14ELi224EEv26Group_norm_nhwc_fwd_params:
        /* <DEDUP_REMOVED lines=34> */
.L_x_2758:
        /* <DEDUP_REMOVED lines=177> */
.L_x_2738:
[----:B------:R-:W-:Y:S05]  /*0d30*/  BSYNC B0 ;  /* 0x0000000000007941 */ /* 0x000fea0003800000 */
.L_x_2737:
        /* <DEDUP_REMOVED lines=28> */
.L_x_2741:
[----:B------:R-:W2:Y:S04]  /*0f00*/  LDG.E.STRONG.GPU R11, desc[UR8][R8.64] ;  /* 0x00000008080b7981 */ /* 0x000ea8000c1ef900 */
[----:B--2---:R-:W-:Y:S01]  /*0f10*/  CCTL.IVALL ;  /* 0x00000000ff00798f */ /* 0x004fe20002000000 */
[----:B------:R-:W-:Y:S05]  /*0f20*/  YIELD ;  /* 0x0000000000007946 */ /* 0x000fea0003800000 */
[----:B------:R-:W-:-:S13]  /*0f30*/  ISETP.NE.AND P1, PT, R11, R14, PT ;  /* 0x0000000e0b00720c */ /* 0x000fda0003f25270 */
[----:B------:R-:W-:Y:S05]  /*0f40*/  @P1 BRA `(.L_x_2741) ;  /* 0xfffffffc00ec1947 */ /* 0x000fea000383ffff */
.L_x_2740:
        /* <DEDUP_REMOVED lines=11> */
.L_x_2743:
        /* <DEDUP_REMOVED lines=63> */
.L_x_2742:
        /* <DEDUP_REMOVED lines=19> */
.L_x_2745:
[----:B------:R-:W-:Y:S05]  /*1520*/  BSYNC B0 ;  /* 0x0000000000007941 */ /* 0x000fea0003800000 */
.L_x_2744:
        /* <DEDUP_REMOVED lines=32> */
.L_x_2739:
        /* <DEDUP_REMOVED lines=39> */
[----:B------:R-:W-:Y:S02]  /*19a0*/  HADD2.F32 R21, -RZ, R21.H1_H1 ;  /* 0x30000015ff157230 */ /* 0x000fe40000004100 */
[----:B--2---:R-:W-:Y:S02]  /*19b0*/  HADD2.F32 R11, -RZ, R8.H0_H0 ;  /* 0x20000008ff0b7230 */ /* 0x004fe40000004100 */
[--C-:B------:R-:W-:Y:S01]  /*19c0*/  FADD.FTZ R8, R12, -R10.reuse ;  /* 0x8000000a0c087221 */ /* 0x100fe20000010000 */
[--C-:B------:R-:W-:Y:S01]  /*19d0*/  FADD.FTZ R12, R14, -R10.reuse ;  /* 0x8000000a0e0c7221 */ /* 0x100fe20000010000 */
[----:B------:R-:W-:Y:S01]  /*19e0*/  FADD.FTZ R14, R13, -R10 ;  /* 0x8000000a0d0e7221 */ /* 0x000fe20000010000 */
[----:B---3--:R-:W-:-:S02]  /*19f0*/  HADD2.F32 R6, -RZ, R6.H0_H0 ;  /* 0x20000006ff067230 */ /* 0x008fc40000004100 */
[-C--:B0-----:R-:W-:Y:S01]  /*1a00*/  FMUL.FTZ R9, R8, R15.reuse ;  /* 0x0000000f08097220 */ /* 0x081fe20000410000 */
[-C--:B------:R-:W-:Y:S01]  /*1a10*/  FMUL.FTZ R8, R19, R15.reuse ;  /* 0x0000000f13087220 */ /* 0x080fe20000410000 */
[-C--:B------:R-:W-:Y:S01]  /*1a20*/  FMUL.FTZ R12, R12, R15.reuse ;  /* 0x0000000f0c0c7220 */ /* 0x080fe20000410000 */
[----:B------:R-:W-:Y:S02]  /*1a30*/  HADD2.F32 R19, -RZ, R16.H1_H1 ;  /* 0x30000010ff137230 */ /* 0x000fe40000004100 */
[----:B------:R-:W-:Y:S01]  /*1a40*/  FMUL.FTZ R13, R14, R15 ;  /* 0x0000000f0e0d7220 */ /* 0x000fe20000410000 */
[C-C-:B------:R-:W-:Y:S01]  /*1a50*/  FFMA.FTZ R14, R6.reuse, R9, R11.reuse ;  /* 0x00000009060e7223 */ /* 0x140fe2000001000b */
[C-C-:B------:R-:W-:Y:S01]  /*1a60*/  FFMA.FTZ R9, R6.reuse, R8, R11.reuse ;  /* 0x0000000806097223 */ /* 0x140fe2000001000b */
[C-C-:B------:R-:W-:Y:S01]  /*1a70*/  FFMA.FTZ R8, R6.reuse, R12, R11.reuse ;  /* 0x0000000c06087223 */ /* 0x140fe2000001000b */
[----:B------:R-:W-:Y:S01]  /*1a80*/  FADD.FTZ R12, R19, -R10 ;  /* 0x8000000a130c7221 */ /* 0x000fe20000010000 */
[----:B------:R-:W-:Y:S01]  /*1a90*/  FFMA.FTZ R6, R6, R13, R11 ;  /* 0x0000000d06067223 */ /* 0x000fe2000001000b */
[----:B------:R-:W-:-:S02]  /*1aa0*/  HADD2.F32 R13, -RZ, R17.H1_H1 ;  /* 0x30000011ff0d7230 */ /* 0x000fc40000004100 */
[----:B------:R-:W-:Y:S02]  /*1ab0*/  HADD2.F32 R11, -RZ, R20.H1_H1 ;  /* 0x30000014ff0b7230 */ /* 0x000fe40000004100 */
[----:B------:R-:W-:Y:S01]  /*1ac0*/  FMUL.FTZ R12, R12, R15 ;  /* 0x0000000f0c0c7220 */ /* 0x000fe20000410000 */
[----:B----4-:R-:W-:Y:S02]  /*1ad0*/  HADD2.F32 R16, -RZ, R24.H0_H0 ;  /* 0x20000018ff107230 */ /* 0x010fe40000004100 */
[----:B-----5:R-:W-:Y:S02]  /*1ae0*/  HADD2.F32 R17, -RZ, R18.H0_H0 ;  /* 0x20000012ff117230 */ /* 0x020fe40000004100 */
        /* <DEDUP_REMOVED lines=15> */
.L_x_2746:
        /* <DEDUP_REMOVED lines=14> */
.L_x_2748:
[----:B------:R-:W-:Y:S05]  /*1cc0*/  BSYNC B0 ;  /* 0x0000000000007941 */ /* 0x000fea0003800000 */
.L_x_2747:
        /* <DEDUP_REMOVED lines=32> */
.L_x_2749:
        /* <DEDUP_REMOVED lines=14> */
.L_x_2751:
[----:B------:R-:W-:Y:S05]  /*1fb0*/  BSYNC B0 ;  /* 0x0000000000007941 */ /* 0x000fea0003800000 */
.L_x_2750:
        /* <DEDUP_REMOVED lines=11> */
.L_x_2752:
        /* <DEDUP_REMOVED lines=14> */
.L_x_2754:
[----:B------:R-:W-:Y:S05]  /*2150*/  BSYNC B0 ;  /* 0x0000000000007941 */ /* 0x000fea0003800000 */
.L_x_2753:
        /* <DEDUP_REMOVED lines=11> */
.L_x_2755:
        /* <DEDUP_REMOVED lines=14> */
.L_x_2757:
[----:B------:R-:W-:Y:S05]  /*22f0*/  BSYNC B0 ;  /* 0x0000000000007941 */ /* 0x000fea0003800000 */
.L_x_2756:
[----:B------:R-:W3:Y:S01]  /*2300*/  LDC R6, c[0x0][0x10] ;  /* 0x00000400ff067b82 */ /* 0x000ee20000000800 */
[----:B------:R-:W-:Y:S02]  /*2310*/  IADD3 R3, R3, 0x1, RZ ;  /* 0x0000000103037810 */ /* 0x000fe40007ffe0ff */
[----:B---3--:R-:W-:-:S04]  /*2320*/  IADD3 R23, R6, R23, RZ ;  /* 0x0000001706177210 */ /* 0x008fc80007ffe0ff */
[----:B------:R-:W-:-:S13]  /*2330*/  ISETP.GE.AND P1, PT, R23, UR4, PT ;  /* 0x0000000417007c0c */ /* 0x000fda000bf26270 */
[----:B------:R-:W-:Y:S05]  /*2340*/  @!P1 BRA `(.L_x_2758) ;  /* 0xffffffdc00b49947 */ /* 0x000fea000383ffff */
[----:B------:R-:W-:Y:S05]  /*2350*/  EXIT ;  /* 0x000000000000794d */ /* 0x000fea0003800000 */
.L_x_2759:
        /* <DEDUP_REMOVED lines=10> */
.L_x_3335:


//--------------------- .text._Z35group_norm_nhwc_fwd_one_pass_kernelI11Fp16IOFp16WLi256ELi14ELi224EEv26Group_norm_nhwc_fwd_params --------------------------
	.section	.text._Z35group_norm_nhwc_fwd_one_pass_kernelI11Fp16IOFp16WLi256ELi14ELi224EEv26Group_norm_nhwc_fwd_params,"ax",@progbits
	.align	128
        .global         _Z35group_norm_nhwc_fwd_one_pass_kernelI11Fp16IOFp16WLi256ELi14ELi224EEv26Group_norm_nhwc_fwd_params
        .type           _Z35group_norm_nhwc_fwd_one_pass_kernelI11Fp16IOFp16WLi256ELi14ELi224EEv26Group_norm_nhwc_fwd_params,@function
        .size           _Z35group_norm_nhwc_fwd_one_pass_kernelI11Fp16IOFp16WLi256ELi14ELi224EEv26Group_norm_nhwc_fwd_params,(.L_x_3336 - _Z35group_norm_nhwc_fwd_one_pass_kernelI11Fp16IOFp16WLi256ELi14ELi224EEv26Group_norm_nhwc_fwd_params)
        .other          _Z35group_norm_nhwc_fwd_one_pass_kernelI11Fp16IOFp16WLi256ELi14ELi224EEv26Group_norm_nhwc_fwd_params,@"STO_CUDA_ENTRY STV_DEFAULT"
_Z35group_norm_nhwc_fwd_one_pass_kernelI11Fp16IOFp16WLi256ELi14ELi224EEv26Group_norm_nhwc_fwd_params:
.text._Z35group_norm_nhwc_fwd_one_pass_kernelI11Fp16IOFp16WLi256ELi14ELi224EEv26Group_norm_nhwc_fwd_params:
        /* <DEDUP_REMOVED lines=49> */
.L_x_2796:
        /* <DEDUP_REMOVED lines=266> */
.L_x_2761:
[----:B------:R-:W-:Y:S05]  /*13b0*/  BSYNC B0 ;  /* 0x0000000000007941 */ /* 0x000fea0003800000 */
.L_x_2760:
        /* <DEDUP_REMOVED lines=29> */
.L_x_2764:
[----:B0-----:R-:W2:Y:S04]  /*1590*/  LDG.E.STRONG.GPU R14, desc[UR8][R12.64] ;  /* 0x000000080c0e7981 */ /* 0x001ea8000c1ef900 */
[----:B--2---:R-:W-:Y:S01]  /*15a0*/  CCTL.IVALL ;  /* 0x00000000ff00798f */ /* 0x004fe20002000000 */
[----:B------:R-:W-:Y:S05]  /*15b0*/  YIELD ;  /* 0x0000000000007946 */ /* 0x000fea0003800000 */
[----:B------:R-:W-:-:S13]  /*15c0*/  ISETP.NE.AND P0, PT, R14, R17, PT ;  /* 0x000000110e00720c */ /* 0x000fda0003f05270 */
[----:B------:R-:W-:Y:S05]  /*15d0*/  @P0 BRA `(.L_x_2764) ;  /* 0xfffffffc00ec0947 */ /* 0x000fea000383ffff */
.L_x_2763:
        /* <DEDUP_REMOVED lines=17> */
.L_x_2768:
        /* <DEDUP_REMOVED lines=115> */
.L_x_2767:
        /* <DEDUP_REMOVED lines=61> */
.L_x_2769:
[----:B------:R-:W-:-:S13]  /*21f0*/  ISETP.NE.OR P0, PT, R16, RZ, P0 ;  /* 0x000000ff1000720c */ /* 0x000fda0000705670 */
[----:B------:R-:W-:Y:S05]  /*2200*/  @!P0 BRA `(.L_x_2765) ;  /* 0x00000000007c8947 */ /* 0x000fea0003800000 */
.L_x_2766:
        /* <DEDUP_REMOVED lines=31> */
.L_x_2765:
        /* <DEDUP_REMOVED lines=11> */
.L_x_2771:
[----:B------:R-:W-:Y:S05]  /*24b0*/  BSYNC B0 ;  /* 0x0000000000007941 */ /* 0x000fea0003800000 */
.L_x_2770:
        /* <DEDUP_REMOVED lines=16> */
.L_x_2762:
        /* <DEDUP_REMOVED lines=51> */
[----:B--2---:R-:W-:Y:S02]  /*28f0*/  HADD2.F32 R16, -RZ, R22.H0_H0 ;  /* 0x20000016ff107230 */ /* 0x004fe40000004100 */
[--C-:B------:R-:W-:Y:S01]  /*2900*/  FADD.FTZ R22, R45, -R20.reuse ;  /* 0x800000142d167221 */ /* 0x100fe20000010000 */
[----:B---3--:R-:W-:Y:S02]  /*2910*/  HADD2.F32 R17, -RZ, R26.H0_H0 ;  /* 0x2000001aff117230 */ /* 0x008fe40000004100 */
[----:B------:R-:W-:Y:S01]  /*2920*/  FADD.FTZ R26, R33, -R20 ;  /* 0x80000014211a7221 */ /* 0x000fe20000010000 */
[----:B----4-:R-:W-:-:S02]  /*2930*/  HADD2.F32 R19, -RZ, R38.H0_H0 ;  /* 0x20000026ff137230 */ /* 0x010fc40000004100 */
[----:B------:R-:W-:-:S03]  /*2940*/  HADD2.F32 R18, -RZ, R44.H0_H0 ;  /* 0x2000002cff127230 */ /* 0x000fc60000004100 */
        /* <DEDUP_REMOVED lines=13> */
.L_x_2772:
        /* <DEDUP_REMOVED lines=14> */
.L_x_2774:
[----:B------:R-:W-:Y:S05]  /*2b00*/  BSYNC B0 ;  /* 0x0000000000007941 */ /* 0x000fea0003800000 */
.L_x_2773:
        /* <DEDUP_REMOVED lines=17> */
.L_x_2775:
        /* <DEDUP_REMOVED lines=14> */
.L_x_2777:
[----:B------:R-:W-:Y:S05]  /*2d00*/  BSYNC B0 ;  /* 0x0000000000007941 */ /* 0x000fea0003800000 */
.L_x_2776:
        /* <DEDUP_REMOVED lines=23> */
.L_x_2778:
        /* <DEDUP_REMOVED lines=14> */
.L_x_2780:
[----:B------:R-:W-:Y:S05]  /*2f60*/  BSYNC B0 ;  /* 0x0000000000007941 */ /* 0x000fea0003800000 */
.L_x_2779:
        /* <DEDUP_REMOVED lines=17> */
.L_x_2781:
        /* <DEDUP_REMOVED lines=14> */
.L_x_2783:
[----:B------:R-:W-:Y:S05]  /*3160*/  BSYNC B0 ;  /* 0x0000000000007941 */ /* 0x000fea0003800000 */
.L_x_2782:
        /* <DEDUP_REMOVED lines=32> */
.L_x_2784:
        /* <DEDUP_REMOVED lines=14> */
.L_x_2786:
[----:B------:R-:W-:Y:S05]  /*3450*/  BSYNC B0 ;  /* 0x0000000000007941 */ /* 0x000fea0003800000 */
.L_x_2785:
        /* <DEDUP_REMOVED lines=17> */
.L_x_2787:
        /* <DEDUP_REMOVED lines=14> */
.L_x_2789:
[----:B------:R-:W-:Y:S05]  /*3650*/  BSYNC B0 ;  /* 0x0000000000007941 */ /* 0x000fea0003800000 */
.L_x_2788:
        /* <DEDUP_REMOVED lines=33> */
.L_x_2790:
        /* <DEDUP_REMOVED lines=14> */
.L_x_2792:
[----:B------:R-:W-:Y:S05]  /*3950*/  BSYNC B0 ;  /* 0x0000000000007941 */ /* 0x000fea0003800000 */
.L_x_2791:
        /* <DEDUP_REMOVED lines=11> */
.L_x_2793:
        /* <DEDUP_REMOVED lines=13> */
.L_x_2795:
[----:B------:R-:W-:Y:S05]  /*3ae0*/  BSYNC B0 ;  /* 0x0000000000007941 */ /* 0x000fea0003800000 */
.L_x_2794:
[----:B------:R-:W-:Y:S02]  /*3af0*/  UIADD3 UR11, UR12, UR11, URZ ;  /* 0x0000000b0c0b7290 */ /* 0x000fe4000fffe03f */
[----:B------:R-:W-:Y:S02]  /*3b00*/  UIADD3 UR4, UR4, 0x1, URZ ;  /* 0x0000000104047890 */ /* 0x000fe4000fffe03f */
[----:B------:R-:W-:-:S06]  /*3b10*/  UISETP.GE.AND UP0, UPT, UR11, UR5, UPT ;  /* 0x000000050b00728c */ /* 0x000fcc000bf06270 */
[----:B------:R-:W-:-:S13]  /*3b20*/  PLOP3.LUT P0, PT, PT, PT, UP0, 0x80, 0x0 ;  /* 0x000000000000781c */ /* 0x000fda0003f0f008 */
[----:B------:R-:W-:Y:S05]  /*3b30*/  @!P0 BRA `(.L_x_2796) ;  /* 0xffffffc400f48947 */ /* 0x000fea000383ffff */
[----:B------:R-:W-:Y:S05]  /*3b40*/  EXIT ;  /* 0x000000000000794d */ /* 0x000fea0003800000 */
.L_x_2797:
        /* <DEDUP_REMOVED lines=11> */
.L_x_3336:


//--------------------- .text._Z35group_norm_nhwc_fwd_one_pass_kernelI11Fp16IOFp16WLi512ELi14ELi224EEv26Group_norm_nhwc_fwd_params --------------------------
	.section	.text._Z35group_norm_nhwc_fwd_one_pass_kernelI11Fp16IOFp16WLi512ELi14ELi224EEv26Group_norm_nhwc_fwd_params,"ax",@progbits
	.align	128
        .global         _Z35group_norm_nhwc_fwd_one_pass_kernelI11Fp16IOFp16WLi512ELi14ELi224EEv26Group_norm_nhwc_fwd_params
        .type           _Z35group_norm_nhwc_fwd_one_pass_kernelI11Fp16IOFp16WLi512ELi14ELi224EEv26Group_norm_nhwc_fwd_params,@function
        .size           _Z35group_norm_nhwc_fwd_one_pass_kernelI11Fp16IOFp16WLi512ELi14ELi224EEv26Group_norm_nhwc_fwd_params,(.L_x_3337 - _Z35group_norm_nhwc_fwd_one_pass_kernelI11Fp16IOFp16WLi512ELi14ELi224EEv26Group_norm_nhwc_fwd_params)
        .other          _Z35group_norm_nhwc_fwd_one_pass_kernelI11Fp16IOFp16WLi512ELi14ELi224EEv26Group_norm_nhwc_fwd_params,@"STO_CUDA_ENTRY STV_DEFAULT"
_Z35group_norm_nhwc_fwd_one_pass_kernelI11Fp16IOFp16WLi512ELi14ELi224EEv26Group_norm_nhwc_fwd_params:
.text._Z35group_norm_nhwc_fwd_one_pass_kernelI11Fp16IOFp16WLi512ELi14ELi224EEv26Group_norm_nhwc_fwd_params:
        /* <DEDUP_REMOVED lines=61> */
.L_x_2855:
        /* <DEDUP_REMOVED lines=432> */
.L_x_2799:
[----:B------:R-:W-:Y:S05]  /*1ed0*/  BSYNC B0 ;  /* 0x0000000000007941 */ /* 0x000fea0003800000 */
.L_x_2798:
        /* <DEDUP_REMOVED lines=30> */
.L_x_2802:
[----:B-1----:R-:W2:Y:S04]  /*20c0*/  LDG.E.STRONG.GPU R19, desc[UR10][R16.64] ;  /* 0x0000000a10137981 */ /* 0x002ea8000c1ef900 */
[----:B--2---:R-:W-:Y:S01]  /*20d0*/  CCTL.IVALL ;  /* 0x00000000ff00798f */ /* 0x004fe20002000000 */
[----:B------:R-:W-:Y:S05]  /*20e0*/  YIELD ;  /* 0x0000000000007946 */ /* 0x000fea0003800000 */
[----:B------:R-:W-:-:S13]  /*20f0*/  ISETP.NE.AND P6, PT, R19, R22, PT ;  /* 0x000000161300720c */ /* 0x000fda0003fc5270 */
[----:B------:R-:W-:Y:S05]  /*2100*/  @P6 BRA `(.L_x_2802) ;  /* 0xfffffffc00ec6947 */ /* 0x000fea000383ffff */
.L_x_2801:
        /* <DEDUP_REMOVED lines=11> */
.L_x_2804:
        /* <DEDUP_REMOVED lines=67> */
.L_x_2803:
        /* <DEDUP_REMOVED lines=22> */
.L_x_2806:
[----:B------:R-:W-:Y:S05]  /*2750*/  BSYNC B0 ;  /* 0x0000000000007941 */ /* 0x000fea0003800000 */
.L_x_2805:
        /* <DEDUP_REMOVED lines=35> */
.L_x_2800:
        /* <DEDUP_REMOVED lines=58> */
[----:B------:R-:W-:-:S03]  /*2d30*/  HADD2.F32 R22, -RZ, R50.H0_H0 ;  /* 0x20000032ff167230 */ /* 0x000fc60000004100 */
        /* <DEDUP_REMOVED lines=13> */
.L_x_2807:
        /* <DEDUP_REMOVED lines=14> */
.L_x_2809:
[----:B------:R-:W-:Y:S05]  /*2ef0*/  BSYNC B0 ;  /* 0x0000000000007941 */ /* 0x000fea0003800000 */
.L_x_2808:
        /* <DEDUP_REMOVED lines=17> */
.L_x_2810:
        /* <DEDUP_REMOVED lines=14> */
.L_x_2812:
[----:B------:R-:W-:Y:S05]  /*30f0*/  BSYNC B0 ;  /* 0x0000000000007941 */ /* 0x000fea0003800000 */
.L_x_2811:
        /* <DEDUP_REMOVED lines=19> */
.L_x_2813:
        /* <DEDUP_REMOVED lines=14> */
.L_x_2815:
[----:B------:R-:W-:Y:S05]  /*3310*/  BSYNC B0 ;  /* 0x0000000000007941 */ /* 0x000fea0003800000 */
.L_x_2814:
        /* <DEDUP_REMOVED lines=21> */
.L_x_2816:
        /* <DEDUP_REMOVED lines=14> */
.L_x_2818:
[----:B------:R-:W-:Y:S05]  /*3550*/  BSYNC B0 ;  /* 0x0000000000007941 */ /* 0x000fea0003800000 */
.L_x_2817:
        /* <DEDUP_REMOVED lines=15> */
.L_x_2819:
        /* <DEDUP_REMOVED lines=14> */
.L_x_2821:
[----:B------:R-:W-:Y:S05]  /*3730*/  BSYNC B0 ;  /* 0x0000000000007941 */ /* 0x000fea0003800000 */
.L_x_2820:
        /* <DEDUP_REMOVED lines=23> */
.L_x_2822:
        /* <DEDUP_REMOVED lines=14> */
.L_x_2824:
[----:B------:R-:W-:Y:S05]  /*3990*/  BSYNC B0 ;  /* 0x0000000000007941 */ /* 0x000fea0003800000 */
.L_x_2823:
        /* <DEDUP_REMOVED lines=23> */
.L_x_2825:
        /* <DEDUP_REMOVED lines=14> */
.L_x_2827:
[----:B------:R-:W-:Y:S05]  /*3bf0*/  BSYNC B0 ;  /* 0x0000000000007941 */ /* 0x000fea0003800000 */
.L_x_2826:
        /* <DEDUP_REMOVED lines=23> */
.L_x_2828:
        /* <DEDUP_REMOVED lines=14> */
.L_x_2830:
[----:B------:R-:W-:Y:S05]  /*3e50*/  BSYNC B0 ;  /* 0x0000000000007941 */ /* 0x000fea0003800000 */
.L_x_2829:
        /* <DEDUP_REMOVED lines=23> */
.L_x_2831:
        /* <DEDUP_REMOVED lines=14> */
.L_x_2833:
[----:B------:R-:W-:Y:S05]  /*40b0*/  BSYNC B0 ;  /* 0x0000000000007941 */ /* 0x000fea0003800000 */
.L_x_2832:
        /* <DEDUP_REMOVED lines=23> */
.L_x_2834:
        /* <DEDUP_REMOVED lines=14> */
.L_x_2836:
[----:B------:R-:W-:Y:S05]  /*4310*/  BSYNC B0 ;  /* 0x0000000000007941 */ /* 0x000fea0003800000 */
.L_x_2835:
        /* <DEDUP_REMOVED lines=23> */
.L_x_2837:
        /* <DEDUP_REMOVED lines=14> */
.L_x_2839:
[----:B------:R-:W-:Y:S05]  /*4570*/  BSYNC B0 ;  /* 0x0000000000007941 */ /* 0x000fea0003800000 */
.L_x_2838:
        /* <DEDUP_REMOVED lines=23> */
.L_x_2840:
        /* <DEDUP_REMOVED lines=14> */
.L_x_2842:
[----:B------:R-:W-:Y:S05]  /*47d0*/  BSYNC B0 ;  /* 0x0000000000007941 */ /* 0x000fea0003800000 */
.L_x_2841:
        /* <DEDUP_REMOVED lines=23> */
.L_x_2843:
        /* <DEDUP_REMOVED lines=14> */
.L_x_2845:
[----:B------:R-:W-:Y:S05]  /*4a30*/  BSYNC B0 ;  /* 0x0000000000007941 */ /* 0x000fea0003800000 */
.L_x_2844:
        /* <DEDUP_REMOVED lines=22> */
.L_x_2846:
        /* <DEDUP_REMOVED lines=14> */
.L_x_2848:
[----:B------:R-:W-:Y:S05]  /*4c80*/  BSYNC B0 ;  /* 0x0000000000007941 */ /* 0x000fea0003800000 */
.L_x_2847:
        /* <DEDUP_REMOVED lines=22> */
.L_x_2849:
        /* <DEDUP_REMOVED lines=14> */
.L_x_2851:
[----:B------:R-:W-:Y:S05]  /*4ed0*/  BSYNC B0 ;  /* 0x0000000000007941 */ /* 0x000fea0003800000 */
.L_x_2850:
        /* <DEDUP_REMOVED lines=22> */
.L_x_2852:
        /* <DEDUP_REMOVED lines=13> */
.L_x_2854:
[----:B------:R-:W-:Y:S05]  /*5110*/  BSYNC B0 ;  /* 0x0000000000007941 */ /* 0x000fea0003800000 */
.L_x_2853:
[----:B------:R-:W-:Y:S01]  /*5120*/  ULDC UR7, c[0x0][0x10] ;  /* 0x0000040000077ab9 */ /* 0x000fe20000000800 */
[----:B------:R-:W-:Y:S02]  /*5130*/  UIADD3 UR4, UR4, 0x1, URZ ;  /* 0x0000000104047890 */ /* 0x000fe4000fffe03f */
[----:B------:R-:W-:-:S04]  /*5140*/  UIADD3 UR6, UR7, UR6, URZ ;  /* 0x0000000607067290 */ /* 0x000fc8000fffe03f */
[----:B------:R-:W-:-:S06]  /*5150*/  UISETP.GE.AND UP0, UPT, UR6, UR5, UPT ;  /* 0x000000050600728c */ /* 0x000fcc000bf06270 */
[----:B------:R-:W-:-:S13]  /*5160*/  PLOP3.LUT P5, PT, PT, PT, UP0, 0x80, 0x0 ;  /* 0x000000000000781c */ /* 0x000fda0003faf008 */
[----:B------:R-:W-:Y:S05]  /*5170*/  @!P5 BRA `(.L_x_2855) ;  /* 0xffffffb00094d947 */ /* 0x000fea000383ffff */
[----:B------:R-:W-:Y:S05]  /*5180*/  EXIT ;  /* 0x000000000000794d */ /* 0x000fea0003800000 */
.L_x_2856:
        /* <DEDUP_REMOVED lines=15> */
.L_x_3337:


//--------------------- .text._Z35group_norm_nhwc_fwd_one_pass_kernelI11Fp32IOFp32WLi64ELi14ELi224EEv26Group_norm_nhwc_fwd_params --------------------------
	.section	.text._Z35group_norm_nhwc_fwd_one_pass_kernelI11Fp32IOFp32WLi64ELi14ELi224EEv26Group_norm_nhwc_fwd_params,"ax",@progbits
	.align	128
        .global         _Z35group_norm_nhwc_fwd_one_pass_kernelI11Fp32IOFp32WLi64ELi14ELi224EEv26Group_norm_nhwc_fwd_params
        .type           _Z35group_norm_nhwc_fwd_one_pass_kernelI11Fp32IOFp32WLi64ELi14ELi224EEv26Group_norm_nhwc_fwd_params,@function
        .size           _Z35group_norm_nhwc_fwd_one_pass_kernelI11Fp32IOFp32WLi64ELi14ELi224EEv26Group_norm_nhwc_fwd_params,(.L_x_3338 - _Z35group_norm_nhwc_fwd_one_pass_kernelI11Fp32IOFp32WLi64ELi14ELi224EEv26Group_norm_nhwc_fwd_params)
        .other          _Z35group_norm_nhwc_fwd_one_pass_kernelI11Fp32IOFp32WLi64ELi14ELi224EEv26Group_norm_nhwc_fwd_params,@"STO_CUDA_ENTRY STV_DEFAULT"
_Z35group_norm_nhwc_fwd_one_pass_kernelI11Fp32IOFp32WLi64ELi14ELi224EEv26Group_norm_nhwc_fwd_params:
.text._Z35group_norm_nhwc_fwd_one_pass_kernelI11Fp32IOFp32WLi64ELi14ELi224EEv26Group_norm_nhwc_fwd_params:
        /* <DEDUP_REMOVED lines=11> */
[----:B------:R-:W-:Y:S01]  /*00b0*/  UMOV UR5, 0x400 ;  /* 0x0000040000057882 */ /* 0x000fe20000000000 */
[----:B------:R-:W-:Y:S01]  /*00c0*/  HFMA2.MMA R16, -RZ, RZ, 0, 0 ;  /* 0x00000000ff107435 */ /* 0x000fe200000001ff */
[----:B------:R-:W-:Y:S01]  /*00d0*/  ULDC.U8 UR10, c[0x0][0x28c] ;  /* 0x0000a300000a7ab9 */ /* 0x000fe20000000000 */
[----:B------:R-:W-:Y:S02]  /*00e0*/  IADD3 R2, -R3, R0, RZ ;  /* 0x0000000003027210 */ /* 0x000fe40007ffe1ff */
[----:B------:R-:W0:Y:S02]  /*00f0*/  LDC R5, c[0x0][0x294] ;  /* 0x0000a500ff057b82 */ /* 0x000e240000000800 */
[----:B------:R-:W-:-:S02]  /*0100*/  LEA.HI R2, R2, R3, RZ, 0x1f ;  /* 0x0000000302027211 */ /* 0x000fc400078ff8ff */
[----:B------:R-:W-:Y:S02]  /*0110*/  SHF.R.S32.HI R3, RZ, 0x1f, R0 ;  /* 0x0000001fff037819 */ /* 0x000fe40000011400 */
[----:B------:R-:W-:Y:S02]  /*0120*/  SHF.R.U32.HI R2, RZ, 0x2, R2 ;  /* 0x00000002ff027819 */ /* 0x000fe40000011602 */
[----:B------:R-:W1:Y:S01]  /*0130*/  S2UR UR6, SR_CgaCtaId ;  /* 0x00000000000679c3 */ /* 0x000e620000008800 */
[----:B------:R-:W-:-:S04]  /*0140*/  LEA.HI R3, R3, R0, RZ, 0x5 ;  /* 0x0000000003037211 */ /* 0x000fc800078f28ff */
[----:B------:R-:W-:Y:S02]  /*0150*/  SHF.R.S32.HI R17, RZ, 0x5, R3 ;  /* 0x00000005ff117819 */ /* 0x000fe40000011403 */
[----:B------:R-:W-:Y:S01]  /*0160*/  MOV R3, R4 ;  /* 0x0000000400037202 */ /* 0x000fe20000000f00 */
[----:B0-----:R-:W-:-:S05]  /*0170*/  IMAD R2, R5, UR7, R2 ;  /* 0x0000000705027c24 */ /* 0x001fca000f8e0202 */
[----:B------:R-:W-:Y:S02]  /*0180*/  ISETP.GE.U32.AND P1, PT, R2, UR8, PT ;  /* 0x0000000802007c0c */ /* 0x000fe4000bf26070 */
[----:B------:R-:W-:Y:S01]  /*0190*/  SHF.R.S32.HI R5, RZ, 0x1f, R2 ;  /* 0x0000001fff057819 */ /* 0x000fe20000011402 */
[----:B-1----:R-:W-:-:S03]  /*01a0*/  ULEA UR5, UR6, UR5, 0x18 ;  /* 0x0000000506057291 */ /* 0x002fc6000f8ec03f */
[----:B------:R-:W-:Y:S01]  /*01b0*/  ISETP.GE.AND.EX P1, PT, R5, UR9, PT, P1 ;  /* 0x0000000905007c0c */ /* 0x000fe2000bf26310 */
[----:B------:R-:W-:Y:S02]  /*01c0*/  ULDC.64 UR8, c[0x0][0x208] ;  /* 0x0000820000087ab9 */ /* 0x000fe40000000a00 */
[----:B------:R-:W-:Y:S02]  /*01d0*/  LEA R17, R17, UR5, 0x3 ;  /* 0x0000000511117c11 */ /* 0x000fe4000f8e18ff */
[----:B------:R-:W-:-:S13]  /*01e0*/  ISETP.LT.U32.AND P1, PT, R0, 0xe0, !P1 ;  /* 0x000000e00000780c */ /* 0x000fda0004f21070 */
.L_x_2875:
[----:B0-----:R-:W0:Y:S01]  /*01f0*/  LDC R4, c[0x0][0x288] ;  /* 0x0000a200ff047b82 */ /* 0x001e220000000800 */
[----:B------:R-:W-:Y:S01]  /*0200*/  IABS R10, R3 ;  /* 0x00000003000a7213 */ /* 0x000fe20000000000 */
[----:B------:R-:W-:Y:S01]  /*0210*/  ULDC.64 UR12, c[0x0][0x278] ;  /* 0x00009e00000c7ab9 */ /* 0x000fe20000000a00 */
[----:B-1----:R-:W-:Y:S02]  /*0220*/  IADD3 R12, R2, 0x20, RZ ;  /* 0x00000020020c7810 */ /* 0x002fe40007ffe0ff */
[----:B------:R-:W-:Y:S02]  /*0230*/  CS2R R20, SRZ ;  /* 0x0000000000147805 */ /* 0x000fe4000001ff00 */
[----:B------:R-:W-:Y:S02]  /*0240*/  SHF.R.S32.HI R19, RZ, 0x1f, R2 ;  /* 0x0000001fff137819 */ /* 0x000fe40000011402 */
[----:B------:R-:W-:Y:S02]  /*0250*/  SHF.R.S32.HI R13, RZ, 0x1f, R12 ;  /* 0x0000001fff0d7819 */ /* 0x000fe4000001140c */
        /* <DEDUP_REMOVED lines=10> */
[----:B------:R-:W0:Y:S03]  /*0300*/  @P1 LDC.64 R10, c[0x0][0x270] ;  /* 0x00009c00ff0a1b82 */ /* 0x000e260000000a00 */
[----:B------:R-:W-:-:S04]  /*0310*/  IMAD.HI.U32 R15, R7, R9, RZ ;  /* 0x00000009070f7227 */ /* 0x000fc800078e00ff */
[----:B------:R-:W-:Y:S01]  /*0320*/  IMAD.WIDE.U32 R6, R0, 0x24924925, RZ ;  /* 0x2492492500067825 */ /* 0x000fe200078e00ff */
        /* <DEDUP_REMOVED lines=8> */
[----:B------:R-:W-:-:S02]  /*03b0*/  ISETP.GE.AND P3, PT, R5, RZ, PT ;  /* 0x000000ff0500720c */ /* 0x000fc40003f66270 */
[----:B------:R-:W-:-:S04]  /*03c0*/  IADD3 R5, -R7, R0, RZ ;  /* 0x0000000007057210 */ /* 0x000fc80007ffe1ff */
[----:B------:R-:W-:Y:S02]  /*03d0*/  LEA.HI R5, R5, R7, RZ, 0x1f ;  /* 0x0000000705057211 */ /* 0x000fe400078ff8ff */
[----:B------:R-:W-:Y:S02]  /*03e0*/  @P0 IADD3 R15, R15, 0x1, RZ ;  /* 0x000000010f0f0810 */ /* 0x000fe40007ffe0ff */
[----:B------:R-:W-:Y:S02]  /*03f0*/  ISETP.GE.U32.AND P0, PT, R12, UR12, PT ;  /* 0x0000000c0c007c0c */ /* 0x000fe4000bf06070 */
[----:B------:R-:W-:Y:S02]  /*0400*/  SHF.R.U32.HI R5, RZ, 0x2, R5 ;  /* 0x00000002ff057819 */ /* 0x000fe40000011605 */
[----:B------:R-:W-:Y:S01]  /*0410*/  ISETP.GE.AND.EX P0, PT, R13, UR13, PT, P0 ;  /* 0x0000000d0d007c0c */ /* 0x000fe2000bf06300 */
[----:B------:R-:W-:Y:S01]  /*0420*/  ULDC.64 UR12, c[0x0][0x280] ;  /* 0x0000a000000c7ab9 */ /* 0x000fe20000000a00 */
[----:B------:R-:W-:Y:S01]  /*0430*/  @!P3 IADD3 R15, -R15, RZ, RZ ;  /* 0x000000ff0f0fb210 */ /* 0x000fe20007ffe1ff */
[----:B------:R-:W-:Y:S01]  /*0440*/  IMAD R5, R5, -0x7, R0 ;  /* 0xfffffff905057824 */ /* 0x000fe200078e0200 */
[----:B------:R-:W-:-:S02]  /*0450*/  ISETP.GT.U32.OR P0, PT, R0, 0xdf, P0 ;  /* 0x000000df0000780c */ /* 0x000fc40000704470 */
[----:B------:R-:W-:Y:S02]  /*0460*/  @!P2 LOP3.LUT R15, RZ, R4, RZ, 0x33, !PT ;  /* 0x00000004ff0fa212 */ /* 0x000fe400078e33ff */
[----:B------:R-:W-:Y:S02]  /*0470*/  SHF.L.U32 R5, R5, 0x1, RZ ;  /* 0x0000000105057819 */ /* 0x000fe400000006ff */
[----:B------:R-:W-:Y:S02]  /*0480*/  IADD3 R24, -R15, RZ, RZ ;  /* 0x000000ff0f187210 */ /* 0x000fe40007ffe1ff */
[----:B------:R-:W-:Y:S02]  /*0490*/  SHF.R.S32.HI R6, RZ, 0x1f, R15 ;  /* 0x0000001fff067819 */ /* 0x000fe4000001140f */
[----:B------:R-:W-:Y:S01]  /*04a0*/  SHF.R.S32.HI R7, RZ, 0x1f, R5 ;  /* 0x0000001fff077819 */ /* 0x000fe20000011405 */
[----:B------:R-:W-:Y:S02]  /*04b0*/  IMAD R24, R4, R24, R3 ;  /* 0x0000001804187224 */ /* 0x000fe400078e0203 */
[----:B------:R-:W1:Y:S01]  /*04c0*/  @!P0 LDC.64 R8, c[0x0][0x270] ;  /* 0x00009c00ff088b82 */ /* 0x000e620000000a00 */
[----:B------:R-:W-:-:S02]  /*04d0*/  IMAD R14, R6, UR12, RZ ;  /* 0x0000000c060e7c24 */ /* 0x000fc4000f8e02ff */
[----:B------:R-:W-:Y:S02]  /*04e0*/  IMAD R24, R24, 0xe, RZ ;  /* 0x0000000e18187824 */ /* 0x000fe400078e02ff */
[----:B------:R-:W-:Y:S02]  /*04f0*/  IMAD R29, R15, UR13, R14 ;  /* 0x0000000d0f1d7c24 */ /* 0x000fe4000f8e020e */
[----:B0-----:R-:W-:Y:S01]  /*0500*/  @P1 IMAD R14, R19, R10, RZ ;  /* 0x0000000a130e1224 */ /* 0x001fe200078e02ff */
[----:B------:R-:W-:Y:S02]  /*0510*/  IADD3 R26, P2, R5, R24, RZ ;  /* 0x00000018051a7210 */ /* 0x000fe40007f5e0ff */
[----:B------:R-:W0:Y:S02]  /*0520*/  @P1 LDC.64 R4, c[0x0][0x220] ;  /* 0x00008800ff041b82 */ /* 0x000e240000000a00 */
[----:B------:R-:W-:-:S03]  /*0530*/  LEA.HI.X.SX32 R27, R24, R7, 0x1, P2 ;  /* 0x00000007181b7211 */ /* 0x000fc600010f0eff */
[----:B------:R-:W-:-:S03]  /*0540*/  IMAD.WIDE.U32 R26, R15, UR12, R26 ;  /* 0x0000000c0f1a7c25 */ /* 0x000fc6000f8e001a */
[----:B------:R-:W2:Y:S02]  /*0550*/  @!P0 LDC.64 R6, c[0x0][0x220] ;  /* 0x00008800ff068b82 */ /* 0x000ea40000000a00 */
[----:B------:R-:W-:Y:S01]  /*0560*/  IADD3 R29, R27, R29, RZ ;  /* 0x0000001d1b1d7210 */ /* 0x000fe20007ffe0ff */
[----:B-1----:R-:W-:Y:S01]  /*0570*/  @!P0 IMAD R15, R13, R8, RZ ;  /* 0x000000080d0f8224 */ /* 0x002fe200078e02ff */
[-C--:B------:R-:W-:Y:S01]  /*0580*/  @P1 MOV R28, R26.reuse ;  /* 0x0000001a001c1202 */ /* 0x080fe20000000f00 */
[----:B------:R-:W-:Y:S01]  /*0590*/  @P1 IMAD R13, R2, R11, R14 ;  /* 0x0000000b020d1224 */ /* 0x000fe200078e020e */
[----:B------:R-:W-:Y:S01]  /*05a0*/  @!P0 MOV R14, R26 ;  /* 0x0000001a000e8202 */ /* 0x000fe20000000f00 */
[----:B------:R-:W-:Y:S01]  /*05b0*/  @!P0 IMAD R19, R12, R9, R15 ;  /* 0x000000090c138224 */ /* 0x000fe200078e020f */
[----:B------:R-:W-:Y:S01]  /*05c0*/  @!P0 MOV R15, R29 ;  /* 0x0000001d000f8202 */ /* 0x000fe20000000f00 */
[----:B------:R-:W-:-:S04]  /*05d0*/  @P1 IMAD.WIDE.U32 R10, R2, R10, R28 ;  /* 0x0000000a020a1225 */ /* 0x000fc800078e001c */
[----:B------:R-:W-:Y:S01]  /*05e0*/  @!P0 IMAD.WIDE.U32 R8, R12, R8, R14 ;  /* 0x000000080c088225 */ /* 0x000fe200078e000e */
[----:B------:R-:W-:Y:S02]  /*05f0*/  @P1 IADD3 R11, R11, R13, RZ ;  /* 0x0000000d0b0b1210 */ /* 0x000fe40007ffe0ff */
[C---:B0-----:R-:W-:Y:S02]  /*0600*/  @P1 LEA R4, P2, R10.reuse, R4, 0x2 ;  /* 0x000000040a041211 */ /* 0x041fe400078410ff */
[----:B------:R-:W-:Y:S02]  /*0610*/  @!P0 IADD3 R9, R9, R19, RZ ;  /* 0x0000001309098210 */ /* 0x000fe40007ffe0ff */
[----:B------:R-:W-:Y:S02]  /*0620*/  CS2R R18, SRZ ;  /* 0x0000000000127805 */ /* 0x000fe4000001ff00 */
[----:B------:R-:W-:Y:S02]  /*0630*/  @P1 LEA.HI.X R5, R10, R5, R11, 0x2, P2 ;  /* 0x000000050a051211 */ /* 0x000fe400010f140b */
[----:B--2---:R-:W-:-:S03]  /*0640*/  @!P0 LEA R6, P3, R8, R6, 0x2 ;  /* 0x0000000608068211 */ /* 0x004fc600078610ff */
[----:B------:R-:W2:Y:S01]  /*0650*/  @P1 LDG.E.64 R18, desc[UR8][R4.64] ;  /* 0x0000000804121981 */ /* 0x000ea2000c1e1b00 */
[----:B------:R-:W-:-:S05]  /*0660*/  @!P0 LEA.HI.X R7, R8, R7, R9, 0x2, P3 ;  /* 0x0000000708078211 */ /* 0x000fca00018f1409 */
[----:B------:R-:W3:Y:S01]  /*0670*/  @!P0 LDG.E.64 R20, desc[UR8][R6.64] ;  /* 0x0000000806148981 */ /* 0x000ee2000c1e1b00 */
[----:B------:R-:W0:Y:S02]  /*0680*/  S2R R8, SR_LANEID ;  /* 0x0000000000087919 */ /* 0x000e240000000000 */
[C---:B0-----:R-:W-:Y:S02]  /*0690*/  ISETP.GT.AND P0, PT, R8.reuse, 0x1e, PT ;  /* 0x0000001e0800780c */ /* 0x041fe40003f04270 */
[----:B------:R-:W-:Y:S02]  /*06a0*/  ISETP.NE.AND P3, PT, R8, RZ, PT ;  /* 0x000000ff0800720c */ /* 0x000fe40003f65270 */
[----:B------:R-:W-:Y:S01]  /*06b0*/  ISETP.NE.AND P2, PT, R0, RZ, PT ;  /* 0x000000ff0000720c */ /* 0x000fe20003f45270 */
[----:B------:R-:W-:Y:S01]  /*06c0*/  BSSY B0, `(.L_x_2857) ;  /* 0x000003a000007945 */ /* 0x000fe20003800000 */
[----:B--2---:R-:W-:Y:S01]  /*06d0*/  FMUL.FTZ R11, R19, R19 ;  /* 0x00000013130b7220 */ /* 0x004fe20000410000 */
[----:B------:R-:W-:-:S03]  /*06e0*/  FADD.FTZ R9, R18, R19 ;  /* 0x0000001312097221 */ /* 0x000fc60000010000 */
[----:B------:R-:W-:Y:S01]  /*06f0*/  FFMA.FTZ R11, R18, R18, R11 ;  /* 0x00000012120b7223 */ /* 0x000fe2000001000b */
[----:B---3--:R-:W-:Y:S01]  /*0700*/  FMUL.FTZ R13, R21, R21 ;  /* 0x00000015150d7220 */ /* 0x008fe20000410000 */
[C---:B------:R-:W-:Y:S01]  /*0710*/  FADD.FTZ R10, R20.reuse, R21 ;  /* 0x00000015140a7221 */ /* 0x040fe20000010000 */
[----:B------:R-:W-:Y:S01]  /*0720*/  FADD.FTZ R9, RZ, R9 ;  /* 0x00000009ff097221 */ /* 0x000fe20000010000 */
[----:B------:R-:W-:Y:S01]  /*0730*/  FADD.FTZ R11, RZ, R11 ;  /* 0x0000000bff0b7221 */ /* 0x000fe20000010000 */
        /* <DEDUP_REMOVED lines=50> */
.L_x_2858:
[----:B------:R-:W-:Y:S05]  /*0a60*/  BSYNC B0 ;  /* 0x0000000000007941 */ /* 0x000fea0003800000 */
.L_x_2857:
        /* <DEDUP_REMOVED lines=28> */
.L_x_2861:
[----:B-1----:R-:W2:Y:S04]  /*0c30*/  LDG.E.STRONG.GPU R7, desc[UR8][R8.64] ;  /* 0x0000000808077981 */ /* 0x002ea8000c1ef900 */
[----:B--2---:R-:W-:Y:S01]  /*0c40*/  CCTL.IVALL ;  /* 0x00000000ff00798f */ /* 0x004fe20002000000 */
[----:B------:R-:W-:Y:S05]  /*0c50*/  YIELD ;  /* 0x0000000000007946 */ /* 0x000fea0003800000 */
[----:B------:R-:W-:-:S13]  /*0c60*/  ISETP.NE.AND P0, PT, R7, R12, PT ;  /* 0x0000000c0700720c */ /* 0x000fda0003f05270 */
[----:B------:R-:W-:Y:S05]  /*0c70*/  @P0 BRA `(.L_x_2861) ;  /* 0xfffffffc00ec0947 */ /* 0x000fea000383ffff */
.L_x_2860:
        /* <DEDUP_REMOVED lines=17> */
.L_x_2865:
        /* <DEDUP_REMOVED lines=115> */
.L_x_2864:
        /* <DEDUP_REMOVED lines=61> */
.L_x_2866:
[----:B------:R-:W-:-:S13]  /*1890*/  ISETP.NE.OR P0, PT, R7, RZ, P0 ;  /* 0x000000ff0700720c */ /* 0x000fda0000705670 */
[----:B------:R-:W-:Y:S05]  /*18a0*/  @!P0 BRA `(.L_x_2862) ;  /* 0x00000000007c8947 */ /* 0x000fea0003800000 */
.L_x_2863:
        /* <DEDUP_REMOVED lines=31> */
.L_x_2862:
        /* <DEDUP_REMOVED lines=11> */
.L_x_2868:
[----:B------:R-:W-:Y:S05]  /*1b50*/  BSYNC B0 ;  /* 0x0000000000007941 */ /* 0x000fea0003800000 */
.L_x_2867:
        /* <DEDUP_REMOVED lines=16> */
.L_x_2859:
[----:B------:R-:W-:Y:S01]  /*1c60*/  ULDC.64 UR12, c[0x0][0x218] ;  /* 0x00008600000c7ab9 */ /* 0x000fe20000000a00 */
[C---:B------:R-:W-:Y:S01]  /*1c70*/  LOP3.LUT P0, RZ, R0.reuse, UR7, RZ, 0xfc, !PT ;  /* 0x0000000700ff7c12 */ /* 0x040fe2000f80fcff */
[----:B------:R-:W-:Y:S01]  /*1c80*/  IMAD.WIDE.U32 R4, R0, 0x24924925, RZ ;  /* 0x2492492500047825 */ /* 0x000fe200078e00ff */
[----:B------:R-:W-:Y:S01]  /*1c90*/  ISETP.EQ.U32.AND P3, PT, RZ, UR12, PT ;  /* 0x0000000cff007c0c */ /* 0x000fe2000bf62070 */
[----:B------:R-:W2:Y:S01]  /*1ca0*/  S2UR UR6, SR_CgaCtaId ;  /* 0x00000000000679c3 */ /* 0x000ea20000008800 */
[----:B------:R-:W-:Y:S02]  /*1cb0*/  UMOV UR5, 0x400 ;  /* 0x0000040000057882 */ /* 0x000fe40000000000 */
[----:B------:R-:W-:Y:S02]  /*1cc0*/  ISETP.EQ.OR.EX P0, PT, RZ, UR13, P0, P3 ;  /* 0x0000000dff007c0c */ /* 0x000fe40008702730 */
[----:B------:R-:W-:-:S03]  /*1cd0*/  IADD3 R4, -R5, R0, RZ ;  /* 0x0000000005047210 */ /* 0x000fc60007ffe1ff */
[----:B-1----:R-:W1:Y:S01]  /*1ce0*/  LDC.64 R6, c[0x0][0x228] ;  /* 0x00008a00ff067b82 */ /* 0x002e620000000a00 */
[----:B------:R-:W-:-:S04]  /*1cf0*/  LEA.HI R10, R4, R5, RZ, 0x1f ;  /* 0x00000005040a7211 */ /* 0x000fc800078ff8ff */
[----:B------:R-:W-:-:S03]  /*1d00*/  SHF.R.U32.HI R11, RZ, 0x2, R10 ;  /* 0x00000002ff0b7819 */ /* 0x000fc6000001160a */
[----:B------:R-:W3:Y:S02]  /*1d10*/  @!P0 LDC.64 R8, c[0x0][0x218] ;  /* 0x00008600ff088b82 */ /* 0x000ee40000000a00 */
[----:B------:R-:W-:-:S05]  /*1d20*/  IMAD R11, R11, -0x7, R0 ;  /* 0xfffffff90b0b7824 */ /* 0x000fca00078e0200 */
[----:B------:R-:W-:Y:S01]  /*1d30*/  SHF.L.U32 R11, R11, 0x1, RZ ;  /* 0x000000010b0b7819 */ /* 0x000fe200000006ff */
[----:B--2---:R-:W-:Y:S01]  /*1d40*/  ULEA UR5, UR6, UR5, 0x18 ;  /* 0x0000000506057291 */ /* 0x004fe2000f8ec03f */
[----:B------:R-:W2:Y:S02]  /*1d50*/  LDC.64 R4, c[0x0][0x230] ;  /* 0x00008c00ff047b82 */ /* 0x000ea40000000a00 */
[----:B------:R-:W-:Y:S01]  /*1d60*/  ULDC UR6, c[0x0][0x2a4] ;  /* 0x0000a90000067ab9 */ /* 0x000fe20000000800 */
[----:B------:R-:W-:Y:S01]  /*1d70*/  IADD3 R13, R11, R24, RZ ;  /* 0x000000180b0d7210 */ /* 0x000fe20007ffe0ff */
[----:B------:R-:W-:Y:S01]  /*1d80*/  @!P0 FMUL.FTZ R11, R23, UR6 ;  /* 0x00000006170b8c20 */ /* 0x000fe20008410000 */
[----:B------:R-:W-:-:S03]  /*1d90*/  @!P0 FMUL.FTZ R10, R22, UR6 ;  /* 0x00000006160a8c20 */ /* 0x000fc60008410000 */
[----:B------:R-:W-:Y:S01]  /*1da0*/  @!P2 STS.64 [UR5+0x48], R22 ;  /* 0x00004816ff00a988 */ /* 0x000fe20008000a05 */
[----:B-1----:R-:W-:-:S04]  /*1db0*/  IMAD.WIDE R6, R13, 0x4, R6 ;  /* 0x000000040d067825 */ /* 0x002fc800078e0206 */
[----:B---3--:R-:W-:-:S05]  /*1dc0*/  @!P0 IMAD.WIDE R8, R3, 0x8, R8 ;  /* 0x0000000803088825 */ /* 0x008fca00078e0208 */
[----:B------:R1:W-:Y:S01]  /*1dd0*/  @!P0 STG.E.64 desc[UR8][R8.64], R10 ;  /* 0x0000000a08008986 */ /* 0x0003e2000c101b08 */
[----:B------:R-:W-:Y:S01]  /*1de0*/  BAR.SYNC.DEFER_BLOCKING 0x0 ;  /* 0x0000000000007b1d */ /* 0x000fe20000010000 */
[----:B--2---:R-:W-:-:S05]  /*1df0*/  IMAD.WIDE R4, R13, 0x4, R4 ;  /* 0x000000040d047825 */ /* 0x004fca00078e0204 */
[----:B------:R-:W2:Y:S04]  /*1e00*/  LDG.E.64 R6, desc[UR8][R6.64] ;  /* 0x0000000806067981 */ /* 0x000ea8000c1e1b00 */
[----:B------:R3:W2:Y:S01]  /*1e10*/  LDG.E.64 R12, desc[UR8][R4.64] ;  /* 0x00000008040c7981 */ /* 0x0006a2000c1e1b00 */
[----:B-1----:R-:W-:-:S03]  /*1e20*/  HFMA2.MMA R8, -RZ, RZ, 1.875, 0 ;  /* 0x3f800000ff087435 */ /* 0x002fc600000001ff */
[----:B------:R-:W1:Y:S02]  /*1e30*/  LDS.64 R14, [UR5+0x48] ;  /* 0x00004805ff0e7984 */ /* 0x000e640008000a00 */
[----:B-1----:R-:W-:-:S04]  /*1e40*/  FMUL.FTZ R14, R14, UR6 ;  /* 0x000000060e0e7c20 */ /* 0x002fc80008410000 */
[C---:B------:R-:W-:Y:S01]  /*1e50*/  FMUL.FTZ R24, R14.reuse, R14 ;  /* 0x0000000e0e187220 */ /* 0x040fe20000410000 */
[C---:B------:R-:W-:Y:S01]  /*1e60*/  FADD.FTZ R9, -R14.reuse, R18 ;  /* 0x000000120e097221 */ /* 0x040fe20000010100 */
[C---:B---3--:R-:W-:Y:S01]  /*1e70*/  FADD.FTZ R5, -R14.reuse, R20 ;  /* 0x000000140e057221 */ /* 0x048fe20000010100 */
[C---:B------:R-:W-:Y:S01]  /*1e80*/  FADD.FTZ R19, -R14.reuse, R19 ;  /* 0x000000130e137221 */ /* 0x040fe20000010100 */
[----:B------:R-:W-:Y:S01]  /*1e90*/  FFMA.FTZ R15, R15, UR6, -R24 ;  /* 0x000000060f0f7c23 */ /* 0x000fe20008010818 */
[----:B------:R-:W-:-:S04]  /*1ea0*/  FADD.FTZ R21, -R14, R21 ;  /* 0x000000150e157221 */ /* 0x000fc80000010100 */
[----:B------:R-:W-:-:S13]  /*1eb0*/  FSETP.GTU.FTZ.AND P0, PT, R15, RZ, PT ;  /* 0x000000ff0f00720b */ /* 0x000fda0003f1c000 */
[----:B------:R-:W1:Y:S02]  /*1ec0*/  @P0 LDC R24, c[0x0][0x238] ;  /* 0x00008e00ff180b82 */ /* 0x000e640000000800 */
[----:B-1----:R-:W-:-:S04]  /*1ed0*/  @P0 FADD.FTZ R15, R15, R24 ;  /* 0x000000180f0f0221 */ /* 0x002fc80000010000 */
[----:B------:R-:W1:Y:S01]  /*1ee0*/  @P0 MUFU.RSQ R8, R15 ;  /* 0x0000000f00080308 */ /* 0x000e620000001400 */
[----:B------:R-:W-:Y:S01]  /*1ef0*/  ISETP.NE.AND P0, PT, RZ, UR10, PT ;  /* 0x0000000aff007c0c */ /* 0x000fe2000bf05270 */
[-C--:B-1----:R-:W-:Y:S01]  /*1f00*/  FMUL.FTZ R9, R9, R8.reuse ;  /* 0x0000000809097220 */ /* 0x082fe20000410000 */
[-C--:B------:R-:W-:Y:S01]  /*1f10*/  FMUL.FTZ R5, R5, R8.reuse ;  /* 0x0000000805057220 */ /* 0x080fe20000410000 */
[-C--:B------:R-:W-:Y:S01]  /*1f20*/  FMUL.FTZ R10, R19, R8.reuse ;  /* 0x00000008130a7220 */ /* 0x080fe20000410000 */
[----:B------:R-:W-:Y:S01]  /*1f30*/  FMUL.FTZ R14, R21, R8 ;  /* 0x00000008150e7220 */ /* 0x000fe20000410000 */
[C-C-:B--2---:R-:W-:Y:S01]  /*1f40*/  FFMA.FTZ R8, R6.reuse, R9, R12.reuse ;  /* 0x0000000906087223 */ /* 0x144fe2000001000c */
[----:B------:R-:W-:Y:S01]  /*1f50*/  FFMA.FTZ R4, R6, R5, R12 ;  /* 0x0000000506047223 */ /* 0x000fe2000001000c */
[----:B------:R-:W-:Y:S01]  /*1f60*/  IADD3 R6, R2, 0x20, RZ ;  /* 0x0000002002067810 */ /* 0x000fe20007ffe0ff */
[C-C-:B------:R-:W-:Y:S01]  /*1f70*/  FFMA.FTZ R5, R7.reuse, R14, R13.reuse ;  /* 0x0000000e07057223 */ /* 0x140fe2000001000d */
[----:B------:R-:W-:-:S04]  /*1f80*/  FFMA.FTZ R9, R7, R10, R13 ;  /* 0x0000000a07097223 */ /* 0x000fc8000001000d */
        /* <DEDUP_REMOVED lines=11> */
.L_x_2869:
[----:B------:R-:W-:Y:S04]  /*2040*/  BSSY B0, `(.L_x_2870) ;  /* 0x000000e000007945 */ /* 0x000fe80003800000 */
[----:B------:R-:W-:Y:S05]  /*2050*/  @!P1 BRA `(.L_x_2871) ;  /* 0x0000000000309947 */ /* 0x000fea0003800000 */
[----:B------:R-:W-:Y:S01]  /*2060*/  SHF.R.S32.HI R7, RZ, 0x1f, R2 ;  /* 0x0000001fff077819 */ /* 0x000fe20000011402 */
        /* <DEDUP_REMOVED lines=8> */
[----:B------:R-:W-:-:S04]  /*20f0*/  IADD3 R7, R11, R7, RZ ;  /* 0x000000070b077210 */ /* 0x000fc80007ffe0ff */
[----:B------:R-:W-:-:S05]  /*2100*/  LEA.HI.X R13, R10, UR13, R7, 0x2, P2 ;  /* 0x0000000d0a0d7c11 */ /* 0x000fca00090f1407 */
[----:B------:R1:W-:Y:S02]  /*2110*/  STG.E.64 desc[UR8][R12.64], R8 ;  /* 0x000000080c007986 */ /* 0x0003e4000c101b08 */
.L_x_2871:
[----:B------:R-:W-:Y:S05]  /*2120*/  BSYNC B0 ;  /* 0x0000000000007941 */ /* 0x000fea0003800000 */
.L_x_2870:
        /* <DEDUP_REMOVED lines=11> */
.L_x_2872:
[----:B------:R-:W-:Y:S01]  /*21e0*/  ULDC.64 UR12, c[0x0][0x278] ;  /* 0x00009e00000c7ab9 */ /* 0x000fe20000000a00 */
[----:B------:R-:W-:Y:S01]  /*21f0*/  SHF.R.S32.HI R7, RZ, 0x1f, R6 ;  /* 0x0000001fff077819 */ /* 0x000fe20000011406 */
        /* <DEDUP_REMOVED lines=15> */
.L_x_2874:
[----:B------:R-:W-:Y:S05]  /*22f0*/  BSYNC B0 ;  /* 0x0000000000007941 */ /* 0x000fea0003800000 */
.L_x_2873:
[----:B--2---:R-:W2:Y:S01]  /*2300*/  LDC R4, c[0x0][0x10] ;  /* 0x00000400ff047b82 */ /* 0x004ea20000000800 */
[----:B------:R-:W-:Y:S02]  /*2310*/  IADD3 R16, R16, 0x1, RZ ;  /* 0x0000000110107810 */ /* 0x000fe40007ffe0ff */
[----:B--2---:R-:W-:-:S04]  /*2320*/  IADD3 R3, R4, R3, RZ ;  /* 0x0000000304037210 */ /* 0x004fc80007ffe0ff */
[----:B------:R-:W-:-:S13]  /*2330*/  ISETP.GE.AND P0, PT, R3, UR4, PT ;  /* 0x0000000403007c0c */ /* 0x000fda000bf06270 */
[----:B------:R-:W-:Y:S05]  /*2340*/  @!P0 BRA `(.L_x_2875) ;  /* 0xffffffdc00a88947 */ /* 0x000fea000383ffff */
[----:B------:R-:W-:Y:S05]  /*2350*/  EXIT ;  /* 0x000000000000794d */ /* 0x000fea0003800000 */
.L_x_2876:
        /* <DEDUP_REMOVED lines=10> */
.L_x_3338:


//--------------------- .text._Z35group_norm_nhwc_fwd_one_pass_kernelI11Fp32IOFp32WLi128ELi14ELi224EEv26Group_norm_nhwc_fwd_params --------------------------
	.section	.text._Z35group_norm_nhwc_fwd_one_pass_kernelI11Fp32IOFp32WLi128ELi14ELi224EEv26Group_norm_nhwc_fwd_params,"ax",@progbits
	.align	128
        .global         _Z35group_norm_nhwc_fwd_one_pass_kernelI11Fp32IOFp32WLi128ELi14ELi224EEv26Group_norm_nhwc_fwd_params
        .type           _Z35group_norm_nhwc_fwd_one_pass_kernelI11Fp32IOFp32WLi128ELi14ELi224EEv26Group_norm_nhwc_fwd_params,@function
        .size           _Z35group_norm_nhwc_fwd_one_pass_kernelI11Fp32IOFp32WLi128ELi14ELi224EEv26Group_norm_nhwc_fwd_params,(.L_x_3339 - _Z35group_norm_nhwc_fwd_one_pass_kernelI11Fp32IOFp32WLi128ELi14ELi224EEv26Group_norm_nhwc_fwd_params)
        .other          _Z35group_norm_nhwc_fwd_one_pass_kernelI11Fp32IOFp32WLi128ELi14ELi224EEv26Group_norm_nhwc_fwd_params,@"STO_CUDA_ENTRY STV_DEFAULT"
_Z35group_norm_nhwc_fwd_one_pass_kernelI11Fp32IOFp32WLi128ELi14ELi224EEv26Group_norm_nhwc_fwd_params:
.text._Z35group_norm_nhwc_fwd_one_pass_kernelI11Fp32IOFp32WLi128ELi14ELi224EEv26Group_norm_nhwc_fwd_params:
        /* <DEDUP_REMOVED lines=10> */
[----:B------:R-:W-:-:S04]  /*00a0*/  ULDC.64 UR8, c[0x0][0x278] ;  /* 0x00009e0000087ab9 */ /* 0x000fc80000000a00 */
[----:B------:R-:W-:Y:S02]  /*00b0*/  IADD3 R2, -R3, R0, RZ ;  /* 0x0000000003027210 */ /* 0x000fe40007ffe1ff */
[----:B------:R-:W0:Y:S02]  /*00c0*/  LDC R6, c[0x0][0x294] ;  /* 0x0000a500ff067b82 */ /* 0x000e240000000800 */
[----:B------:R-:W-:-:S04]  /*00d0*/  LEA.HI R2, R2, R3, RZ, 0x1f ;  /* 0x0000000302027211 */ /* 0x000fc800078ff8ff */
[----:B------:R-:W-:-:S05]  /*00e0*/  SHF.R.U32.HI R5, RZ, 0x2, R2 ;  /* 0x00000002ff057819 */ /* 0x000fca0000011602 */
[----:B0-----:R-:W-:Y:S02]  /*00f0*/  IMAD R2, R6, UR7, R5 ;  /* 0x0000000706027c24 */ /* 0x001fe4000f8e0205 */
[----:B------:R-:W-:Y:S01]  /*0100*/  IMAD R6, R5, -0x7, R0 ;  /* 0xfffffff905067824 */ /* 0x000fe200078e0200 */
[----:B------:R-:W-:Y:S02]  /*0110*/  HFMA2.MMA R5, -RZ, RZ, 0, 0 ;  /* 0x00000000ff057435 */ /* 0x000fe400000001ff */
[----:B------:R-:W-:Y:S02]  /*0120*/  ISETP.GE.U32.AND P0, PT, R2, UR8, PT ;  /* 0x0000000802007c0c */ /* 0x000fe4000bf06070 */
[----:B------:R-:W-:Y:S02]  /*0130*/  SHF.R.S32.HI R3, RZ, 0x1f, R2 ;  /* 0x0000001fff037819 */ /* 0x000fe40000011402 */
[----:B------:R-:W-:Y:S02]  /*0140*/  SHF.L.U32 R6, R6, 0x1, RZ ;  /* 0x0000000106067819 */ /* 0x000fe400000006ff */
[----:B------:R-:W-:Y:S01]  /*0150*/  ISETP.GE.AND.EX P0, PT, R3, UR9, PT, P0 ;  /* 0x0000000903007c0c */ /* 0x000fe2000bf06300 */
[----:B------:R-:W-:Y:S01]  /*0160*/  ULDC.64 UR8, c[0x0][0x208] ;  /* 0x0000820000087ab9 */ /* 0x000fe20000000a00 */
[----:B------:R-:W-:-:S02]  /*0170*/  IADD3 R7, R2, 0x20, RZ ;  /* 0x0000002002077810 */ /* 0x000fc40007ffe0ff */
[----:B------:R-:W-:-:S13]  /*0180*/  ISETP.LT.U32.AND P0, PT, R0, 0xe0, !P0 ;  /* 0x000000e00000780c */ /* 0x000fda0004701070 */
.L_x_2898:
[----:B0-2---:R-:W0:Y:S01]  /*0190*/  LDC R15, c[0x0][0x288] ;  /* 0x0000a200ff0f7b82 */ /* 0x005e220000000800 */
[C---:B------:R-:W-:Y:S01]  /*01a0*/  IADD3 R25, R2.reuse, 0x40, RZ ;  /* 0x0000004002197810 */ /* 0x040fe20007ffe0ff */
[----:B------:R-:W-:Y:S01]  /*01b0*/  ULDC.64 UR12, c[0x0][0x278] ;  /* 0x00009e00000c7ab9 */ /* 0x000fe20000000a00 */
[----:B------:R-:W-:Y:S01]  /*01c0*/  SHF.R.S32.HI R30, RZ, 0x1f, R7 ;  /* 0x0000001fff1e7819 */ /* 0x000fe20000011407 */
[----:B------:R-:W-:Y:S01]  /*01d0*/  ULDC.64 UR10, c[0x0][0x280] ;  /* 0x0000a000000a7ab9 */ /* 0x000fe20000000a00 */
[----:B------:R-:W-:Y:S02]  /*01e0*/  SHF.R.S32.HI R27, RZ, 0x1f, R25 ;  /* 0x0000001fff1b7819 */ /* 0x000fe40000011419 */
[----:B------:R-:W-:Y:S01]  /*01f0*/  IADD3 R22, R2, 0x60, RZ ;  /* 0x0000006002167810 */ /* 0x000fe20007ffe0ff */
[----:B-1----:R-:W1:Y:S03]  /*0200*/  @P0 LDC.64 R20, c[0x0][0x270] ;  /* 0x00009c00ff140b82 */ /* 0x002e660000000a00 */
[----:B------:R-:W-:-:S05]  /*0210*/  SHF.R.S32.HI R23, RZ, 0x1f, R22 ;  /* 0x0000001fff177819 */ /* 0x000fca0000011416 */
[----:B------:R-:W2:Y:S01]  /*0220*/  @P0 LDC.64 R16, c[0x0][0x220] ;  /* 0x00008800ff100b82 */ /* 0x000ea20000000a00 */
[----:B0-----:R-:W-:-:S04]  /*0230*/  IABS R11, R15 ;  /* 0x0000000f000b7213 */ /* 0x001fc80000000000 */
[----:B------:R-:W0:Y:S08]  /*0240*/  I2F.RP R10, R11 ;  /* 0x0000000b000a7306 */ /* 0x000e300000209400 */
[----:B0-----:R-:W0:Y:S02]  /*0250*/  MUFU.RCP R10, R10 ;  /* 0x0000000a000a7308 */ /* 0x001e240000001000 */
[----:B0-----:R-:W-:-:S06]  /*0260*/  IADD3 R8, R10, 0xffffffe, RZ ;  /* 0x0ffffffe0a087810 */ /* 0x001fcc0007ffe0ff */
[----:B------:R0:W3:Y:S02]  /*0270*/  F2I.FTZ.U32.TRUNC.NTZ R9, R8 ;  /* 0x0000000800097305 */ /* 0x0000e4000021f000 */
[----:B0-----:R-:W-:Y:S02]  /*0280*/  MOV R8, RZ ;  /* 0x000000ff00087202 */ /* 0x001fe40000000f00 */
[----:B---3--:R-:W-:-:S05]  /*0290*/  IADD3 R12, RZ, -R9, RZ ;  /* 0x80000009ff0c7210 */ /* 0x008fca0007ffe0ff */
[----:B------:R-:W-:Y:S01]  /*02a0*/  IMAD R13, R12, R11, RZ ;  /* 0x0000000b0c0d7224 */ /* 0x000fe200078e02ff */
[----:B------:R-:W-:-:S03]  /*02b0*/  IABS R12, R4 ;  /* 0x00000004000c7213 */ /* 0x000fc60000000000 */
[----:B------:R-:W-:Y:S01]  /*02c0*/  IMAD.HI.U32 R9, R9, R13, R8 ;  /* 0x0000000d09097227 */ /* 0x000fe200078e0008 */
[----:B------:R-:W-:-:S04]  /*02d0*/  LOP3.LUT R8, R4, R15, RZ, 0x3c, !PT ;  /* 0x0000000f04087212 */ /* 0x000fc800078e3cff */
        /* <DEDUP_REMOVED lines=16> */
[----:B------:R-:W-:Y:S02]  /*03e0*/  ISETP.GE.U32.AND P2, PT, R7, UR12, PT ;  /* 0x0000000c07007c0c */ /* 0x000fe4000bf46070 */
[----:B------:R-:W-:Y:S02]  /*03f0*/  IADD3 R31, -R11, RZ, RZ ;  /* 0x000000ff0b1f7210 */ /* 0x000fe40007ffe1ff */
[----:B------:R-:W-:Y:S02]  /*0400*/  ISETP.GE.AND.EX P2, PT, R30, UR13, PT, P2 ;  /* 0x0000000d1e007c0c */ /* 0x000fe4000bf46320 */
[C---:B------:R-:W-:Y:S01]  /*0410*/  ISETP.GT.U32.OR P1, PT, R0.reuse, 0xdf, P1 ;  /* 0x000000df0000780c */ /* 0x040fe20000f24470 */
[----:B------:R-:W-:Y:S01]  /*0420*/  IMAD R31, R15, R31, R4 ;  /* 0x0000001f0f1f7224 */ /* 0x000fe200078e0204 */
[----:B------:R-:W-:Y:S02]  /*0430*/  ISETP.GT.U32.OR P2, PT, R0, 0xdf, P2 ;  /* 0x000000df0000780c */ /* 0x000fe40001744470 */
[----:B------:R-:W-:Y:S01]  /*0440*/  SHF.R.S32.HI R8, RZ, 0x1f, R11 ;  /* 0x0000001fff087819 */ /* 0x000fe2000001140b */
[----:B------:R-:W-:Y:S01]  /*0450*/  IMAD R31, R31, 0xe, RZ ;  /* 0x0000000e1f1f7824 */ /* 0x000fe200078e02ff */
[----:B------:R-:W-:-:S03]  /*0460*/  ISETP.GE.U32.AND P3, PT, R22, UR12, PT ;  /* 0x0000000c16007c0c */ /* 0x000fc6000bf66070 */
[----:B------:R-:W-:Y:S01]  /*0470*/  IMAD R12, R8, UR10, RZ ;  /* 0x0000000a080c7c24 */ /* 0x000fe2000f8e02ff */
[----:B------:R-:W-:Y:S02]  /*0480*/  IADD3 R32, P4, R6, R31, RZ ;  /* 0x0000001f06207210 */ /* 0x000fe40007f9e0ff */
[----:B------:R-:W-:Y:S01]  /*0490*/  ISETP.GE.AND.EX P3, PT, R23, UR13, PT, P3 ;  /* 0x0000000d17007c0c */ /* 0x000fe2000bf66330 */
[----:B------:R-:W0:Y:S01]  /*04a0*/  @!P1 LDC.64 R8, c[0x0][0x270] ;  /* 0x00009c00ff089b82 */ /* 0x000e220000000a00 */
[----:B------:R-:W-:Y:S01]  /*04b0*/  LEA.HI.X.SX32 R33, R31, R10, 0x1, P4 ;  /* 0x0000000a1f217211 */ /* 0x000fe200020f0eff */
[----:B------:R-:W-:Y:S01]  /*04c0*/  IMAD R35, R11, UR11, R12 ;  /* 0x0000000b0b237c24 */ /* 0x000fe2000f8e020c */
[----:B------:R-:W-:Y:S01]  /*04d0*/  ISETP.GT.U32.OR P3, PT, R0, 0xdf, P3 ;  /* 0x000000df0000780c */ /* 0x000fe20001f64470 */
[----:B-1----:R-:W-:Y:S02]  /*04e0*/  @P0 IMAD R10, R3, R20, RZ ;  /* 0x00000014030a0224 */ /* 0x002fe400078e02ff */
[----:B------:R-:W-:-:S02]  /*04f0*/  IMAD.WIDE.U32 R32, R11, UR10, R32 ;  /* 0x0000000a0b207c25 */ /* 0x000fc4000f8e0020 */
[----:B------:R-:W1:Y:S02]  /*0500*/  @!P2 LDC.64 R18, c[0x0][0x270] ;  /* 0x00009c00ff12ab82 */ /* 0x000e640000000a00 */
[----:B------:R-:W-:Y:S01]  /*0510*/  @P0 IMAD R29, R2, R21, R10 ;  /* 0x00000015021d0224 */ /* 0x000fe200078e020a */
[----:B------:R-:W-:Y:S02]  /*0520*/  IADD3 R35, R33, R35, RZ ;  /* 0x0000002321237210 */ /* 0x000fe40007ffe0ff */
[----:B------:R-:W-:-:S03]  /*0530*/  @P0 MOV R34, R32 ;  /* 0x0000002000220202 */ /* 0x000fc60000000f00 */
[----:B------:R-:W3:Y:S02]  /*0540*/  @!P2 LDC.64 R12, c[0x0][0x220] ;  /* 0x00008800ff0cab82 */ /* 0x000ee40000000a00 */
[----:B------:R-:W-:-:S05]  /*0550*/  @P0 IMAD.WIDE.U32 R20, R2, R20, R34 ;  /* 0x0000001402140225 */ /* 0x000fca00078e0022 */
[----:B------:R-:W-:Y:S01]  /*0560*/  @P0 IADD3 R21, R21, R29, RZ ;  /* 0x0000001d15150210 */ /* 0x000fe20007ffe0ff */
[----:B------:R-:W4:Y:S01]  /*0570*/  @!P1 LDC.64 R10, c[0x0][0x220] ;  /* 0x00008800ff0a9b82 */ /* 0x000f220000000a00 */
[----:B--2---:R-:W-:Y:S01]  /*0580*/  @P0 LEA R16, P4, R20, R16, 0x2 ;  /* 0x0000001014100211 */ /* 0x004fe200078810ff */
[----:B0-----:R-:W-:-:S03]  /*0590*/  @!P1 IMAD R26, R27, R8, RZ ;  /* 0x000000081b1a9224 */ /* 0x001fc600078e02ff */
[----:B------:R-:W-:Y:S01]  /*05a0*/  @P0 LEA.HI.X R17, R20, R17, R21, 0x2, P4 ;  /* 0x0000001114110211 */ /* 0x000fe200020f1415 */
[C---:B------:R-:W-:Y:S01]  /*05b0*/  @!P1 IMAD R27, R25.reuse, R9, R26 ;  /* 0x00000009191b9224 */ /* 0x040fe200078e021a */
[----:B------:R-:W-:Y:S01]  /*05c0*/  @!P1 MOV R20, R32 ;  /* 0x0000002000149202 */ /* 0x000fe20000000f00 */
[----:B------:R-:W0:Y:S01]  /*05d0*/  @!P3 LDC.64 R14, c[0x0][0x270] ;  /* 0x00009c00ff0ebb82 */ /* 0x000e220000000a00 */
[-C--:B------:R-:W-:Y:S01]  /*05e0*/  @!P1 MOV R21, R35.reuse ;  /* 0x0000002300159202 */ /* 0x080fe20000000f00 */
[----:B-1----:R-:W-:Y:S02]  /*05f0*/  @!P2 IMAD R24, R30, R18, RZ ;  /* 0x000000121e18a224 */ /* 0x002fe400078e02ff */
[----:B------:R-:W-:Y:S01]  /*0600*/  @!P1 IMAD.WIDE.U32 R20, R25, R8, R20 ;  /* 0x0000000819149225 */ /* 0x000fe200078e0014 */
[----:B------:R-:W-:-:S03]  /*0610*/  @!P2 MOV R25, R35 ;  /* 0x000000230019a202 */ /* 0x000fc60000000f00 */
[----:B------:R-:W1:Y:S01]  /*0620*/  @!P3 LDC.64 R8, c[0x0][0x220] ;  /* 0x00008800ff08bb82 */ /* 0x000e620000000a00 */
[----:B------:R-:W-:Y:S01]  /*0630*/  @!P2 IMAD R29, R7, R19, R24 ;  /* 0x00000013071da224 */ /* 0x000fe200078e0218 */
[----:B------:R-:W-:Y:S02]  /*0640*/  @!P2 MOV R24, R32 ;  /* 0x000000200018a202 */ /* 0x000fe40000000f00 */
[----:B------:R-:W-:-:S03]  /*0650*/  @!P1 IADD3 R27, R21, R27, RZ ;  /* 0x0000001b151b9210 */ /* 0x000fc60007ffe0ff */
[----:B------:R-:W-:Y:S01]  /*0660*/  @!P2 IMAD.WIDE.U32 R18, R7, R18, R24 ;  /* 0x000000120712a225 */ /* 0x000fe200078e0018 */
[----:B----4-:R-:W-:-:S04]  /*0670*/  @!P1 LEA R10, P5, R20, R10, 0x2 ;  /* 0x0000000a140a9211 */ /* 0x010fc800078a10ff */
[----:B------:R-:W-:Y:S02]  /*0680*/  @!P2 IADD3 R19, R19, R29, RZ ;  /* 0x0000001d1313a210 */ /* 0x000fe40007ffe0ff */
[----:B---3--:R-:W-:Y:S01]  /*0690*/  @!P2 LEA R12, P4, R18, R12, 0x2 ;  /* 0x0000000c120ca211 */ /* 0x008fe200078810ff */
[----:B0-----:R-:W-:Y:S01]  /*06a0*/  @!P3 IMAD R23, R23, R14, RZ ;  /* 0x0000000e1717b224 */ /* 0x001fe200078e02ff */
[----:B------:R-:W-:Y:S02]  /*06b0*/  @!P1 LEA.HI.X R11, R20, R11, R27, 0x2, P5 ;  /* 0x0000000b140b9211 */ /* 0x000fe400028f141b */
[----:B------:R-:W-:Y:S02]  /*06c0*/  CS2R R20, SRZ ;  /* 0x0000000000147805 */ /* 0x000fe4000001ff00 */
[----:B------:R-:W-:Y:S01]  /*06d0*/  @!P2 LEA.HI.X R13, R18, R13, R19, 0x2, P4 ;  /* 0x0000000d120da211 */ /* 0x000fe200020f1413 */
[----:B------:R-:W-:Y:S01]  /*06e0*/  @!P3 IMAD R27, R22, R15, R23 ;  /* 0x0000000f161bb224 */ /* 0x000fe200078e0217 */
[----:B------:R-:W-:-:S02]  /*06f0*/  @!P3 MOV R18, R32 ;  /* 0x000000200012b202 */ /* 0x000fc40000000f00 */
[----:B------:R-:W-:Y:S01]  /*0700*/  @!P3 MOV R19, R35 ;  /* 0x000000230013b202 */ /* 0x000fe20000000f00 */
[----:B------:R-:W2:Y:S02]  /*0710*/  @P0 LDG.E.64 R20, desc[UR8][R16.64] ;  /* 0x0000000810140981 */ /* 0x000ea4000c1e1b00 */
[----:B------:R-:W-:Y:S01]  /*0720*/  @!P3 IMAD.WIDE.U32 R14, R22, R14, R18 ;  /* 0x0000000e160eb225 */ /* 0x000fe200078e0012 */
[----:B------:R-:W-:Y:S02]  /*0730*/  CS2R R22, SRZ ;  /* 0x0000000000167805 */ /* 0x000fe4000001ff00 */
[----:B------:R-:W-:Y:S02]  /*0740*/  CS2R R24, SRZ ;  /* 0x0000000000187805 */ /* 0x000fe4000001ff00 */
[----:B------:R-:W-:Y:S02]  /*0750*/  @!P3 IADD3 R15, R15, R27, RZ ;  /* 0x0000001b0f0fb210 */ /* 0x000fe40007ffe0ff */
[----:B-1----:R-:W-:Y:S01]  /*0760*/  @!P3 LEA R8, P4, R14, R8, 0x2 ;  /* 0x000000080e08b211 */ /* 0x002fe200078810ff */
[----:B------:R-:W3:Y:S01]  /*0770*/  @!P2 LDG.E.64 R22, desc[UR8][R12.64] ;  /* 0x000000080c16a981 */ /* 0x000ee2000c1e1b00 */
[----:B------:R-:W-:-:S02]  /*0780*/  CS2R R26, SRZ ;  /* 0x00000000001a7805 */ /* 0x000fc4000001ff00 */
[----:B------:R-:W-:Y:S01]  /*0790*/  @!P3 LEA.HI.X R9, R14, R9, R15, 0x2, P4 ;  /* 0x000000090e09b211 */ /* 0x000fe200020f140f */
[----:B------:R0:W4:Y:S04]  /*07a0*/  @!P1 LDG.E.64 R24, desc[UR8][R10.64] ;  /* 0x000000080a189981 */ /* 0x000128000c1e1b00 */
[----:B------:R1:W5:Y:S01]  /*07b0*/  @!P3 LDG.E.64 R26, desc[UR8][R8.64] ;  /* 0x00000008081ab981 */ /* 0x000362000c1e1b00 */
[----:B------:R-:W0:Y:S02]  /*07c0*/  S2R R14, SR_LANEID ;  /* 0x00000000000e7919 */ /* 0x000e240000000000 */
[C---:B0-----:R-:W-:Y:S01]  /*07d0*/  ISETP.GT.AND P1, PT, R14.reuse, 0x1e, PT ;  /* 0x0000001e0e00780c */ /* 0x041fe20003f24270 */
[----:B------:R-:W0:Y:S01]  /*07e0*/  S2UR UR6, SR_CgaCtaId ;  /* 0x00000000000679c3 */ /* 0x000e220000008800 */
[----:B------:R-:W-:Y:S01]  /*07f0*/  UMOV UR5, 0x400 ;  /* 0x0000040000057882 */ /* 0x000fe20000000000 */
[----:B------:R-:W-:-:S02]  /*0800*/  ISETP.NE.AND P3, PT, R14, RZ, PT ;  /* 0x000000ff0e00720c */ /* 0x000fc40003f65270 */
[----:B------:R-:W-:Y:S01]  /*0810*/  ISETP.NE.AND P2, PT, R0, RZ, PT ;  /* 0x000000ff0000720c */ /* 0x000fe20003f45270 */
[----:B------:R-:W-:Y:S01]  /*0820*/  BSSY B0, `(.L_x_2877) ;  /* 0x0000047000007945 */ /* 0x000fe20003800000 */
[----:B0-----:R-:W-:Y:S01]  /*0830*/  ULEA UR5, UR6, UR5, 0x18 ;  /* 0x0000000506057291 */ /* 0x001fe2000f8ec03f */
[----:B--2---:R-:W-:Y:S01]  /*0840*/  FMUL.FTZ R17, R21, R21 ;  /* 0x0000001515117220 */ /* 0x004fe20000410000 */
[----:B------:R-:W-:-:S03]  /*0850*/  FADD.FTZ R15, R20, R21 ;  /* 0x00000015140f7221 */ /* 0x000fc60000010000 */
[----:B------:R-:W-:Y:S01]  /*0860*/  FFMA.FTZ R17, R20, R20, R17 ;  /* 0x0000001414117223 */ /* 0x000fe20000010011 */
[----:B------:R-:W-:-:S03]  /*0870*/  FADD.FTZ R15, RZ, R15 ;  /* 0x0000000fff0f7221 */ /* 0x000fc60000010000 */
[----:B------:R-:W-:Y:S01]  /*0880*/  FADD.FTZ R17, RZ, R17 ;  /* 0x00000011ff117221 */ /* 0x000fe20000010000 */
[----:B---3--:R-:W-:Y:S01]  /*0890*/  FMUL.FTZ R19, R23, R23 ;  /* 0x0000001717137220 */ /* 0x008fe20000410000 */
[----:B------:R-:W-:-:S03]  /*08a0*/  FADD.FTZ R12, R22, R23 ;  /* 0x00000017160c7221 */ /* 0x000fc60000010000 */
[----:B------:R-:W-:Y:S01]  /*08b0*/  FFMA.FTZ R10, R22, R22, R19 ;  /* 0x00000016160a7223 */ /* 0x000fe20000010013 */
[----:B----4-:R-:W-:Y:S01]  /*08c0*/  FMUL.FTZ R11, R25, R25 ;  /* 0x00000019190b7220 */ /* 0x010fe20000410000 */
[----:B------:R-:W-:Y:S01]  /*08d0*/  FADD.FTZ R12, R15, R12 ;  /* 0x0000000c0f0c7221 */ /* 0x000fe20000010000 */
[C---:B-1----:R-:W-:Y:S01]  /*08e0*/  FADD.FTZ R9, R24.reuse, R25 ;  /* 0x0000001918097221 */ /* 0x042fe20000010000 */
[----:B------:R-:W-:Y:S01]  /*08f0*/  FADD.FTZ R10, R17, R10 ;  /* 0x0000000a110a7221 */ /* 0x000fe20000010000 */
[----:B------:R-:W-:Y:S01]  /*0900*/  FFMA.FTZ R11, R24, R24, R11 ;  /* 0x00000018180b7223 */ /* 0x000fe2000001000b */
[----:B-----5:R-:W-:Y:S01]  /*0910*/  FMUL.FTZ R13, R27, R27 ;  /* 0x0000001b1b0d7220 */ /* 0x020fe20000410000 */
[----:B------:R-:W-:Y:S01]  /*0920*/  FADD.FTZ R9, R12, R9 ;  /* 0x000000090c097221 */ /* 0x000fe20000010000 */
[----:B------:R-:W-:Y:S01]  /*0930*/  FADD.FTZ R28, R26, R27 ;  /* 0x0000001b1a1c7221 */ /* 0x000fe20000010000 */
[----:B------:R-:W-:Y:S01]  /*0940*/  FADD.FTZ R10, R10, R11 ;  /* 0x0000000b0a0a7221 */ /* 0x000fe20000010000 */
[----:B------:R-:W-:-:S02]  /*0950*/  FFMA.FTZ R13, R26, R26, R13 ;  /* 0x0000001a1a0d7223 */ /* 0x000fc4000001000d */
        /* <DEDUP_REMOVED lines=36> */
[----:B0-----:R-:W0:Y:S04]  /*0ba0*/  LDS.128 R8, [UR5+0x10] ;  /* 0x00001005ff087984 */ /* 0x001e280008000c00 */
        /* <DEDUP_REMOVED lines=14> */
.L_x_2878:
[----:B------:R-:W-:Y:S05]  /*0c90*/  BSYNC B0 ;  /* 0x0000000000007941 */ /* 0x000fea0003800000 */
.L_x_2877:
        /* <DEDUP_REMOVED lines=9> */
[----:B0-----:R-:W0:Y:S02]  /*0d30*/  LDC.64 R10, c[0x0][0x248] ;  /* 0x00009200ff0a7b82 */ /* 0x001e240000000a00 */
[----:B------:R-:W-:-:S06]  /*0d40*/  SEL R37, R37, 0xffffffff, !P1 ;  /* 0xffffffff25257807 */ /* 0x000fcc0004800000 */
[----:B------:R-:W3:Y:S01]  /*0d50*/  LDC.64 R8, c[0x0][0x240] ;  /* 0x00009000ff087b82 */ /* 0x000ee20000000a00 */
[----:B-1----:R-:W-:-:S04]  /*0d60*/  IMAD R12, R19, R14, RZ ;  /* 0x0000000e130c7224 */ /* 0x002fc800078e02ff */
[----:B------:R-:W-:-:S05]  /*0d70*/  IMAD R13, R12, R17, RZ ;  /* 0x000000110c0d7224 */ /* 0x000fca00078e02ff */
[----:B------:R-:W-:Y:S02]  /*0d80*/  SHF.L.U32 R13, R13, 0x1, RZ ;  /* 0x000000010d0d7819 */ /* 0x000fe400000006ff */
[----:B--2---:R-:W-:-:S03]  /*0d90*/  IADD3 R16, R12, R15, RZ ;  /* 0x0000000f0c107210 */ /* 0x004fc60007ffe0ff */
[----:B0-----:R-:W-:-:S04]  /*0da0*/  IMAD.WIDE R10, R13, 0x4, R10 ;  /* 0x000000040d0a7825 */ /* 0x001fc800078e020a */
[----:B------:R-:W-:-:S04]  /*0db0*/  IMAD R13, R14, UR7, R15 ;  /* 0x000000070e0d7c24 */ /* 0x000fc8000f8e020f */
[----:B------:R-:W-:-:S04]  /*0dc0*/  IMAD.WIDE.U32 R12, R13, 0x8, R10 ;  /* 0x000000080d0c7825 */ /* 0x000fc800078e000a */
[----:B---3--:R-:W-:Y:S01]  /*0dd0*/  IMAD.WIDE.U32 R10, R16, 0x4, R8 ;  /* 0x00000004100a7825 */ /* 0x008fe200078e0008 */
[----:B------:R-:W-:Y:S01]  /*0de0*/  SEL R16, R17, RZ, !P1 ;  /* 0x000000ff11107207 */ /* 0x000fe20004800000 */
[----:B------:R1:W-:Y:S03]  /*0df0*/  STG.E.64 desc[UR8][R12.64], R28 ;  /* 0x0000001c0c007986 */ /* 0x0003e6000c101b08 */
[----:B------:R-:W-:Y:S01]  /*0e00*/  ISETP.NE.AND P1, PT, R16, -0x1, PT ;  /* 0xffffffff1000780c */ /* 0x000fe20003f25270 */
[----:B------:R-:W-:Y:S06]  /*0e10*/  MEMBAR.ALL.GPU ;  /* 0x0000000000007992 */ /* 0x000fec000000a000 */
[----:B------:R-:W-:-:S00]  /*0e20*/  ERRBAR ;  /* 0x00000000000079ab */ /* 0x000fc00000000000 */
[----:B------:R-:W-:Y:S06]  /*0e30*/  CGAERRBAR ;  /* 0x00000000000075ab */ /* 0x000fec0000000000 */
[----:B------:R1:W-:Y:S01]  /*0e40*/  REDG.E.ADD.S32.STRONG.GPU desc[UR8][R10.64], R37 ;  /* 0x000000250a00798e */ /* 0x0003e2000c10e388 */
[----:B------:R-:W-:Y:S05]  /*0e50*/  @!P1 BRA `(.L_x_2880) ;  /* 0x00000000001c9947 */ /* 0x000fea0003800000 */
[----:B------:R-:W-:-:S04]  /*0e60*/  IMAD R15, R19, R14, R15 ;  /* 0x0000000e130f7224 */ /* 0x000fc800078e020f */
[----:B------:R-:W-:-:S07]  /*0e70*/  IMAD.WIDE.U32 R8, R15, 0x4, R8 ;  /* 0x000000040f087825 */ /* 0x000fce00078e0008 */
.L_x_2881:
[----:B-1----:R-:W2:Y:S04]  /*0e80*/  LDG.E.STRONG.GPU R10, desc[UR8][R8.64] ;  /* 0x00000008080a7981 */ /* 0x002ea8000c1ef900 */
[----:B--2---:R-:W-:Y:S01]  /*0e90*/  CCTL.IVALL ;  /* 0x00000000ff00798f */ /* 0x004fe20002000000 */
[----:B------:R-:W-:Y:S05]  /*0ea0*/  YIELD ;  /* 0x0000000000007946 */ /* 0x000fea0003800000 */
[----:B------:R-:W-:-:S13]  /*0eb0*/  ISETP.NE.AND P1, PT, R10, R16, PT ;  /* 0x000000100a00720c */ /* 0x000fda0003f25270 */
[----:B------:R-:W-:Y:S05]  /*0ec0*/  @P1 BRA `(.L_x_2881) ;  /* 0xfffffffc00ec1947 */ /* 0x000fea000383ffff */
.L_x_2880:
        /* <DEDUP_REMOVED lines=11> */
.L_x_2883:
[----:B------:R-:W-:-:S13]  /*0f80*/  ISETP.EQ.OR P4, PT, R16, UR7, P2 ;  /* 0x0000000710007c0c */ /* 0x000fda0009782670 */
[----:B-1----:R-:W1:Y:S01]  /*0f90*/  @!P4 LDC R13, c[0x0][0x10] ;  /* 0x00000400ff0dcb82 */ /* 0x002e620000000800 */
[----:B------:R-:W2:Y:S01]  /*0fa0*/  @!P4 S2R R12, SR_CTAID.Y ;  /* 0x00000000000cc919 */ /* 0x000ea20000002600 */
[----:B------:R-:W-:-:S06]  /*0fb0*/  @!P4 LOP3.LUT R10, R5, 0x1, RZ, 0xc0, !PT ;  /* 0x00000001050ac812 */ /* 0x000fcc00078ec0ff */
[----:B------:R-:W3:Y:S01]  /*0fc0*/  @!P4 LDC.64 R8, c[0x0][0x248] ;  /* 0x00009200ff08cb82 */ /* 0x000ee20000000a00 */
[----:B-1----:R-:W-:-:S04]  /*0fd0*/  @!P4 IMAD R10, R13, R10, RZ ;  /* 0x0000000a0d0ac224 */ /* 0x002fc800078e02ff */
[----:B------:R-:W-:-:S05]  /*0fe0*/  @!P4 IMAD R10, R10, R17, RZ ;  /* 0x000000110a0ac224 */ /* 0x000fca00078e02ff */
[----:B0-----:R-:W-:-:S05]  /*0ff0*/  @!P4 SHF.L.U32 R11, R10, 0x1, RZ ;  /* 0x000000010a0bc819 */ /* 0x001fca00000006ff */
[----:B---3--:R-:W-:-:S04]  /*1000*/  @!P4 IMAD.WIDE R8, R11, 0x4, R8 ;  /* 0x000000040b08c825 */ /* 0x008fc800078e0208 */
[----:B--2---:R-:W-:-:S04]  /*1010*/  @!P4 IMAD R11, R13, R16, R12 ;  /* 0x000000100d0bc224 */ /* 0x004fc800078e020c */
[----:B------:R-:W-:-:S06]  /*1020*/  @!P4 IMAD.WIDE.U32 R8, R11, 0x8, R8 ;  /* 0x000000080b08c825 */ /* 0x000fcc00078e0008 */
[----:B------:R-:W2:Y:S01]  /*1030*/  @!P4 LDG.E.64 R8, desc[UR8][R8.64] ;  /* 0x000000080808c981 */ /* 0x000ea2000c1e1b00 */
[C---:B------:R-:W-:Y:S02]  /*1040*/  IADD3 R15, R16.reuse, 0x1, RZ ;  /* 0x00000001100f7810 */ /* 0x040fe40007ffe0ff */
[----:B------:R-:W-:Y:S02]  /*1050*/  IADD3 R13, R16, 0x2, RZ ;  /* 0x00000002100d7810 */ /* 0x000fe40007ffe0ff */
[----:B------:R-:W-:Y:S02]  /*1060*/  ISETP.EQ.OR P5, PT, R15, UR7, P2 ;  /* 0x000000070f007c0c */ /* 0x000fe400097a2670 */
[----:B------:R-:W-:-:S11]  /*1070*/  ISETP.EQ.OR P3, PT, R13, UR7, P2 ;  /* 0x000000070d007c0c */ /* 0x000fd60009762670 */
[----:B------:R-:W0:Y:S01]  /*1080*/  @!P5 S2R R10, SR_CTAID.Y ;  /* 0x00000000000ad919 */ /* 0x000e220000002600 */
[----:B------:R-:W0:Y:S01]  /*1090*/  @!P5 LDC R36, c[0x0][0x10] ;  /* 0x00000400ff24db82 */ /* 0x000e220000000800 */
[----:B------:R-:W-:Y:S01]  /*10a0*/  @!P5 LOP3.LUT R19, R5, 0x1, RZ, 0xc0, !PT ;  /* 0x000000010513d812 */ /* 0x000fe200078ec0ff */
[----:B------:R-:W1:Y:S06]  /*10b0*/  @!P3 S2R R12, SR_CTAID.Y ;  /* 0x00000000000cb919 */ /* 0x000e6c0000002600 */
[----:B------:R-:W1:Y:S01]  /*10c0*/  @!P3 LDC R14, c[0x0][0x10] ;  /* 0x00000400ff0ebb82 */ /* 0x000e620000000800 */
[----:B0-----:R-:W-:-:S07]  /*10d0*/  @!P5 IMAD R15, R15, R36, R10 ;  /* 0x000000240f0fd224 */ /* 0x001fce00078e020a */
[----:B------:R-:W0:Y:S01]  /*10e0*/  @!P5 LDC.64 R10, c[0x0][0x248] ;  /* 0x00009200ff0adb82 */ /* 0x000e220000000a00 */
[----:B------:R-:W-:-:S04]  /*10f0*/  @!P5 IMAD R36, R36, R19, RZ ;  /* 0x000000132424d224 */ /* 0x000fc800078e02ff */
[----:B------:R-:W-:-:S05]  /*1100*/  @!P5 IMAD R36, R36, R17, RZ ;  /* 0x000000112424d224 */ /* 0x000fca00078e02ff */
[----:B------:R-:W-:-:S05]  /*1110*/  @!P5 SHF.L.U32 R19, R36, 0x1, RZ ;  /* 0x000000012413d819 */ /* 0x000fca00000006ff */
[----:B0-----:R-:W-:Y:S01]  /*1120*/  @!P5 IMAD.WIDE R10, R19, 0x4, R10 ;  /* 0x00000004130ad825 */ /* 0x001fe200078e020a */
[----:B------:R-:W-:-:S03]  /*1130*/  @!P3 LOP3.LUT R19, R5, 0x1, RZ, 0xc0, !PT ;  /* 0x000000010513b812 */ /* 0x000fc600078ec0ff */
[----:B------:R-:W-:-:S04]  /*1140*/  @!P5 IMAD.WIDE.U32 R10, R15, 0x8, R10 ;  /* 0x000000080f0ad825 */ /* 0x000fc800078e000a */
[----:B-1----:R-:W-:Y:S02]  /*1150*/  @!P3 IMAD R15, R13, R14, R12 ;  /* 0x0000000e0d0fb224 */ /* 0x002fe400078e020c */
[----:B------:R-:W0:Y:S01]  /*1160*/  @!P3 LDC.64 R12, c[0x0][0x248] ;  /* 0x00009200ff0cbb82 */ /* 0x000e220000000a00 */
[----:B------:R-:W-:Y:S01]  /*1170*/  @!P3 IMAD R14, R14, R19, RZ ;  /* 0x000000130e0eb224 */ /* 0x000fe200078e02ff */
[----:B------:R-:W-:Y:S01]  /*1180*/  IADD3 R19, R16, 0x3, RZ ;  /* 0x0000000310137810 */ /* 0x000fe20007ffe0ff */
[----:B------:R-:W3:Y:S02]  /*1190*/  @!P5 LDG.E.64 R10, desc[UR8][R10.64] ;  /* 0x000000080a0ad981 */ /* 0x000ee4000c1e1b00 */
[----:B------:R-:W-:Y:S01]  /*11a0*/  @!P3 IMAD R14, R14, R17, RZ ;  /* 0x000000110e0eb224 */ /* 0x000fe200078e02ff */
[----:B------:R-:W-:-:S04]  /*11b0*/  ISETP.EQ.OR P1, PT, R19, UR7, P2 ;  /* 0x0000000713007c0c */ /* 0x000fc80009722670 */
[----:B------:R-:W-:-:S09]  /*11c0*/  @!P3 SHF.L.U32 R37, R14, 0x1, RZ ;  /* 0x000000010e25b819 */ /* 0x000fd200000006ff */
[----:B------:R-:W1:Y:S01]  /*11d0*/  @!P1 S2R R36, SR_CTAID.Y ;  /* 0x0000000000249919 */ /* 0x000e620000002600 */
[----:B0-----:R-:W-:-:S04]  /*11e0*/  @!P3 IMAD.WIDE R12, R37, 0x4, R12 ;  /* 0x00000004250cb825 */ /* 0x001fc800078e020c */
[----:B------:R-:W-:Y:S01]  /*11f0*/  @!P3 IMAD.WIDE.U32 R14, R15, 0x8, R12 ;  /* 0x000000080f0eb825 */ /* 0x000fe200078e000c */
[----:B------:R-:W-:Y:S01]  /*1200*/  @!P1 LOP3.LUT R13, R5, 0x1, RZ, 0xc0, !PT ;  /* 0x00000001050d9812 */ /* 0x000fe200078ec0ff */
[----:B------:R-:W1:Y:S02]  /*1210*/  @!P1 LDC R12, c[0x0][0x10] ;  /* 0x00000400ff0c9b82 */ /* 0x000e640000000800 */
[----:B--2---:R-:W-:Y:S01]  /*1220*/  @!P4 FADD.FTZ R28, R28, R8 ;  /* 0x000000081c1cc221 */ /* 0x004fe20000010000 */
[----:B-1----:R-:W-:Y:S02]  /*1230*/  @!P1 IMAD R8, R19, R12, R36 ;  /* 0x0000000c13089224 */ /* 0x002fe400078e0224 */
[----:B------:R-:W-:-:S03]  /*1240*/  @!P1 IMAD R36, R12, R13, RZ ;  /* 0x0000000d0c249224 */ /* 0x000fc600078e02ff */
[----:B------:R-:W0:Y:S01]  /*1250*/  @!P1 LDC.64 R12, c[0x0][0x248] ;  /* 0x00009200ff0c9b82 */ /* 0x000e220000000a00 */
[----:B------:R-:W-:-:S05]  /*1260*/  @!P1 IMAD R36, R36, R17, RZ ;  /* 0x0000001124249224 */ /* 0x000fca00078e02ff */
[----:B------:R-:W-:-:S05]  /*1270*/  @!P1 SHF.L.U32 R19, R36, 0x1, RZ ;  /* 0x0000000124139819 */ /* 0x000fca00000006ff */
[----:B0-----:R-:W-:-:S04]  /*1280*/  @!P1 IMAD.WIDE R12, R19, 0x4, R12 ;  /* 0x00000004130c9825 */ /* 0x001fc800078e020c */
[----:B------:R-:W-:Y:S02]  /*1290*/  @!P1 IMAD.WIDE.U32 R36, R8, 0x8, R12 ;  /* 0x0000000808249825 */ /* 0x000fe400078e000c */
[----:B------:R-:W2:Y:S04]  /*12a0*/  @!P3 LDG.E.64 R12, desc[UR8][R14.64] ;  /* 0x000000080e0cb981 */ /* 0x000ea8000c1e1b00 */
[----:B------:R-:W4:Y:S01]  /*12b0*/  @!P1 LDG.E.64 R14, desc[UR8][R36.64] ;  /* 0x00000008240e9981 */ /* 0x000f22000c1e1b00 */
[----:B------:R-:W-:Y:S01]  /*12c0*/  IADD3 R18, R18, -0x4, RZ ;  /* 0xfffffffc12127810 */ /* 0x000fe20007ffe0ff */
[----:B------:R-:W-:-:S03]  /*12d0*/  @!P4 FADD.FTZ R29, R29, R9 ;  /* 0x000000091d1dc221 */ /* 0x000fc60000010000 */
[----:B------:R-:W-:Y:S02]  /*12e0*/  ISETP.NE.AND P4, PT, R18, RZ, PT ;  /* 0x000000ff1200720c */ /* 0x000fe40003f85270 */
[----:B------:R-:W-:Y:S01]  /*12f0*/  IADD3 R16, R16, 0x4, RZ ;  /* 0x0000000410107810 */ /* 0x000fe20007ffe0ff */
[----:B---3--:R-:W-:Y:S01]  /*1300*/  @!P5 FADD.FTZ R28, R28, R10 ;  /* 0x0000000a1c1cd221 */ /* 0x008fe20000010000 */
[----:B------:R-:W-:-:S03]  /*1310*/  @!P5 FADD.FTZ R29, R29, R11 ;  /* 0x0000000b1d1dd221 */ /* 0x000fc60000010000 */
[----:B--2---:R-:W-:Y:S01]  /*1320*/  @!P3 FADD.FTZ R28, R28, R12 ;  /* 0x0000000c1c1cb221 */ /* 0x004fe20000010000 */
[----:B------:R-:W-:-:S03]  /*1330*/  @!P3 FADD.FTZ R29, R29, R13 ;  /* 0x0000000d1d1db221 */ /* 0x000fc60000010000 */
[----:B----4-:R-:W-:Y:S01]  /*1340*/  @!P1 FADD.FTZ R28, R28, R14 ;  /* 0x0000000e1c1c9221 */ /* 0x010fe20000010000 */
[----:B------:R-:W-:Y:S01]  /*1350*/  @!P1 FADD.FTZ R29, R29, R15 ;  /* 0x0000000f1d1d9221 */ /* 0x000fe20000010000 */
[----:B------:R-:W-:Y:S06]  /*1360*/  @P4 BRA `(.L_x_2883) ;  /* 0xfffffffc00044947 */ /* 0x000fec000383ffff */
.L_x_2882:
[----:B01----:R-:W-:-:S13]  /*1370*/  LOP3.LUT P1, R11, R17, 0x3, RZ, 0xc0, !PT ;  /* 0x00000003110b7812 */ /* 0x003fda000782c0ff */
[----:B------:R-:W-:Y:S05]  /*1380*/  @!P1 BRA `(.L_x_2879) ;  /* 0x0000000000c89947 */ /* 0x000fea0003800000 */
[----:B------:R-:W-:Y:S01]  /*1390*/  ISETP.EQ.OR P1, PT, R16, UR7, P2 ;  /* 0x0000000710007c0c */ /* 0x000fe20009722670 */
[----:B------:R-:W-:Y:S01]  /*13a0*/  BSSY B0, `(.L_x_2884) ;  /* 0x0000010000007945 */ /* 0x000fe20003800000 */
[----:B------:R-:W-:-:S11]  /*13b0*/  ISETP.NE.AND P3, PT, R11, 0x1, PT ;  /* 0x000000010b00780c */ /* 0x000fd60003f65270 */
[----:B------:R-:W-:Y:S05]  /*13c0*/  @P1 BRA `(.L_x_2885) ;  /* 0x0000000000341947 */ /* 0x000fea0003800000 */
[----:B------:R-:W0:Y:S01]  /*13d0*/  S2R R15, SR_CTAID.Y ;  /* 0x00000000000f7919 */ /* 0x000e220000002600 */
[----:B------:R-:W1:Y:S01]  /*13e0*/  LDC.64 R8, c[0x0][0x248] ;  /* 0x00009200ff087b82 */ /* 0x000e620000000a00 */
[----:B------:R-:W-:Y:S01]  /*13f0*/  LOP3.LUT R10, R5, 0x1, RZ, 0xc0, !PT ;  /* 0x00000001050a7812 */ /* 0x000fe200078ec0ff */
[----:B------:R-:W-:-:S04]  /*1400*/  ULDC UR5, c[0x0][0x10] ;  /* 0x0000040000057ab9 */ /* 0x000fc80000000800 */
[----:B------:R-:W-:-:S04]  /*1410*/  IMAD R10, R10, UR5, RZ ;  /* 0x000000050a0a7c24 */ /* 0x000fc8000f8e02ff */
[----:B------:R-:W-:-:S05]  /*1420*/  IMAD R10, R10, R17, RZ ;  /* 0x000000110a0a7224 */ /* 0x000fca00078e02ff */
[----:B------:R-:W-:-:S05]  /*1430*/  SHF.L.U32 R13, R10, 0x1, RZ ;  /* 0x000000010a0d7819 */ /* 0x000fca00000006ff */
[----:B-1----:R-:W-:-:S04]  /*1440*/  IMAD.WIDE R8, R13, 0x4, R8 ;  /* 0x000000040d087825 */ /* 0x002fc800078e0208 */
[----:B0-----:R-:W-:-:S04]  /*1450*/  IMAD R13, R16, UR5, R15 ;  /* 0x00000005100d7c24 */ /* 0x001fc8000f8e020f */
[----:B------:R-:W-:-:S06]  /*1460*/  IMAD.WIDE.U32 R8, R13, 0x8, R8 ;  /* 0x000000080d087825 */ /* 0x000fcc00078e0008 */
[----:B------:R-:W2:Y:S02]  /*1470*/  LDG.E.64 R8, desc[UR8][R8.64] ;  /* 0x0000000808087981 */ /* 0x000ea4000c1e1b00 */
[----:B--2---:R-:W-:Y:S01]  /*1480*/  FADD.FTZ R28, R28, R8 ;  /* 0x000000081c1c7221 */ /* 0x004fe20000010000 */
[----:B------:R-:W-:-:S07]  /*1490*/  FADD.FTZ R29, R29, R9 ;  /* 0x000000091d1d7221 */ /* 0x000fce0000010000 */
.L_x_2885:
[----:B------:R-:W-:Y:S05]  /*14a0*/  BSYNC B0 ;  /* 0x0000000000007941 */ /* 0x000fea0003800000 */
.L_x_2884:
[----:B------:R-:W-:Y:S05]  /*14b0*/  @!P3 BRA `(.L_x_2879) ;  /* 0x00000000007cb947 */ /* 0x000fea0003800000 */
[C---:B------:R-:W-:Y:S02]  /*14c0*/  IADD3 R15, R16.reuse, 0x1, RZ ;  /* 0x00000001100f7810 */ /* 0x040fe40007ffe0ff */
[----:B------:R-:W-:Y:S02]  /*14d0*/  IADD3 R16, R16, 0x2, RZ ;  /* 0x0000000210107810 */ /* 0x000fe40007ffe0ff */
[----:B------:R-:W-:Y:S02]  /*14e0*/  ISETP.EQ.OR P3, PT, R15, UR7, P2 ;  /* 0x000000070f007c0c */ /* 0x000fe40009762670 */
[----:B------:R-:W-:-:S04]  /*14f0*/  ISETP.EQ.OR P1, PT, R16, UR7, P2 ;  /* 0x0000000710007c0c */ /* 0x000fc80009722670 */
[----:B------:R-:W-:-:S07]  /*1500*/  ISETP.EQ.OR P1, PT, R11, 0x2, P1 ;  /* 0x000000020b00780c */ /* 0x000fce0000f22670 */
[----:B------:R-:W0:Y:S01]  /*1510*/  @!P3 S2R R8, SR_CTAID.Y ;  /* 0x000000000008b919 */ /* 0x000e220000002600 */
[----:B------:R-:W0:Y:S01]  /*1520*/  @!P3 LDC R14, c[0x0][0x10] ;  /* 0x00000400ff0ebb82 */ /* 0x000e220000000800 */
[----:B------:R-:W-:-:S04]  /*1530*/  @!P3 LOP3.LUT R19, R5, 0x1, RZ, 0xc0, !PT ;  /* 0x000000010513b812 */ /* 0x000fc800078ec0ff */
[----:B------:R-:W1:Y:S03]  /*1540*/  @!P1 S2R R13, SR_CTAID.Y ;  /* 0x00000000000d9919 */ /* 0x000e660000002600 */
[----:B------:R-:W1:Y:S08]  /*1550*/  @!P1 LDC R12, c[0x0][0x10] ;  /* 0x00000400ff0c9b82 */ /* 0x000e700000000800 */
[----:B------:R-:W2:Y:S01]  /*1560*/  @!P3 LDC.64 R10, c[0x0][0x248] ;  /* 0x00009200ff0abb82 */ /* 0x000ea20000000a00 */
[----:B0-----:R-:W-:-:S07]  /*1570*/  @!P3 IMAD R15, R15, R14, R8 ;  /* 0x0000000e0f0fb224 */ /* 0x001fce00078e0208 */
[----:B------:R-:W0:Y:S01]  /*1580*/  @!P1 LDC.64 R8, c[0x0][0x248] ;  /* 0x00009200ff089b82 */ /* 0x000e220000000a00 */
[----:B------:R-:W-:Y:S01]  /*1590*/  @!P3 IMAD R14, R14, R19, RZ ;  /* 0x000000130e0eb224 */ /* 0x000fe200078e02ff */
[----:B------:R-:W-:Y:S01]  /*15a0*/  @!P1 LOP3.LUT R19, R5, 0x1, RZ, 0xc0, !PT ;  /* 0x0000000105139812 */ /* 0x000fe200078ec0ff */
[----:B-1----:R-:W-:Y:S02]  /*15b0*/  @!P1 IMAD R13, R16, R12, R13 ;  /* 0x0000000c100d9224 */ /* 0x002fe400078e020d */
[----:B------:R-:W-:Y:S02]  /*15c0*/  @!P3 IMAD R14, R14, R17, RZ ;  /* 0x000000110e0eb224 */ /* 0x000fe400078e02ff */
[----:B------:R-:W-:-:S04]  /*15d0*/  @!P1 IMAD R18, R12, R19, RZ ;  /* 0x000000130c129224 */ /* 0x000fc800078e02ff */
[----:B------:R-:W-:Y:S01]  /*15e0*/  @!P1 IMAD R18, R18, R17, RZ ;  /* 0x0000001112129224 */ /* 0x000fe200078e02ff */
[----:B------:R-:W-:-:S04]  /*15f0*/  @!P3 SHF.L.U32 R17, R14, 0x1, RZ ;  /* 0x000000010e11b819 */ /* 0x000fc800000006ff */
[----:B------:R-:W-:Y:S01]  /*1600*/  @!P1 SHF.L.U32 R19, R18, 0x1, RZ ;  /* 0x0000000112139819 */ /* 0x000fe200000006ff */
[----:B--2---:R-:W-:-:S04]  /*1610*/  @!P3 IMAD.WIDE R10, R17, 0x4, R10 ;  /* 0x00000004110ab825 */ /* 0x004fc800078e020a */
[----:B0-----:R-:W-:-:S04]  /*1620*/  @!P1 IMAD.WIDE R8, R19, 0x4, R8 ;  /* 0x0000000413089825 */ /* 0x001fc800078e0208 */
        /* <DEDUP_REMOVED lines=8> */
.L_x_2879:
        /* <DEDUP_REMOVED lines=12> */
[----:B------:R-:W-:Y:S02]  /*1770*/  ULDC UR6, c[0x0][0x2a4] ;  /* 0x0000a90000067ab9 */ /* 0x000fe40000000800 */
[----:B------:R-:W-:Y:S01]  /*1780*/  @!P1 FMUL.FTZ R13, R29, UR6 ;  /* 0x000000061d0d9c20 */ /* 0x000fe20008410000 */
[----:B------:R-:W-:Y:S01]  /*1790*/  @!P1 FMUL.FTZ R12, R28, UR6 ;  /* 0x000000061c0c9c20 */ /* 0x000fe20008410000 */
[C---:B0-----:R-:W-:Y:S02]  /*17a0*/  IMAD.WIDE R10, R31.reuse, 0x4, R10 ;  /* 0x000000041f0a7825 */ /* 0x041fe400078e020a */
[----:B------:R-:W-:Y:S02]  /*17b0*/  @!P2 STS.64 [UR5+0x48], R28 ;  /* 0x0000481cff00a988 */ /* 0x000fe40008000a05 */
[----:B-1----:R-:W-:-:S04]  /*17c0*/  IMAD.WIDE R8, R31, 0x4, R8 ;  /* 0x000000041f087825 */ /* 0x002fc800078e0208 */
[----:B---3--:R-:W-:-:S05]  /*17d0*/  @!P1 IMAD.WIDE R14, R4, 0x8, R14 ;  /* 0x00000008040e9825 */ /* 0x008fca00078e020e */
[----:B------:R0:W-:Y:S01]  /*17e0*/  @!P1 STG.E.64 desc[UR8][R14.64], R12 ;  /* 0x0000000c0e009986 */ /* 0x0001e2000c101b08 */
[----:B------:R-:W-:Y:S06]  /*17f0*/  BAR.SYNC.DEFER_BLOCKING 0x0 ;  /* 0x0000000000007b1d */ /* 0x000fec0000010000 */
[----:B------:R-:W2:Y:S04]  /*1800*/  LDG.E.64 R10, desc[UR8][R10.64] ;  /* 0x000000080a0a7981 */ /* 0x000ea8000c1e1b00 */
[----:B------:R-:W2:Y:S01]  /*1810*/  LDG.E.64 R8, desc[UR8][R8.64] ;  /* 0x0000000808087981 */ /* 0x000ea2000c1e1b00 */
[----:B0-----:R-:W-:-:S02]  /*1820*/  MOV R12, 0x3f800000 ;  /* 0x3f800000000c7802 */ /* 0x001fc40000000f00 */
[----:B------:R-:W-:Y:S01]  /*1830*/  ISETP.GE.U32.AND P2, PT, R7, UR10, PT ;  /* 0x0000000a07007c0c */ /* 0x000fe2000bf46070 */
[----:B------:R-:W0:Y:S01]  /*1840*/  LDS.64 R16, [UR5+0x48] ;  /* 0x00004805ff107984 */ /* 0x000e220008000a00 */
[----:B------:R-:W-:Y:S02]  /*1850*/  ULDC.U8 UR5, c[0x0][0x28c] ;  /* 0x0000a30000057ab9 */ /* 0x000fe40000000000 */
[----:B------:R-:W-:Y:S02]  /*1860*/  ISETP.NE.AND P4, PT, RZ, UR5, PT ;  /* 0x00000005ff007c0c */ /* 0x000fe4000bf85270 */
[----:B------:R-:W-:-:S04]  /*1870*/  ISETP.GE.AND.EX P2, PT, R30, UR11, PT, P2 ;  /* 0x0000000b1e007c0c */ /* 0x000fc8000bf46320 */
[----:B------:R-:W-:Y:S01]  /*1880*/  ISETP.GT.U32.OR P2, PT, R0, 0xdf, P2 ;  /* 0x000000df0000780c */ /* 0x000fe20001744470 */
[----:B0-----:R-:W-:-:S04]  /*1890*/  FMUL.FTZ R16, R16, UR6 ;  /* 0x0000000610107c20 */ /* 0x001fc80008410000 */
[C---:B------:R-:W-:Y:S01]  /*18a0*/  FMUL.FTZ R18, R16.reuse, R16 ;  /* 0x0000001010127220 */ /* 0x040fe20000410000 */
[C---:B------:R-:W-:Y:S01]  /*18b0*/  FADD.FTZ R13, -R16.reuse, R20 ;  /* 0x00000014100d7221 */ /* 0x040fe20000010100 */
[C---:B------:R-:W-:Y:S01]  /*18c0*/  FADD.FTZ R15, -R16.reuse, R21 ;  /* 0x00000015100f7221 */ /* 0x040fe20000010100 */
[----:B------:R-:W-:Y:S01]  /*18d0*/  FADD.FTZ R23, -R16, R23 ;  /* 0x0000001710177221 */ /* 0x000fe20000010100 */
[----:B------:R-:W-:Y:S01]  /*18e0*/  FFMA.FTZ R17, R17, UR6, -R18 ;  /* 0x0000000611117c23 */ /* 0x000fe20008010812 */
[----:B------:R-:W-:Y:S01]  /*18f0*/  IADD3 R20, R2, 0x40, RZ ;  /* 0x0000004002147810 */ /* 0x000fe20007ffe0ff */
[----:B------:R-:W-:Y:S01]  /*1900*/  FADD.FTZ R31, -R16, R26 ;  /* 0x0000001a101f7221 */ /* 0x000fe20000010100 */
[----:B------:R-:W-:Y:S01]  /*1910*/  IADD3 R21, R2, 0x60, RZ ;  /* 0x0000006002157810 */ /* 0x000fe20007ffe0ff */
[C---:B------:R-:W-:Y:S01]  /*1920*/  FADD.FTZ R19, -R16.reuse, R22 ;  /* 0x0000001610137221 */ /* 0x040fe20000010100 */
[----:B------:R-:W-:Y:S01]  /*1930*/  FSETP.GTU.FTZ.AND P1, PT, R17, RZ, PT ;  /* 0x000000ff1100720b */ /* 0x000fe20003f3c000 */
[C---:B------:R-:W-:Y:S01]  /*1940*/  FADD.FTZ R29, -R16.reuse, R24 ;  /* 0x00000018101d7221 */ /* 0x040fe20000010100 */
[C---:B------:R-:W-:Y:S01]  /*1950*/  FADD.FTZ R25, -R16.reuse, R25 ;  /* 0x0000001910197221 */ /* 0x040fe20000010100 */
[----:B------:R-:W-:Y:S01]  /*1960*/  FADD.FTZ R27, -R16, R27 ;  /* 0x0000001b101b7221 */ /* 0x000fe20000010100 */
[----:B------:R-:W-:-:S02]  /*1970*/  ISETP.GE.U32.AND P3, PT, R20, UR10, PT ;  /* 0x0000000a14007c0c */ /* 0x000fc4000bf66070 */
[----:B------:R-:W-:-:S04]  /*1980*/  SHF.R.S32.HI R22, RZ, 0x1f, R20 ;  /* 0x0000001fff167819 */ /* 0x000fc80000011414 */
[----:B------:R-:W-:-:S03]  /*1990*/  ISETP.GE.AND.EX P3, PT, R22, UR11, PT, P3 ;  /* 0x0000000b16007c0c */ /* 0x000fc6000bf66330 */
[----:B------:R-:W0:Y:S01]  /*19a0*/  @P1 LDC R18, c[0x0][0x238] ;  /* 0x00008e00ff121b82 */ /* 0x000e220000000800 */
[----:B------:R-:W-:Y:S01]  /*19b0*/  ISETP.GT.U32.OR P3, PT, R0, 0xdf, P3 ;  /* 0x000000df0000780c */ /* 0x000fe20001f64470 */
[----:B0-----:R-:W-:-:S04]  /*19c0*/  @P1 FADD.FTZ R17, R17, R18 ;  /* 0x0000001211111221 */ /* 0x001fc80000010000 */
[----:B------:R-:W0:Y:S01]  /*19d0*/  @P1 MUFU.RSQ R12, R17 ;  /* 0x00000011000c1308 */ /* 0x000e220000001400 */
[----:B------:R-:W-:Y:S01]  /*19e0*/  ISETP.GE.U32.AND P1, PT, R21, UR10, PT ;  /* 0x0000000a15007c0c */ /* 0x000fe2000bf26070 */
[-C--:B0-----:R-:W-:Y:S01]  /*19f0*/  FMUL.FTZ R26, R23, R12.reuse ;  /* 0x0000000c171a7220 */ /* 0x081fe20000410000 */
[----:B------:R-:W-:Y:S01]  /*1a00*/  SHF.R.S32.HI R23, RZ, 0x1f, R21 ;  /* 0x0000001fff177819 */ /* 0x000fe20000011415 */
[-C--:B------:R-:W-:Y:S01]  /*1a10*/  FMUL.FTZ R13, R13, R12.reuse ;  /* 0x0000000c0d0d7220 */ /* 0x080fe20000410000 */
[-C--:B------:R-:W-:Y:S01]  /*1a20*/  FMUL.FTZ R19, R19, R12.reuse ;  /* 0x0000000c13137220 */ /* 0x080fe20000410000 */
[-C--:B------:R-:W-:Y:S01]  /*1a30*/  FMUL.FTZ R24, R15, R12.reuse ;  /* 0x0000000c0f187220 */ /* 0x080fe20000410000 */
[-C--:B------:R-:W-:Y:S01]  /*1a40*/  FMUL.FTZ R29, R29, R12.reuse ;  /* 0x0000000c1d1d7220 */ /* 0x080fe20000410000 */
[-C--:B------:R-:W-:Y:S01]  /*1a50*/  FMUL.FTZ R28, R25, R12.reuse ;  /* 0x0000000c191c7220 */ /* 0x080fe20000410000 */
[-C--:B------:R-:W-:Y:S01]  /*1a60*/  FMUL.FTZ R31, R31, R12.reuse ;  /* 0x0000000c1f1f7220 */ /* 0x080fe20000410000 */
[----:B------:R-:W-:Y:S01]  /*1a70*/  FMUL.FTZ R36, R27, R12 ;  /* 0x0000000c1b247220 */ /* 0x000fe20000410000 */
[----:B------:R-:W-:-:S04]  /*1a80*/  ISETP.GE.AND.EX P1, PT, R23, UR11, PT, P1 ;  /* 0x0000000b17007c0c */ /* 0x000fc8000bf26310 */
[----:B------:R-:W-:Y:S01]  /*1a90*/  ISETP.GT.U32.OR P1, PT, R0, 0xdf, P1 ;  /* 0x000000df0000780c */ /* 0x000fe20000f24470 */
[C-C-:B--2---:R-:W-:Y:S01]  /*1aa0*/  FFMA.FTZ R18, R10.reuse, R13, R8.reuse ;  /* 0x0000000d0a127223 */ /* 0x144fe20000010008 */
[C-C-:B------:R-:W-:Y:S01]  /*1ab0*/  FFMA.FTZ R12, R10.reuse, R19, R8.reuse ;  /* 0x000000130a0c7223 */ /* 0x140fe20000010008 */
[C-C-:B------:R-:W-:Y:S01]  /*1ac0*/  FFMA.FTZ R14, R10.reuse, R29, R8.reuse ;  /* 0x0000001d0a0e7223 */ /* 0x140fe20000010008 */
[----:B------:R-:W-:Y:S01]  /*1ad0*/  FFMA.FTZ R16, R10, R31, R8 ;  /* 0x0000001f0a107223 */ /* 0x000fe20000010008 */
[C-C-:B------:R-:W-:Y:S01]  /*1ae0*/  FFMA.FTZ R13, R11.reuse, R26, R9.reuse ;  /* 0x0000001a0b0d7223 */ /* 0x140fe20000010009 */
[C-C-:B------:R-:W-:Y:S01]  /*1af0*/  FFMA.FTZ R15, R11.reuse, R28, R9.reuse ;  /* 0x0000001c0b0f7223 */ /* 0x140fe20000010009 */
        /* <DEDUP_REMOVED lines=13> */
.L_x_2886:
        /* <DEDUP_REMOVED lines=8> */
[----:B------:R-:W-:Y:S02]  /*1c50*/  ULDC.64 UR10, c[0x0][0x210] ;  /* 0x00008400000a7ab9 */ /* 0x000fe40000000a00 */
[----:B------:R-:W-:Y:S02]  /*1c60*/  LEA R10, P5, R8, UR10, 0x2 ;  /* 0x0000000a080a7c11 */ /* 0x000fe4000f8a10ff */
[----:B------:R-:W-:-:S04]  /*1c70*/  IADD3 R11, R9, R11, RZ ;  /* 0x0000000b090b7210 */ /* 0x000fc80007ffe0ff */
[----:B------:R-:W-:-:S05]  /*1c80*/  LEA.HI.X R11, R8, UR11, R11, 0x2, P5 ;  /* 0x0000000b080b7c11 */ /* 0x000fca000a8f140b */
[----:B------:R0:W-:Y:S02]  /*1c90*/  STG.E.64 desc[UR8][R10.64], R18 ;  /* 0x000000120a007986 */ /* 0x0001e4000c101b08 */
.L_x_2888:
[----:B------:R-:W-:Y:S05]  /*1ca0*/  BSYNC B0 ;  /* 0x0000000000007941 */ /* 0x000fea0003800000 */
.L_x_2887:
        /* <DEDUP_REMOVED lines=11> */
.L_x_2889:
[----:B------:R-:W-:Y:S04]  /*1d60*/  BSSY B0, `(.L_x_2890) ;  /* 0x000000d000007945 */ /* 0x000fe80003800000 */
[----:B------:R-:W-:Y:S05]  /*1d70*/  @P2 BRA `(.L_x_2891) ;  /* 0x00000000002c2947 */ /* 0x000fea0003800000 */
[----:B------:R-:W-:Y:S01]  /*1d80*/  ULDC.64 UR10, c[0x0][0x270] ;  /* 0x00009c00000a7ab9 */ /* 0x000fe20000000a00 */
[----:B------:R-:W-:Y:S01]  /*1d90*/  MOV R8, R32 ;  /* 0x0000002000087202 */ /* 0x000fe20000000f00 */
[----:B------:R-:W-:Y:S01]  /*1da0*/  IMAD R30, R30, UR10, RZ ;  /* 0x0000000a1e1e7c24 */ /* 0x000fe2000f8e02ff */
[----:B------:R-:W-:-:S03]  /*1db0*/  MOV R9, R35 ;  /* 0x0000002300097202 */ /* 0x000fc60000000f00 */
[C---:B0-----:R-:W-:Y:S02]  /*1dc0*/  IMAD R11, R7.reuse, UR11, R30 ;  /* 0x0000000b070b7c24 */ /* 0x041fe4000f8e021e */
[----:B------:R-:W-:Y:S01]  /*1dd0*/  IMAD.WIDE.U32 R8, R7, UR10, R8 ;  /* 0x0000000a07087c25 */ /* 0x000fe2000f8e0008 */
[----:B------:R-:W-:Y:S02]  /*1de0*/  ULDC.64 UR10, c[0x0][0x210] ;  /* 0x00008400000a7ab9 */ /* 0x000fe40000000a00 */
[----:B------:R-:W-:Y:S02]  /*1df0*/  LEA R10, P2, R8, UR10, 0x2 ;  /* 0x0000000a080a7c11 */ /* 0x000fe4000f8410ff */
[----:B------:R-:W-:-:S04]  /*1e00*/  IADD3 R11, R9, R11, RZ ;  /* 0x0000000b090b7210 */ /* 0x000fc80007ffe0ff */
[----:B------:R-:W-:-:S05]  /*1e10*/  LEA.HI.X R11, R8, UR11, R11, 0x2, P2 ;  /* 0x0000000b080b7c11 */ /* 0x000fca00090f140b */
[----:B------:R1:W-:Y:S02]  /*1e20*/  STG.E.64 desc[UR8][R10.64], R12 ;  /* 0x0000000c0a007986 */ /* 0x0003e4000c101b08 */
.L_x_2891:
[----:B------:R-:W-:Y:S05]  /*1e30*/  BSYNC B0 ;  /* 0x0000000000007941 */ /* 0x000fea0003800000 */
.L_x_2890:
        /* <DEDUP_REMOVED lines=11> */
.L_x_2892:
[----:B------:R-:W-:Y:S04]  /*1ef0*/  BSSY B0, `(.L_x_2893) ;  /* 0x000000d000007945 */ /* 0x000fe80003800000 */
[----:B------:R-:W-:Y:S05]  /*1f00*/  @P3 BRA `(.L_x_2894) ;  /* 0x00000000002c3947 */ /* 0x000fea0003800000 */
[----:B------:R-:W-:Y:S01]  /*1f10*/  ULDC.64 UR10, c[0x0][0x270] ;  /* 0x00009c00000a7ab9 */ /* 0x000fe20000000a00 */
[----:B------:R-:W-:Y:S01]  /*1f20*/  MOV R8, R32 ;  /* 0x0000002000087202 */ /* 0x000fe20000000f00 */
[----:B01----:R-:W-:Y:S01]  /*1f30*/  IMAD R11, R22, UR10, RZ ;  /* 0x0000000a160b7c24 */ /* 0x003fe2000f8e02ff */
        /* <DEDUP_REMOVED lines=8> */
.L_x_2894:
[----:B------:R-:W-:Y:S05]  /*1fc0*/  BSYNC B0 ;  /* 0x0000000000007941 */ /* 0x000fea0003800000 */
.L_x_2893:
[----:B------:R-:W-:Y:S05]  /*1fd0*/  @!P4 BRA `(.L_x_2895) ;  /* 0x000000000028c947 */ /* 0x000fea0003800000 */
        /* <DEDUP_REMOVED lines=10> */
.L_x_2895:
[----:B------:R-:W-:Y:S04]  /*2080*/  BSSY B0, `(.L_x_2896) ;  /* 0x000000c000007945 */ /* 0x000fe80003800000 */
        /* <DEDUP_REMOVED lines=11> */
.L_x_2897:
[----:B------:R-:W-:Y:S05]  /*2140*/  BSYNC B0 ;  /* 0x0000000000007941 */ /* 0x000fea0003800000 */
.L_x_2896:
[----:B---3--:R-:W3:Y:S01]  /*2150*/  LDC R9, c[0x0][0x10] ;  /* 0x00000400ff097b82 */ /* 0x008ee20000000800 */
[----:B------:R-:W-:Y:S02]  /*2160*/  IADD3 R5, R5, 0x1, RZ ;  /* 0x0000000105057810 */ /* 0x000fe40007ffe0ff */
[----:B---3--:R-:W-:-:S04]  /*2170*/  IADD3 R4, R9, R4, RZ ;  /* 0x0000000409047210 */ /* 0x008fc80007ffe0ff */
[----:B------:R-:W-:-:S13]  /*2180*/  ISETP.GE.AND P1, PT, R4, UR4, PT ;  /* 0x0000000404007c0c */ /* 0x000fda000bf26270 */
[----:B------:R-:W-:Y:S05]  /*2190*/  @!P1 BRA `(.L_x_2898) ;  /* 0xffffffdc00fc9947 */ /* 0x000fea000383ffff */
[----:B------:R-:W-:Y:S05]  /*21a0*/  EXIT ;  /* 0x000000000000794d */ /* 0x000fea0003800000 */
.L_x_2899:
        /* <DEDUP_REMOVED lines=13> */
.L_x_3339:


//--------------------- .text._Z35group_norm_nhwc_fwd_one_pass_kernelI11Fp32IOFp32WLi256ELi14ELi224EEv26Group_norm_nhwc_fwd_params --------------------------
	.section	.text._Z35group_norm_nhwc_fwd_one_pass_kernelI11Fp32IOFp32WLi256ELi14ELi224EEv26Group_norm_nhwc_fwd_params,"ax",@progbits
	.align	128
        .global         _Z35group_norm_nhwc_fwd_one_pass_kernelI11Fp32IOFp32WLi256ELi14ELi224EEv26Group_norm_nhwc_fwd_params
        .type           _Z35group_norm_nhwc_fwd_one_pass_kernelI11Fp32IOFp32WLi256ELi14ELi224EEv26Group_norm_nhwc_fwd_params,@function
        .size           _Z35group_norm_nhwc_fwd_one_pass_kernelI11Fp32IOFp32WLi256ELi14ELi224EEv26Group_norm_nhwc_fwd_params,(.L_x_3340 - _Z35group_norm_nhwc_fwd_one_pass_kernelI11Fp32IOFp32WLi256ELi14ELi224EEv26Group_norm_nhwc_fwd_params)
        .other          _Z35group_norm_nhwc_fwd_one_pass_kernelI11Fp32IOFp32WLi256ELi14ELi224EEv26Group_norm_nhwc_fwd_params,@"STO_CUDA_ENTRY STV_DEFAULT"
_Z35group_norm_nhwc_fwd_one_pass_kernelI11Fp32IOFp32WLi256ELi14ELi224EEv26Group_norm_nhwc_fwd_params:
.text._Z35group_norm_nhwc_fwd_one_pass_kernelI11Fp32IOFp32WLi256ELi14ELi224EEv26Group_norm_nhwc_fwd_params:
        /* <DEDUP_REMOVED lines=10> */
[C---:B------:R-:W-:Y:S01]  /*00a0*/  IMAD.WIDE.U32 R2, R5.reuse, 0x24924925, RZ ;  /* 0x2492492505027825 */ /* 0x040fe200078e00ff */
[----:B------:R-:W-:Y:S01]  /*00b0*/  ULDC.64 UR12, c[0x0][0x278] ;  /* 0x00009e00000c7ab9 */ /* 0x000fe20000000a00 */
[----:B------:R-:W-:Y:S01]  /*00c0*/  ISETP.GE.U32.AND P4, PT, R5, 0xe0, PT ;  /* 0x000000e00500780c */ /* 0x000fe20003f86070 */
[----:B------:R-:W-:Y:S01]  /*00d0*/  UMOV UR4, 0x400 ;  /* 0x0000040000047882 */ /* 0x000fe20000000000 */
[----:B------:R-:W-:Y:S01]  /*00e0*/  R2UR UR11, R0 ;  /* 0x00000000000b72ca */ /* 0x000fe200000e0000 */
[----:B------:R-:W-:Y:S01]  /*00f0*/  ULDC.64 UR8, c[0x0][0x218] ;  /* 0x0000860000087ab9 */ /* 0x000fe20000000a00 */
[----:B------:R-:W-:Y:S01]  /*0100*/  IADD3 R2, -R3, R5, RZ ;  /* 0x0000000503027210 */ /* 0x000fe20007ffe1ff */
[----:B------:R-:W1:Y:S01]  /*0110*/  LDC R4, c[0x0][0x294] ;  /* 0x0000a500ff047b82 */ /* 0x000e620000000800 */
[----:B------:R-:W-:Y:S02]  /*0120*/  ISETP.NE.U32.AND P6, PT, RZ, UR8, PT ;  /* 0x00000008ff007c0c */ /* 0x000fe4000bfc5070 */
[----:B------:R-:W-:-:S04]  /*0130*/  LEA.HI R2, R2, R3, RZ, 0x1f ;  /* 0x0000000302027211 */ /* 0x000fc800078ff8ff */
[----:B------:R-:W-:Y:S01]  /*0140*/  SHF.R.U32.HI R3, RZ, 0x2, R2 ;  /* 0x00000002ff037819 */ /* 0x000fe20000011602 */
[----:B------:R-:W2:Y:S04]  /*0150*/  S2UR UR6, SR_CgaCtaId ;  /* 0x00000000000679c3 */ /* 0x000ea80000008800 */
[----:B------:R-:W-:Y:S01]  /*0160*/  IMAD R8, R3, -0x7, R5 ;  /* 0xfffffff903087824 */ /* 0x000fe200078e0205 */
[----:B0-----:R-:W-:-:S04]  /*0170*/  LOP3.LUT P2, RZ, R5, UR10, RZ, 0xfc, !PT ;  /* 0x0000000a05ff7c12 */ /* 0x001fc8000f84fcff */
[----:B------:R-:W-:Y:S02]  /*0180*/  SHF.L.U32 R8, R8, 0x1, RZ ;  /* 0x0000000108087819 */ /* 0x000fe400000006ff */
[----:B------:R-:W-:Y:S01]  /*0190*/  ISETP.NE.AND.EX P2, PT, RZ, UR9, !P2, P6 ;  /* 0x00000009ff007c0c */ /* 0x000fe2000d745360 */
[----:B------:R-:W-:Y:S01]  /*01a0*/  ULDC.64 UR8, c[0x0][0x208] ;  /* 0x0000820000087ab9 */ /* 0x000fe20000000a00 */
[----:B-1----:R-:W-:Y:S01]  /*01b0*/  IMAD R15, R4, UR10, R3 ;  /* 0x0000000a040f7c24 */ /* 0x002fe2000f8e0203 */
[----:B------:R-:W-:Y:S01]  /*01c0*/  SHF.R.S32.HI R4, RZ, 0x1f, R5 ;  /* 0x0000001fff047819 */ /* 0x000fe20000011405 */
[----:B------:R-:W0:Y:S03]  /*01d0*/  S2R R3, SR_LANEID ;  /* 0x0000000000037919 */ /* 0x000e260000000000 */
[----:B------:R-:W-:Y:S02]  /*01e0*/  LEA.HI R6, R4, R5, RZ, 0x5 ;  /* 0x0000000504067211 */ /* 0x000fe400078f28ff */
[C---:B------:R-:W-:Y:S01]  /*01f0*/  IADD3 R4, R15.reuse, 0x40, RZ ;  /* 0x000000400f047810 */ /* 0x040fe20007ffe0ff */
[----:B--2---:R-:W-:Y:S01]  /*0200*/  ULEA UR4, UR6, UR4, 0x18 ;  /* 0x0000000406047291 */ /* 0x004fe2000f8ec03f */
[----:B------:R-:W-:-:S02]  /*0210*/  IADD3 R2, R15, 0x20, RZ ;  /* 0x000000200f027810 */ /* 0x000fc40007ffe0ff */
[----:B------:R-:W-:Y:S02]  /*0220*/  ISETP.LT.U32.AND P1, PT, R4, UR12, PT ;  /* 0x0000000c04007c0c */ /* 0x000fe4000bf21070 */
[----:B------:R-:W-:Y:S02]  /*0230*/  SHF.R.S32.HI R10, RZ, 0x1f, R4 ;  /* 0x0000001fff0a7819 */ /* 0x000fe40000011404 */
[----:B------:R-:W-:Y:S02]  /*0240*/  ISETP.LT.U32.AND P0, PT, R2, UR12, PT ;  /* 0x0000000c02007c0c */ /* 0x000fe4000bf01070 */
[----:B------:R-:W-:Y:S02]  /*0250*/  SHF.R.S32.HI R7, RZ, 0x1f, R2 ;  /* 0x0000001fff077819 */ /* 0x000fe40000011402 */
[----:B------:R-:W-:Y:S02]  /*0260*/  IADD3 R5, R15, 0x60, RZ ;  /* 0x000000600f057810 */ /* 0x000fe40007ffe0ff */
[----:B------:R-:W-:-:S02]  /*0270*/  ISETP.LT.AND.EX P1, PT, R10, UR13, !P4, P1 ;  /* 0x0000000d0a007c0c */ /* 0x000fc4000e721310 */
[----:B------:R-:W-:Y:S02]  /*0280*/  SHF.R.S32.HI R10, RZ, 0x5, R6 ;  /* 0x00000005ff0a7819 */ /* 0x000fe40000011406 */
[----:B------:R-:W-:Y:S02]  /*0290*/  ISETP.LT.AND.EX P0, PT, R7, UR13, !P4, P0 ;  /* 0x0000000d07007c0c */ /* 0x000fe4000e701300 */
[C---:B------:R-:W-:Y:S02]  /*02a0*/  IADD3 R6, R15.reuse, 0xe0, RZ ;  /* 0x000000e00f067810 */ /* 0x040fe40007ffe0ff */
[----:B------:R-:W-:Y:S02]  /*02b0*/  ISETP.LT.U32.AND P3, PT, R15, UR12, PT ;  /* 0x0000000c0f007c0c */ /* 0x000fe4000bf61070 */
[----:B------:R-:W-:Y:S02]  /*02c0*/  SHF.R.S32.HI R7, RZ, 0x1f, R15 ;  /* 0x0000001fff077819 */ /* 0x000fe4000001140f */
[----:B------:R-:W-:Y:S01]  /*02d0*/  ISETP.LT.U32.AND P5, PT, R5, UR12, PT ;  /* 0x0000000c05007c0c */ /* 0x000fe2000bfa1070 */
[----:B------:R-:W-:Y:S01]  /*02e0*/  ULDC UR12, c[0x0][0x10] ;  /* 0x00000400000c7ab9 */ /* 0x000fe20000000800 */
[----:B------:R-:W-:-:S02]  /*02f0*/  SHF.R.S32.HI R9, RZ, 0x1f, R5 ;  /* 0x0000001fff097819 */ /* 0x000fc40000011405 */
[----:B------:R-:W-:Y:S02]  /*0300*/  SHF.R.S32.HI R11, RZ, 0x1f, R6 ;  /* 0x0000001fff0b7819 */ /* 0x000fe40000011406 */
[----:B------:R-:W-:Y:S02]  /*0310*/  ISETP.LT.AND.EX P3, PT, R7, UR13, !P4, P3 ;  /* 0x0000000d07007c0c */ /* 0x000fe4000e761330 */
[----:B------:R-:W-:Y:S01]  /*0320*/  ISETP.LT.AND.EX P4, PT, R9, UR13, !P4, P5 ;  /* 0x0000000d09007c0c */ /* 0x000fe2000e781350 */
[----:B------:R-:W-:Y:S01]  /*0330*/  ULDC.U8 UR13, c[0x0][0x28c] ;  /* 0x0000a300000d7ab9 */ /* 0x000fe20000000000 */
[----:B------:R-:W-:Y:S01]  /*0340*/  LEA R10, R10, UR4, 0x3 ;  /* 0x000000040a0a7c11 */ /* 0x000fe2000f8e18ff */
[----:B0-----:R-:W-:-:S10]  /*0350*/  UMOV UR4, URZ ;  /* 0x0000003f00047c82 */ /* 0x001fd40008000000 */
.L_x_2936:
[----:B0-----:R-:W0:Y:S01]  /*0360*/  LDC R20, c[0x0][0x288] ;  /* 0x0000a200ff147b82 */ /* 0x001e220000000800 */
[----:B------:R-:W-:Y:S01]  /*0370*/  IABS R16, UR11 ;  /* 0x0000000b00107c13 */ /* 0x000fe20008000000 */
[----:B------:R-:W1:Y:S01]  /*0380*/  S2R R42, SR_TID.X ;  /* 0x00000000002a7919 */ /* 0x000e620000002100 */
[----:B------:R-:W-:Y:S01]  /*0390*/  SHF.R.S32.HI R22, RZ, 0x1f, R8 ;  /* 0x0000001fff167819 */ /* 0x000fe20000011408 */
[----:B------:R-:W-:Y:S01]  /*03a0*/  ULDC.64 UR6, c[0x0][0x280] ;  /* 0x0000a00000067ab9 */ /* 0x000fe20000000a00 */
[----:B------:R-:W-:Y:S01]  /*03b0*/  ULDC.64 UR14, c[0x0][0x278] ;  /* 0x00009e00000e7ab9 */ /* 0x000fe20000000a00 */
[----:B------:R-:W-:Y:S02]  /*03c0*/  SHF.R.S32.HI R33, RZ, 0x1f, R2 ;  /* 0x0000001fff217819 */ /* 0x000fe40000011402 */
[----:B------:R-:W2:Y:S01]  /*03d0*/  @P0 LDC.64 R24, c[0x0][0x270] ;  /* 0x00009c00ff180b82 */ /* 0x000ea20000000a00 */
[----:B------:R-:W-:-:S07]  /*03e0*/  SHF.R.S32.HI R31, RZ, 0x1f, R4 ;  /* 0x0000001fff1f7819 */ /* 0x000fce0000011404 */
[----:B------:R-:W3:Y:S01]  /*03f0*/  @P0 LDC.64 R46, c[0x0][0x220] ;  /* 0x00008800ff2e0b82 */ /* 0x000ee20000000a00 */
[----:B0-----:R-:W-:-:S07]  /*0400*/  IABS R18, R20 ;  /* 0x0000001400127213 */ /* 0x001fce0000000000 */
[----:B------:R-:W0:Y:S01]  /*0410*/  @P1 LDC.64 R36, c[0x0][0x220] ;  /* 0x00008800ff241b82 */ /* 0x000e220000000a00 */
[----:B------:R-:W4:Y:S01]  /*0420*/  I2F.RP R14, R18 ;  /* 0x00000012000e7306 */ /* 0x000f220000209400 */
[----:B--2---:R-:W-:-:S06]  /*0430*/  @P0 IMAD R28, R33, R24, RZ ;  /* 0x00000018211c0224 */ /* 0x004fcc00078e02ff */
[----:B------:R-:W2:Y:S01]  /*0440*/  @P4 LDC.64 R44, c[0x0][0x220] ;  /* 0x00008800ff2c4b82 */ /* 0x000ea20000000a00 */
[----:B----4-:R-:W4:Y:S02]  /*0450*/  MUFU.RCP R14, R14 ;  /* 0x0000000e000e7308 */ /* 0x010f240000001000 */
[----:B----4-:R-:W-:-:S06]  /*0460*/  IADD3 R12, R14, 0xffffffe, RZ ;  /* 0x0ffffffe0e0c7810 */ /* 0x010fcc0007ffe0ff */
[----:B------:R4:W5:Y:S02]  /*0470*/  F2I.FTZ.U32.TRUNC.NTZ R13, R12 ;  /* 0x0000000c000d7305 */ /* 0x000964000021f000 */
[----:B----4-:R-:W-:Y:S01]  /*0480*/  HFMA2.MMA R12, -RZ, RZ, 0, 0 ;  /* 0x00000000ff0c7435 */ /* 0x010fe200000001ff */
[----:B-----5:R-:W-:-:S05]  /*0490*/  IADD3 R17, RZ, -R13, RZ ;  /* 0x8000000dff117210 */ /* 0x020fca0007ffe0ff */
[----:B------:R-:W-:-:S04]  /*04a0*/  IMAD R17, R17, R18, RZ ;  /* 0x0000001211117224 */ /* 0x000fc800078e02ff */
[----:B------:R-:W-:Y:S01]  /*04b0*/  IMAD.HI.U32 R13, R13, R17, R12 ;  /* 0x000000110d0d7227 */ /* 0x000fe200078e000c */
[----:B------:R-:W-:Y:S02]  /*04c0*/  MOV R17, R16 ;  /* 0x0000001000117202 */ /* 0x000fe40000000f00 */
[----:B------:R-:W-:-:S03]  /*04d0*/  LOP3.LUT R12, R20, UR11, RZ, 0x3c, !PT ;  /* 0x0000000b140c7c12 */ /* 0x000fc6000f8e3cff */
[----:B------:R-:W-:-:S05]  /*04e0*/  IMAD.HI.U32 R16, R13, R17, RZ ;  /* 0x000000110d107227 */ /* 0x000fca00078e00ff */
[----:B------:R-:W-:-:S05]  /*04f0*/  IADD3 R13, -R16, RZ, RZ ;  /* 0x000000ff100d7210 */ /* 0x000fca0007ffe1ff */
[C---:B------:R-:W-:Y:S02]  /*0500*/  IMAD R13, R18.reuse, R13, R17 ;  /* 0x0000000d120d7224 */ /* 0x040fe400078e0211 */
[----:B------:R-:W4:Y:S03]  /*0510*/  LDC R17, c[0x0][0x294] ;  /* 0x0000a500ff117b82 */ /* 0x000f260000000800 */
[----:B------:R-:W-:-:S13]  /*0520*/  ISETP.GT.U32.AND P5, PT, R18, R13, PT ;  /* 0x0000000d1200720c */ /* 0x000fda0003fa4070 */
[-C--:B------:R-:W-:Y:S02]  /*0530*/  @!P5 IADD3 R13, R13, -R18.reuse, RZ ;  /* 0x800000120d0dd210 */ /* 0x080fe40007ffe0ff */
[----:B------:R-:W-:Y:S02]  /*0540*/  @!P5 IADD3 R16, R16, 0x1, RZ ;  /* 0x000000011010d810 */ /* 0x000fe40007ffe0ff */
[----:B------:R-:W-:Y:S02]  /*0550*/  ISETP.GE.U32.AND P6, PT, R13, R18, PT ;  /* 0x000000120d00720c */ /* 0x000fe40003fc6070 */
[----:B------:R-:W-:Y:S01]  /*0560*/  ISETP.GE.AND P5, PT, R12, RZ, PT ;  /* 0x000000ff0c00720c */ /* 0x000fe20003fa6270 */
[----:B-1----:R-:W-:Y:S01]  /*0570*/  IMAD.WIDE.U32 R12, R42, 0x24924925, RZ ;  /* 0x249249252a0c7825 */ /* 0x002fe200078e00ff */
[----:B------:R-:W1:Y:S04]  /*0580*/  @P3 LDC.64 R18, c[0x0][0x220] ;  /* 0x00008800ff123b82 */ /* 0x000e680000000a00 */
[----:B------:R-:W-:-:S04]  /*0590*/  IADD3 R12, -R13, R42, RZ ;  /* 0x0000002a0d0c7210 */ /* 0x000fc80007ffe1ff */
[----:B------:R-:W-:Y:S02]  /*05a0*/  LEA.HI R12, R12, R13, RZ, 0x1f ;  /* 0x0000000d0c0c7211 */ /* 0x000fe400078ff8ff */
[----:B------:R-:W-:Y:S02]  /*05b0*/  @P6 IADD3 R16, R16, 0x1, RZ ;  /* 0x0000000110106810 */ /* 0x000fe40007ffe0ff */
[----:B------:R-:W-:Y:S02]  /*05c0*/  ISETP.NE.AND P6, PT, R20, RZ, PT ;  /* 0x000000ff1400720c */ /* 0x000fe40003fc5270 */
[----:B------:R-:W-:Y:S02]  /*05d0*/  @!P5 IADD3 R16, -R16, RZ, RZ ;  /* 0x000000ff1010d210 */ /* 0x000fe40007ffe1ff */
[----:B------:R-:W-:Y:S02]  /*05e0*/  SHF.R.U32.HI R38, RZ, 0x2, R12 ;  /* 0x00000002ff267819 */ /* 0x000fe4000001160c */
[----:B------:R-:W5:Y:S03]  /*05f0*/  @P3 LDC.64 R12, c[0x0][0x270] ;  /* 0x00009c00ff0c3b82 */ /* 0x000f660000000a00 */
[----:B----4-:R-:W-:-:S04]  /*0600*/  IMAD R38, R17, UR10, R38 ;  /* 0x0000000a11267c24 */ /* 0x010fc8000f8e0226 */
[----:B------:R-:W-:Y:S02]  /*0610*/  @!P6 LOP3.LUT R16, RZ, R20, RZ, 0x33, !PT ;  /* 0x00000014ff10e212 */ /* 0x000fe400078e33ff */
[----:B------:R-:W-:Y:S02]  /*0620*/  IADD3 R26, R38, 0x80, RZ ;  /* 0x00000080261a7810 */ /* 0x000fe40007ffe0ff */
[----:B------:R-:W-:Y:S02]  /*0630*/  IADD3 R39, -R16, RZ, RZ ;  /* 0x000000ff10277210 */ /* 0x000fe40007ffe1ff */
[----:B------:R-:W-:Y:S02]  /*0640*/  SHF.R.S32.HI R14, RZ, 0x1f, R16 ;  /* 0x0000001fff0e7819 */ /* 0x000fe40000011410 */
[----:B------:R-:W-:Y:S01]  /*0650*/  ISETP.GE.U32.AND P6, PT, R26, UR14, PT ;  /* 0x0000000e1a007c0c */ /* 0x000fe2000bfc6070 */
[----:B------:R-:W-:Y:S01]  /*0660*/  IMAD R39, R20, R39, UR11 ;  /* 0x0000000b14277e24 */ /* 0x000fe2000f8e0227 */
[----:B------:R-:W-:Y:S01]  /*0670*/  SHF.R.S32.HI R27, RZ, 0x1f, R26 ;  /* 0x0000001fff1b7819 */ /* 0x000fe2000001141a */
[----:B------:R-:W-:-:S02]  /*0680*/  IMAD R17, R14, UR6, RZ ;  /* 0x000000060e117c24 */ /* 0x000fc4000f8e02ff */
[----:B------:R-:W-:Y:S01]  /*0690*/  IMAD R39, R39, 0xe, RZ ;  /* 0x0000000e27277824 */ /* 0x000fe200078e02ff */
[----:B------:R-:W-:Y:S01]  /*06a0*/  ISETP.GE.AND.EX P6, PT, R27, UR15, PT, P6 ;  /* 0x0000000f1b007c0c */ /* 0x000fe2000bfc6360 */
[----:B------:R-:W-:Y:S02]  /*06b0*/  IMAD R17, R16, UR7, R17 ;  /* 0x0000000710117c24 */ /* 0x000fe4000f8e0211 */
[----:B-----5:R-:W-:Y:S01]  /*06c0*/  @P3 IMAD R14, R7, R12, RZ ;  /* 0x0000000c070e3224 */ /* 0x020fe200078e02ff */
[----:B------:R-:W-:Y:S02]  /*06d0*/  IADD3 R20, P5, R8, R39, RZ ;  /* 0x0000002708147210 */ /* 0x000fe40007fbe0ff */
[----:B------:R-:W-:Y:S01]  /*06e0*/  ISETP.LT.U32.AND P6, PT, R42, 0xe0, !P6 ;  /* 0x000000e02a00780c */ /* 0x000fe200077c1070 */
[----:B------:R-:W-:Y:S01]  /*06f0*/  @P3 IMAD R29, R15, R13, R14 ;  /* 0x0000000d0f1d3224 */ /* 0x000fe200078e020e */
[----:B------:R-:W-:Y:S02]  /*0700*/  LEA.HI.X.SX32 R21, R39, R22, 0x1, P5 ;  /* 0x0000001627157211 */ /* 0x000fe400028f0eff */
[----:B------:R-:W4:Y:S01]  /*0710*/  @P1 LDC.64 R22, c[0x0][0x270] ;  /* 0x00009c00ff161b82 */ /* 0x000f220000000a00 */
[----:B------:R-:W-:-:S05]  /*0720*/  IMAD.WIDE.U32 R20, R16, UR6, R20 ;  /* 0x0000000610147c25 */ /* 0x000fca000f8e0014 */
[----:B------:R-:W-:Y:S02]  /*0730*/  IADD3 R41, R21, R17, RZ ;  /* 0x0000001115297210 */ /* 0x000fe40007ffe0ff */
[----:B------:R-:W-:Y:S01]  /*0740*/  @P3 MOV R40, R20 ;  /* 0x0000001400283202 */ /* 0x000fe20000000f00 */
[----:B------:R-:W5:Y:S04]  /*0750*/  @P4 LDC.64 R16, c[0x0][0x270] ;  /* 0x00009c00ff104b82 */ /* 0x000f680000000a00 */
[----:B------:R-:W-:-:S04]  /*0760*/  @P3 IMAD.WIDE.U32 R12, R15, R12, R40 ;  /* 0x0000000c0f0c3225 */ /* 0x000fc800078e0028 */
[----:B------:R-:W0:Y:S01]  /*0770*/  @P6 LDC.64 R14, c[0x0][0x270] ;  /* 0x00009c00ff0e6b82 */ /* 0x000e220000000a00 */
[----:B------:R-:W-:Y:S01]  /*0780*/  @P3 IADD3 R13, R13, R29, RZ ;  /* 0x0000001d0d0d3210 */ /* 0x000fe20007ffe0ff */
[----:B------:R-:W-:Y:S01]  /*0790*/  @P0 IMAD R29, R2, R25, R28 ;  /* 0x00000019021d0224 */ /* 0x000fe200078e021c */
[----:B-1----:R-:W-:Y:S01]  /*07a0*/  @P3 LEA R18, P5, R12, R18, 0x2 ;  /* 0x000000120c123211 */ /* 0x002fe200078a10ff */
[----:B----4-:R-:W-:-:S03]  /*07b0*/  @P1 IMAD R28, R31, R22, RZ ;  /* 0x000000161f1c1224 */ /* 0x010fc600078e02ff */
[----:B------:R-:W-:Y:S02]  /*07c0*/  @P3 LEA.HI.X R19, R12, R19, R13, 0x2, P5 ;  /* 0x000000130c133211 */ /* 0x000fe400028f140d */
[----:B------:R-:W-:Y:S01]  /*07d0*/  @P0 MOV R12, R20 ;  /* 0x00000014000c0202 */ /* 0x000fe20000000f00 */
[----:B------:R-:W-:Y:S01]  /*07e0*/  @P1 IMAD R31, R4, R23, R28 ;  /* 0x00000017041f1224 */ /* 0x000fe200078e021c */
[----:B------:R-:W-:-:S03]  /*07f0*/  @P0 MOV R13, R41 ;  /* 0x00000029000d0202 */ /* 0x000fc60000000f00 */
[----:B------:R-:W-:Y:S01]  /*0800*/  @P0 IMAD.WIDE.U32 R24, R2, R24, R12 ;  /* 0x0000001802180225 */ /* 0x000fe200078e000c */
[----:B------:R-:W-:Y:S02]  /*0810*/  @P1 MOV R12, R20 ;  /* 0x00000014000c1202 */ /* 0x000fe40000000f00 */
[----:B------:R-:W-:Y:S01]  /*0820*/  @P1 MOV R13, R41 ;  /* 0x00000029000d1202 */ /* 0x000fe20000000f00 */
[----:B-----5:R-:W-:Y:S01]  /*0830*/  @P4 IMAD R28, R9, R16, RZ ;  /* 0x00000010091c4224 */ /* 0x020fe200078e02ff */
[----:B------:R-:W-:Y:S02]  /*0840*/  @P0 IADD3 R25, R25, R29, RZ ;  /* 0x0000001d19190210 */ /* 0x000fe40007ffe0ff */
[----:B---3--:R-:W-:Y:S01]  /*0850*/  @P0 LEA R46, P5, R24, R46, 0x2 ;  /* 0x0000002e182e0211 */ /* 0x008fe200078a10ff */
[----:B------:R-:W-:Y:S02]  /*0860*/  @P1 IMAD.WIDE.U32 R22, R4, R22, R12 ;  /* 0x0000001604161225 */ /* 0x000fe400078e000c */
[----:B------:R-:W1:Y:S01]  /*0870*/  @P6 LDC.64 R12, c[0x0][0x220] ;  /* 0x00008800ff0c6b82 */ /* 0x000e620000000a00 */
[----:B------:R-:W-:Y:S01]  /*0880*/  @P0 LEA.HI.X R47, R24, R47, R25, 0x2, P5 ;  /* 0x0000002f182f0211 */ /* 0x000fe200028f1419 */
[----:B------:R-:W-:Y:S01]  /*0890*/  @P4 IMAD R29, R5, R17, R28 ;  /* 0x00000011051d4224 */ /* 0x000fe200078e021c */
[----:B------:R-:W-:Y:S01]  /*08a0*/  @P4 MOV R24, R20 ;  /* 0x0000001400184202 */ /* 0x000fe20000000f00 */
[----:B0-----:R-:W-:Y:S01]  /*08b0*/  @P6 IMAD R27, R27, R14, RZ ;  /* 0x0000000e1b1b6224 */ /* 0x001fe200078e02ff */
[----:B------:R-:W-:-:S02]  /*08c0*/  @P4 MOV R25, R41 ;  /* 0x0000002900194202 */ /* 0x000fc40000000f00 */
[----:B------:R-:W-:Y:S01]  /*08d0*/  @P1 IADD3 R17, R23, R31, RZ ;  /* 0x0000001f17111210 */ /* 0x000fe20007ffe0ff */
[----:B------:R-:W-:Y:S01]  /*08e0*/  @P6 IMAD R27, R26, R15, R27 ;  /* 0x0000000f1a1b6224 */ /* 0x000fe200078e021b */
[C---:B------:R-:W-:Y:S01]  /*08f0*/  @P1 LEA R36, P5, R22.reuse, R36, 0x2 ;  /* 0x0000002416241211 */ /* 0x040fe200078a10ff */
[----:B------:R-:W-:Y:S01]  /*0900*/  @P4 IMAD.WIDE.U32 R24, R5, R16, R24 ;  /* 0x0000001005184225 */ /* 0x000fe200078e0018 */
[----:B------:R-:W-:Y:S02]  /*0910*/  @P6 MOV R16, R20 ;  /* 0x0000001400106202 */ /* 0x000fe40000000f00 */
[----:B------:R-:W-:Y:S02]  /*0920*/  @P1 LEA.HI.X R37, R22, R37, R17, 0x2, P5 ;  /* 0x0000002516251211 */ /* 0x000fe400028f1411 */
[----:B------:R-:W-:Y:S02]  /*0930*/  @P6 MOV R17, R41 ;  /* 0x0000002900116202 */ /* 0x000fe40000000f00 */
[----:B--2---:R-:W-:Y:S01]  /*0940*/  @P4 LEA R44, P5, R24, R44, 0x2 ;  /* 0x0000002c182c4211 */ /* 0x004fe200078a10ff */
[----:B------:R-:W-:Y:S01]  /*0950*/  @P6 IMAD.WIDE.U32 R14, R26, R14, R16 ;  /* 0x0000000e1a0e6225 */ /* 0x000fe200078e0010 */
[----:B------:R-:W-:-:S02]  /*0960*/  @P4 IADD3 R16, R25, R29, RZ ;  /* 0x0000001d19104210 */ /* 0x000fc40007ffe0ff */
[----:B------:R-:W-:Y:S02]  /*0970*/  IADD3 R29, R38, 0xa0, RZ ;  /* 0x000000a0261d7810 */ /* 0x000fe40007ffe0ff */
[----:B------:R-:W-:Y:S02]  /*0980*/  @P4 LEA.HI.X R45, R24, R45, R16, 0x2, P5 ;  /* 0x0000002d182d4211 */ /* 0x000fe400028f1410 */
[----:B------:R-:W-:Y:S02]  /*0990*/  @P6 IADD3 R15, R15, R27, RZ ;  /* 0x0000001b0f0f6210 */ /* 0x000fe40007ffe0ff */
[C---:B-1----:R-:W-:Y:S02]  /*09a0*/  @P6 LEA R16, P5, R14.reuse, R12, 0x2 ;  /* 0x0000000c0e106211 */ /* 0x042fe400078a10ff */
[----:B------:R-:W-:Y:S02]  /*09b0*/  SHF.R.S32.HI R23, RZ, 0x1f, R29 ;  /* 0x0000001fff177819 */ /* 0x000fe4000001141d */
[----:B------:R-:W-:-:S02]  /*09c0*/  @P6 LEA.HI.X R17, R14, R13, R15, 0x2, P5 ;  /* 0x0000000d0e116211 */ /* 0x000fc400028f140f */
[----:B------:R-:W-:-:S04]  /*09d0*/  ISETP.GE.U32.AND P5, PT, R29, UR14, PT ;  /* 0x0000000e1d007c0c */ /* 0x000fc8000bfa6070 */
[----:B------:R-:W-:-:S04]  /*09e0*/  ISETP.GE.AND.EX P5, PT, R23, UR15, PT, P5 ;  /* 0x0000000f17007c0c */ /* 0x000fc8000bfa6350 */
[----:B------:R-:W-:-:S13]  /*09f0*/  ISETP.LT.U32.AND P5, PT, R42, 0xe0, !P5 ;  /* 0x000000e02a00780c */ /* 0x000fda0006fa1070 */
[----:B------:R-:W0:Y:S01]  /*0a00*/  @P5 LDC.64 R14, c[0x0][0x270] ;  /* 0x00009c00ff0e5b82 */ /* 0x000e220000000a00 */
[----:B------:R-:W-:Y:S02]  /*0a10*/  @P5 MOV R24, R20 ;  /* 0x0000001400185202 */ /* 0x000fe40000000f00 */
[----:B------:R-:W-:-:S05]  /*0a20*/  @P5 MOV R25, R41 ;  /* 0x0000002900195202 */ /* 0x000fca0000000f00 */
[----:B------:R-:W1:Y:S01]  /*0a30*/  @P5 LDC.64 R12, c[0x0][0x220] ;  /* 0x00008800ff0c5b82 */ /* 0x000e620000000a00 */
[----:B------:R-:W-:Y:S01]  /*0a40*/  IADD3 R31, R38, 0xc0, RZ ;  /* 0x000000c0261f7810 */ /* 0x000fe20007ffe0ff */
[----:B0-----:R-:W-:-:S04]  /*0a50*/  @P5 IMAD R22, R23, R14, RZ ;  /* 0x0000000e17165224 */ /* 0x001fc800078e02ff */
[C---:B------:R-:W-:Y:S01]  /*0a60*/  @P5 IMAD R27, R29.reuse, R15, R22 ;  /* 0x0000000f1d1b5224 */ /* 0x040fe200078e0216 */
[----:B------:R-:W-:Y:S01]  /*0a70*/  CS2R R22, SRZ ;  /* 0x0000000000167805 */ /* 0x000fe2000001ff00 */
[----:B------:R-:W-:-:S05]  /*0a80*/  @P5 IMAD.WIDE.U32 R14, R29, R14, R24 ;  /* 0x0000000e1d0e5225 */ /* 0x000fca00078e0018 */
[----:B------:R0:W2:Y:S01]  /*0a90*/  @P6 LDG.E.64 R22, desc[UR8][R16.64] ;  /* 0x0000000810166981 */ /* 0x0000a2000c1e1b00 */
[----:B------:R-:W-:Y:S02]  /*0aa0*/  @P5 IADD3 R15, R15, R27, RZ ;  /* 0x0000001b0f0f5210 */ /* 0x000fe40007ffe0ff */
[C---:B-1----:R-:W-:Y:S02]  /*0ab0*/  @P5 LEA R12, P6, R14.reuse, R12, 0x2 ;  /* 0x0000000c0e0c5211 */ /* 0x042fe400078c10ff */
[----:B------:R-:W-:Y:S02]  /*0ac0*/  SHF.R.S32.HI R25, RZ, 0x1f, R31 ;  /* 0x0000001fff197819 */ /* 0x000fe4000001141f */
[----:B------:R-:W-:Y:S02]  /*0ad0*/  @P5 LEA.HI.X R13, R14, R13, R15, 0x2, P6 ;  /* 0x0000000d0e0d5211 */ /* 0x000fe400030f140f */
[----:B------:R-:W-:-:S04]  /*0ae0*/  ISETP.GE.U32.AND P6, PT, R31, UR14, PT ;  /* 0x0000000e1f007c0c */ /* 0x000fc8000bfc6070 */
[----:B------:R-:W-:-:S04]  /*0af0*/  ISETP.GE.AND.EX P6, PT, R25, UR15, PT, P6 ;  /* 0x0000000f19007c0c */ /* 0x000fc8000bfc6360 */
[----:B------:R-:W-:-:S13]  /*0b00*/  ISETP.LT.U32.AND P6, PT, R42, 0xe0, !P6 ;  /* 0x000000e02a00780c */ /* 0x000fda00077c1070 */
[----:B------:R-:W1:Y:S01]  /*0b10*/  @P6 LDC.64 R26, c[0x0][0x270] ;  /* 0x00009c00ff1a6b82 */ /* 0x000e620000000a00 */
[----:B0-----:R-:W-:-:S07]  /*0b20*/  @P6 MOV R17, R41 ;  /* 0x0000002900116202 */ /* 0x001fce0000000f00 */
[----:B------:R-:W0:Y:S01]  /*0b30*/  @P6 LDC.64 R14, c[0x0][0x220] ;  /* 0x00008800ff0e6b82 */ /* 0x000e220000000a00 */
[----:B-1----:R-:W-:Y:S01]  /*0b40*/  @P6 IMAD R16, R25, R26, RZ ;  /* 0x0000001a19106224 */ /* 0x002fe200078e02ff */
[----:B------:R-:W-:-:S03]  /*0b50*/  CS2R R24, SRZ ;  /* 0x0000000000187805 */ /* 0x000fc6000001ff00 */
[C---:B------:R-:W-:Y:S01]  /*0b60*/  @P6 IMAD R29, R31.reuse, R27, R16 ;  /* 0x0000001b1f1d6224 */ /* 0x040fe200078e0210 */
[----:B------:R-:W-:Y:S02]  /*0b70*/  @P6 MOV R16, R20 ;  /* 0x0000001400106202 */ /* 0x000fe40000000f00 */
[----:B------:R1:W3:Y:S03]  /*0b80*/  @P5 LDG.E.64 R24, desc[UR8][R12.64] ;  /* 0x000000080c185981 */ /* 0x0002e6000c1e1b00 */
[----:B------:R-:W-:-:S05]  /*0b90*/  @P6 IMAD.WIDE.U32 R26, R31, R26, R16 ;  /* 0x0000001a1f1a6225 */ /* 0x000fca00078e0010 */
[----:B------:R-:W-:Y:S02]  /*0ba0*/  @P6 IADD3 R16, R27, R29, RZ ;  /* 0x0000001d1b106210 */ /* 0x000fe40007ffe0ff */
[----:B0-----:R-:W-:-:S04]  /*0bb0*/  @P6 LEA R14, P5, R26, R14, 0x2 ;  /* 0x0000000e1a0e6211 */ /* 0x001fc800078a10ff */
[----:B------:R-:W-:Y:S02]  /*0bc0*/  @P6 LEA.HI.X R15, R26, R15, R16, 0x2, P5 ;  /* 0x0000000f1a0f6211 */ /* 0x000fe400028f1410 */
[----:B------:R-:W-:-:S04]  /*0bd0*/  ISETP.GE.U32.AND P5, PT, R6, UR14, PT ;  /* 0x0000000e06007c0c */ /* 0x000fc8000bfa6070 */
[----:B------:R-:W-:-:S04]  /*0be0*/  ISETP.GE.AND.EX P5, PT, R11, UR15, PT, P5 ;  /* 0x0000000f0b007c0c */ /* 0x000fc8000bfa6350 */
[----:B------:R-:W-:Y:S02]  /*0bf0*/  ISETP.LT.U32.AND P5, PT, R42, 0xe0, !P5 ;  /* 0x000000e02a00780c */ /* 0x000fe40006fa1070 */
[----:B------:R-:W-:Y:S02]  /*0c00*/  CS2R R26, SRZ ;  /* 0x00000000001a7805 */ /* 0x000fe4000001ff00 */
[----:B------:R-:W-:Y:S02]  /*0c10*/  CS2R R28, SRZ ;  /* 0x00000000001c7805 */ /* 0x000fe4000001ff00 */
[----:B------:R-:W-:Y:S02]  /*0c20*/  CS2R R30, SRZ ;  /* 0x00000000001e7805 */ /* 0x000fe4000001ff00 */
[----:B------:R0:W4:Y:S01]  /*0c30*/  @P3 LDG.E.64 R26, desc[UR8][R18.64] ;  /* 0x00000008121a3981 */ /* 0x000122000c1e1b00 */
[----:B------:R-:W-:-:S03]  /*0c40*/  CS2R R32, SRZ ;  /* 0x0000000000207805 */ /* 0x000fc6000001ff00 */
[----:B------:R-:W5:Y:S01]  /*0c50*/  @P0 LDG.E.64 R28, desc[UR8][R46.64] ;  /* 0x000000082e1c0981 */ /* 0x000f62000c1e1b00 */
[----:B------:R-:W0:Y:S03]  /*0c60*/  @P5 LDC.64 R16, c[0x0][0x270] ;  /* 0x00009c00ff105b82 */ /* 0x000e260000000a00 */
[----:B------:R0:W2:Y:S05]  /*0c70*/  @P1 LDG.E.64 R30, desc[UR8][R36.64] ;  /* 0x00000008241e1981 */ /* 0x0000aa000c1e1b00 */
[----:B-1----:R-:W1:Y:S01]  /*0c80*/  @P5 LDC.64 R12, c[0x0][0x220] ;  /* 0x00008800ff0c5b82 */ /* 0x002e620000000a00 */
[----:B0-----:R-:W-:Y:S01]  /*0c90*/  @P5 MOV R18, R20 ;  /* 0x0000001400125202 */ /* 0x001fe20000000f00 */
[----:B------:R-:W3:Y:S01]  /*0ca0*/  @P4 LDG.E.64 R32, desc[UR8][R44.64] ;  /* 0x000000082c204981 */ /* 0x000ee2000c1e1b00 */
[----:B------:R-:W-:Y:S01]  /*0cb0*/  @P5 MOV R19, R41 ;  /* 0x0000002900135202 */ /* 0x000fe20000000f00 */
[----:B------:R-:W-:-:S04]  /*0cc0*/  @P5 IMAD R34, R11, R16, RZ ;  /* 0x000000100b225224 */ /* 0x000fc800078e02ff */
[C---:B------:R-:W-:Y:S01]  /*0cd0*/  @P5 IMAD R17, R6.reuse, R17, R34 ;  /* 0x0000001106115224 */ /* 0x040fe200078e0222 */
[----:B------:R-:W-:Y:S01]  /*0ce0*/  CS2R R34, SRZ ;  /* 0x0000000000227805 */ /* 0x000fe2000001ff00 */
[----:B------:R-:W-:Y:S01]  /*0cf0*/  @P5 IMAD.WIDE.U32 R18, R6, R16, R18 ;  /* 0x0000001006125225 */ /* 0x000fe200078e0012 */
[----:B------:R-:W-:-:S04]  /*0d00*/  CS2R R36, SRZ ;  /* 0x0000000000247805 */ /* 0x000fc8000001ff00 */
[----:B------:R0:W3:Y:S01]  /*0d10*/  @P6 LDG.E.64 R34, desc[UR8][R14.64] ;  /* 0x000000080e226981 */ /* 0x0000e2000c1e1b00 */
[----:B------:R-:W-:Y:S02]  /*0d20*/  @P5 IADD3 R16, R19, R17, RZ ;  /* 0x0000001113105210 */ /* 0x000fe40007ffe0ff */
[----:B-1----:R-:W-:-:S04]  /*0d30*/  @P5 LEA R12, P6, R18, R12, 0x2 ;  /* 0x0000000c120c5211 */ /* 0x002fc800078c10ff */
[----:B------:R-:W-:-:S05]  /*0d40*/  @P5 LEA.HI.X R13, R18, R13, R16, 0x2, P6 ;  /* 0x0000000d120d5211 */ /* 0x000fca00030f1410 */
[----:B------:R1:W3:Y:S01]  /*0d50*/  @P5 LDG.E.64 R36, desc[UR8][R12.64] ;  /* 0x000000080c245981 */ /* 0x0002e2000c1e1b00 */
[C---:B------:R-:W-:Y:S02]  /*0d60*/  ISETP.GT.AND P5, PT, R3.reuse, 0x1e, PT ;  /* 0x0000001e0300780c */ /* 0x040fe40003fa4270 */
[----:B------:R-:W-:Y:S01]  /*0d70*/  ISETP.NE.AND P6, PT, R3, RZ, PT ;  /* 0x000000ff0300720c */ /* 0x000fe20003fc5270 */
[----:B------:R-:W-:Y:S01]  /*0d80*/  BSSY B0, `(.L_x_2900) ;  /* 0x0000058000007945 */ /* 0x000fe20003800000 */
[----:B----4-:R-:W-:Y:S01]  /*0d90*/  FMUL.FTZ R17, R27, R27 ;  /* 0x0000001b1b117220 */ /* 0x010fe20000410000 */
[C---:B------:R-:W-:Y:S01]  /*0da0*/  FADD.FTZ R16, R26.reuse, R27 ;  /* 0x0000001b1a107221 */ /* 0x040fe20000010000 */
[----:B-----5:R-:W-:Y:S02]  /*0db0*/  FMUL.FTZ R19, R29, R29 ;  /* 0x0000001d1d137220 */ /* 0x020fe40000410000 */
[----:B------:R-:W-:Y:S01]  /*0dc0*/  FFMA.FTZ R17, R26, R26, R17 ;  /* 0x0000001a1a117223 */ /* 0x000fe20000010011 */
[C---:B0-----:R-:W-:Y:S01]  /*0dd0*/  FADD.FTZ R15, R28.reuse, R29 ;  /* 0x0000001d1c0f7221 */ /* 0x041fe20000010000 */
[----:B------:R-:W-:Y:S01]  /*0de0*/  FADD.FTZ R16, RZ, R16 ;  /* 0x00000010ff107221 */ /* 0x000fe20000010000 */
[----:B------:R-:W-:Y:S01]  /*0df0*/  FFMA.FTZ R14, R28, R28, R19 ;  /* 0x0000001c1c0e7223 */ /* 0x000fe20000010013 */
[----:B------:R-:W-:Y:S01]  /*0e00*/  FADD.FTZ R17, RZ, R17 ;  /* 0x00000011ff117221 */ /* 0x000fe20000010000 */
[----:B--2---:R-:W-:Y:S01]  /*0e10*/  FMUL.FTZ R19, R31, R31 ;  /* 0x0000001f1f137220 */ /* 0x004fe20000410000 */
[----:B------:R-:W-:Y:S01]  /*0e20*/  FADD.FTZ R15, R16, R15 ;  /* 0x0000000f100f7221 */ /* 0x000fe20000010000 */
[C---:B-1----:R-:W-:Y:S01]  /*0e30*/  FADD.FTZ R12, R30.reuse, R31 ;  /* 0x0000001f1e0c7221 */ /* 0x042fe20000010000 */
[----:B------:R-:W-:Y:S01]  /*0e40*/  FADD.FTZ R14, R17, R14 ;  /* 0x0000000e110e7221 */ /* 0x000fe20000010000 */
[----:B------:R-:W-:Y:S01]  /*0e50*/  FFMA.FTZ R19, R30, R30, R19 ;  /* 0x0000001e1e137223 */ /* 0x000fe20000010013 */
[----:B---3--:R-:W-:Y:S01]  /*0e60*/  FMUL.FTZ R17, R33, R33 ;  /* 0x0000002121117220 */ /* 0x008fe20000410000 */
[----:B------:R-:W-:Y:S01]  /*0e70*/  FADD.FTZ R12, R15, R12 ;  /* 0x0000000c0f0c7221 */ /* 0x000fe20000010000 */
[----:B------:R-:W-:Y:S01]  /*0e80*/  FADD.FTZ R13, R32, R33 ;  /* 0x00000021200d7221 */ /* 0x000fe20000010000 */
[----:B------:R-:W-:Y:S01]  /*0e90*/  FADD.FTZ R14, R14, R19 ;  /* 0x000000130e0e7221 */ /* 0x000fe20000010000 */
[----:B------:R-:W-:Y:S01]  /*0ea0*/  FFMA.FTZ R17, R32, R32, R17 ;  /* 0x0000002020117223 */ /* 0x000fe20000010011 */
[----:B------:R-:W-:Y:S01]  /*0eb0*/  FMUL.FTZ R15, R23, R23 ;  /* 0x00000017170f7220 */ /* 0x000fe20000410000 */
        /* <DEDUP_REMOVED lines=8> */
[----:B------:R-:W-:-:S02]  /*0f40*/  FFMA.FTZ R17, R24, R24, R17 ;  /* 0x0000001818117223 */ /* 0x000fc40000010011 */
[----:B------:R-:W-:Y:S02]  /*0f50*/  FADD.FTZ R12, R12, R13 ;  /* 0x0000000d0c0c7221 */ /* 0x000fe40000010000 */
[----:B------:R-:W-:Y:S01]  /*0f60*/  FADD.FTZ R14, R14, R17 ;  /* 0x000000110e0e7221 */ /* 0x000fe20000010000 */
[----:B------:R-:W-:Y:S01]  /*0f70*/  FMUL.FTZ R15, R35, R35 ;  /* 0x00000023230f7220 */ /* 0x000fe20000410000 */
[----:B------:R-:W-:-:S03]  /*0f80*/  FADD.FTZ R13, R34, R35 ;  /* 0x00000023220d7221 */ /* 0x000fc60000010000 */
[----:B------:R-:W-:Y:S01]  /*0f90*/  FFMA.FTZ R15, R34, R34, R15 ;  /* 0x00000022220f7223 */ /* 0x000fe2000001000f */
[----:B------:R-:W-:-:S03]  /*0fa0*/  FADD.FTZ R12, R12, R13 ;  /* 0x0000000d0c0c7221 */ /* 0x000fc60000010000 */
[----:B------:R-:W-:Y:S01]  /*0fb0*/  FADD.FTZ R14, R14, R15 ;  /* 0x0000000f0e0e7221 */ /* 0x000fe20000010000 */
[----:B------:R-:W-:Y:S01]  /*0fc0*/  FMUL.FTZ R17, R37, R37 ;  /* 0x0000002525117220 */ /* 0x000fe20000410000 */
[----:B------:R-:W-:-:S03]  /*0fd0*/  FADD.FTZ R13, R36, R37 ;  /* 0x00000025240d7221 */ /* 0x000fc60000010000 */
[----:B------:R-:W-:Y:S01]  /*0fe0*/  FFMA.FTZ R17, R36, R36, R17 ;  /* 0x0000002424117223 */ /* 0x000fe20000010011 */
[----:B------:R-:W-:-:S03]  /*0ff0*/  FADD.FTZ R12, R12, R13 ;  /* 0x0000000d0c0c7221 */ /* 0x000fc60000010000 */
[----:B------:R-:W-:Y:S02]  /*1000*/  FADD.FTZ R15, R14, R17 ;  /* 0x000000110e0f7221 */ /* 0x000fe40000010000 */
        /* <DEDUP_REMOVED lines=23> */
[----:B-1----:R-:W-:Y:S01]  /*1180*/  @!P5 FADD.FTZ R15, R15, R14 ;  /* 0x0000000e0f0fd221 */ /* 0x002fe20000010000 */
[----:B------:R-:W-:-:S03]  /*1190*/  ISETP.NE.AND P5, PT, R42, RZ, PT ;  /* 0x000000ff2a00720c */ /* 0x000fc60003fa5270 */
[----:B------:R-:W-:-:S05]  /*11a0*/  MOV R14, R12 ;  /* 0x0000000c000e7202 */ /* 0x000fca0000000f00 */
[----:B------:R0:W-:Y:S01]  /*11b0*/  @!P6 STS.64 [R10+0x8], R14 ;  /* 0x0000080e0a00e388 */ /* 0x0001e20000000a00 */
[----:B------:R-:W-:Y:S06]  /*11c0*/  BAR.SYNC.DEFER_BLOCKING 0x0 ;  /* 0x0000000000007b1d */ /* 0x000fec0000010000 */
[----:B------:R-:W-:Y:S05]  /*11d0*/  @P5 BRA `(.L_x_2901) ;  /* 0x0000000000485947 */ /* 0x000fea0003800000 */
[----:B------:R-:W1:Y:S01]  /*11e0*/  S2UR UR7, SR_CgaCtaId ;  /* 0x00000000000779c3 */ /* 0x000e620000008800 */
[----:B------:R-:W-:Y:S02]  /*11f0*/  UMOV UR6, 0x400 ;  /* 0x0000040000067882 */ /* 0x000fe40000000000 */
[----:B-1----:R-:W-:-:S09]  /*1200*/  ULEA UR6, UR7, UR6, 0x18 ;  /* 0x0000000607067291 */ /* 0x002fd2000f8ec03f */
[----:B------:R-:W1:Y:S02]  /*1210*/  LDS.128 R16, [UR6+0x10] ;  /* 0x00001006ff107984 */ /* 0x000e640008000c00 */
[----:B-1----:R-:W-:Y:S01]  /*1220*/  FADD.FTZ R43, R14, R16 ;  /* 0x000000100e2b7221 */ /* 0x002fe20000010000 */
[----:B------:R-:W-:Y:S02]  /*1230*/  FADD.FTZ R16, R15, R17 ;  /* 0x000000110f107221 */ /* 0x000fe40000010000 */
[----:B0-----:R-:W0:Y:S01]  /*1240*/  LDS.128 R12, [UR6+0x20] ;  /* 0x00002006ff0c7984 */ /* 0x001e220008000c00 */
        /* <DEDUP_REMOVED lines=11> */
.L_x_2901:
[----:B------:R-:W-:Y:S05]  /*1300*/  BSYNC B0 ;  /* 0x0000000000007941 */ /* 0x000fea0003800000 */
.L_x_2900:
[----:B------:R-:W1:Y:S02]  /*1310*/  LDC R12, c[0x0][0xc] ;  /* 0x00000300ff0c7b82 */ /* 0x000e640000000800 */
[----:B-1----:R-:W-:-:S13]  /*1320*/  ISETP.GE.U32.AND P6, PT, R12, 0x2, PT ;  /* 0x000000020c00780c */ /* 0x002fda0003fc6070 */
[----:B------:R-:W-:Y:S05]  /*1330*/  @!P6 BRA `(.L_x_2902) ;  /* 0x0000001000a0e947 */ /* 0x000fea0003800000 */
[----:B------:R-:W1:Y:S01]  /*1340*/  LDC.64 R16, c[0x0][0x240] ;  /* 0x00009000ff107b82 */ /* 0x000e620000000a00 */
[----:B------:R-:W-:-:S04]  /*1350*/  ULOP3.LUT UR6, UR4, 0x1, URZ, 0xc0, !UPT ;  /* 0x0000000104067892 */ /* 0x000fc8000f8ec03f */
[----:B------:R-:W-:-:S03]  /*1360*/  UIMAD UR6, UR6, UR12, URZ ;  /* 0x0000000c060672a4 */ /* 0x000fc6000f8e023f */
[----:B------:R-:W2:Y:S03]  /*1370*/  LDC.64 R18, c[0x0][0x248] ;  /* 0x00009200ff127b82 */ /* 0x000ea60000000a00 */
[----:B------:R-:W-:-:S05]  /*1380*/  IMAD R13, R12, UR6, RZ ;  /* 0x000000060c0d7c24 */ /* 0x000fca000f8e02ff */
[----:B------:R-:W-:Y:S02]  /*1390*/  SHF.L.U32 R43, R13, 0x1, RZ ;  /* 0x000000010d2b7819 */ /* 0x000fe400000006ff */
[----:B------:R-:W-:-:S05]  /*13a0*/  IADD3 R13, R0, UR6, RZ ;  /* 0x00000006000d7c10 */ /* 0x000fca000fffe0ff */
        /* <DEDUP_REMOVED lines=21> */
.L_x_2904:
[----:B-1----:R-:W2:Y:S04]  /*1500*/  LDG.E.STRONG.GPU R13, desc[UR8][R16.64] ;  /* 0x00000008100d7981 */ /* 0x002ea8000c1ef900 */
[----:B--2---:R-:W-:Y:S01]  /*1510*/  CCTL.IVALL ;  /* 0x00000000ff00798f */ /* 0x004fe20002000000 */
[----:B------:R-:W-:Y:S05]  /*1520*/  YIELD ;  /* 0x0000000000007946 */ /* 0x000fea0003800000 */
[----:B------:R-:W-:-:S13]  /*1530*/  ISETP.NE.AND P6, PT, R13, R44, PT ;  /* 0x0000002c0d00720c */ /* 0x000fda0003fc5270 */
[----:B------:R-:W-:Y:S05]  /*1540*/  @P6 BRA `(.L_x_2904) ;  /* 0xfffffffc00ec6947 */ /* 0x000fea000383ffff */
.L_x_2903:
[----:B------:R-:W-:Y:S01]  /*1550*/  ISETP.NE.AND P6, PT, R12, RZ, PT ;  /* 0x000000ff0c00720c */ /* 0x000fe20003fc5270 */
[----:B------:R-:W-:Y:S05]  /*1560*/  WARPSYNC.ALL ;  /* 0x0000000000007948 */ /* 0x000fea0003800000 */
[----:B------:R-:W-:Y:S07]  /*1570*/  BAR.SYNC.DEFER_BLOCKING 0x0 ;  /* 0x0000000000007b1d */ /* 0x000fee0000010000 */
[----:B------:R-:W-:Y:S05]  /*1580*/  @!P6 BRA `(.L_x_2902) ;  /* 0x00000010000ce947 */ /* 0x000fea0003800000 */
[----:B-1----:R-:W-:-:S04]  /*1590*/  IADD3 R13, R12, -0x1, RZ ;  /* 0xffffffff0c0d7810 */ /* 0x002fc80007ffe0ff */
[----:B------:R-:W-:Y:S01]  /*15a0*/  ISETP.GE.U32.AND P6, PT, R13, 0x3, PT ;  /* 0x000000030d00780c */ /* 0x000fe20003fc6070 */
[----:B------:R-:W-:-:S12]  /*15b0*/  HFMA2.MMA R13, -RZ, RZ, 0, 0 ;  /* 0x00000000ff0d7435 */ /* 0x000fd800000001ff */
[----:B------:R-:W-:Y:S05]  /*15c0*/  @!P6 BRA `(.L_x_2905) ;  /* 0x0000000c007ce947 */ /* 0x000fea0003800000 */
[----:B------:R-:W-:-:S04]  /*15d0*/  LOP3.LUT R13, R12, 0x3, RZ, 0xc0, !PT ;  /* 0x000000030c0d7812 */ /* 0x000fc800078ec0ff */
[----:B------:R-:W-:-:S04]  /*15e0*/  IADD3 R13, -R13, R12, RZ ;  /* 0x0000000c0d0d7210 */ /* 0x000fc80007ffe1ff */
[C---:B------:R-:W-:Y:S02]  /*15f0*/  ISETP.GT.AND P6, PT, R13.reuse, RZ, PT ;  /* 0x000000ff0d00720c */ /* 0x040fe40003fc4270 */
[----:B------:R-:W-:Y:S02]  /*1600*/  R2UR UR6, R13 ;  /* 0x000000000d0672ca */ /* 0x000fe400000e0000 */
[----:B------:R-:W-:-:S09]  /*1610*/  MOV R13, RZ ;  /* 0x000000ff000d7202 */ /* 0x000fd20000000f00 */
[----:B------:R-:W-:Y:S05]  /*1620*/  @!P6 BRA `(.L_x_2906) ;  /* 0x0000000800e8e947 */ /* 0x000fea0003800000 */
[----:B------:R-:W-:-:S06]  /*1630*/  UISETP.GT.AND UP0, UPT, UR6, 0xc, UPT ;  /* 0x0000000c0600788c */ /* 0x000fcc000bf04270 */
[----:B------:R-:W-:Y:S01]  /*1640*/  PLOP3.LUT P6, PT, PT, PT, UP0, 0x40, 0x0 ;  /* 0x000000000000781c */ /* 0x000fe20003fce808 */
[----:B------:R-:W-:-:S12]  /*1650*/  UPLOP3.LUT UP0, UPT, UPT, UPT, UPT, 0x80, 0x0 ;  /* 0x000000000000789c */ /* 0x000fd80003f0f070 */
[----:B------:R-:W-:Y:S05]  /*1660*/  @P6 BRA `(.L_x_2907) ;  /* 0x0000000400d46947 */ /* 0x000fea0003800000 */
[----:B------:R-:W-:-:S11]  /*1670*/  UPLOP3.LUT UP0, UPT, UPT, UPT, UPT, 0x40, 0x0 ;  /* 0x000000000000789c */ /* 0x000fd60003f0e870 */
.L_x_2908:
        /* <DEDUP_REMOVED lines=116> */
.L_x_2907:
[----:B------:R-:W-:-:S06]  /*1dc0*/  UISETP.GT.AND UP1, UPT, UR6, 0x4, UPT ;  /* 0x000000040600788c */ /* 0x000fcc000bf24270 */
[----:B------:R-:W-:-:S13]  /*1dd0*/  PLOP3.LUT P6, PT, PT, PT, UP1, 0x40, 0x0 ;  /* 0x000000000000781c */ /* 0x000fda0003fce818 */
[----:B------:R-:W-:Y:S05]  /*1de0*/  @P6 BRA `(.L_x_2909) ;  /* 0x0000000000ec6947 */ /* 0x000fea0003800000 */
        /* <DEDUP_REMOVED lines=54> */
[----:B------:R-:W-:Y:S01]  /*2150*/  IADD3 R13, R13, 0x4, RZ ;  /* 0x000000040d0d7810 */ /* 0x000fe20007ffe0ff */
[----:B------:R-:W-:Y:S02]  /*2160*/  UPLOP3.LUT UP0, UPT, UPT, UPT, UPT, 0x40, 0x0 ;  /* 0x000000000000789c */ /* 0x000fe40003f0e870 */
[----:B------:R-:W-:Y:S01]  /*2170*/  UIADD3 UR6, UR6, -0x4, URZ ;  /* 0xfffffffc06067890 */ /* 0x000fe2000fffe03f */
[----:B--2---:R-:W-:Y:S01]  /*2180*/  @!P6 FADD.FTZ R14, R14, R16 ;  /* 0x000000100e0ee221 */ /* 0x004fe20000010000 */
[----:B------:R-:W-:-:S10]  /*2190*/  @!P6 FADD.FTZ R15, R15, R17 ;  /* 0x000000110f0fe221 */ /* 0x000fd40000010000 */
.L_x_2909:
[----:B------:R-:W-:-:S06]  /*21a0*/  UISETP.NE.OR UP0, UPT, UR6, URZ, UP0 ;  /* 0x0000003f0600728c */ /* 0x000fcc0008705670 */
[----:B------:R-:W-:-:S13]  /*21b0*/  PLOP3.LUT P6, PT, PT, PT, UP0, 0x80, 0x0 ;  /* 0x000000000000781c */ /* 0x000fda0003fcf008 */
[----:B------:R-:W-:Y:S05]  /*21c0*/  @!P6 BRA `(.L_x_2905) ;  /* 0x00000000007ce947 */ /* 0x000fea0003800000 */
.L_x_2906:
        /* <DEDUP_REMOVED lines=31> */
.L_x_2905:
        /* <DEDUP_REMOVED lines=9> */
[----:B------:R-:W-:-:S04]  /*2450*/  IMAD R17, R13, UR12, R0 ;  /* 0x0000000c0d117c24 */ /* 0x000fc8000f8e0200 */
[----:B------:R-:W-:-:S06]  /*2460*/  IMAD.WIDE.U32 R16, R17, 0x8, R18 ;  /* 0x0000000811107825 */ /* 0x000fcc00078e0012 */
[----:B------:R-:W0:Y:S02]  /*2470*/  LDG.E.64 R16, desc[UR8][R16.64] ;  /* 0x0000000810107981 */ /* 0x000e24000c1e1b00 */
[----:B0-----:R-:W-:Y:S01]  /*2480*/  FADD.FTZ R14, R14, R16 ;  /* 0x000000100e0e7221 */ /* 0x001fe20000010000 */
[----:B------:R-:W-:-:S07]  /*2490*/  FADD.FTZ R15, R15, R17 ;  /* 0x000000110f0f7221 */ /* 0x000fce0000010000 */
.L_x_2911:
[----:B------:R-:W-:Y:S05]  /*24a0*/  BSYNC B0 ;  /* 0x0000000000007941 */ /* 0x000fea0003800000 */
.L_x_2910:
[----:B------:R-:W-:-:S13]  /*24b0*/  ISETP.NE.AND P6, PT, R12, 0x1, PT ;  /* 0x000000010c00780c */ /* 0x000fda0003fc5270 */
[----:B------:R-:W-:Y:S05]  /*24c0*/  @!P6 BRA `(.L_x_2902) ;  /* 0x00000000003ce947 */ /* 0x000fea0003800000 */
[----:B------:R-:W-:-:S04]  /*24d0*/  IADD3 R17, R13, 0x1, RZ ;  /* 0x000000010d117810 */ /* 0x000fc80007ffe0ff */
[----:B------:R-:W-:-:S13]  /*24e0*/  ISETP.EQ.OR P6, PT, R17, UR10, P5 ;  /* 0x0000000a11007c0c */ /* 0x000fda000afc2670 */
[----:B------:R-:W-:-:S04]  /*24f0*/  @!P6 IMAD R17, R17, UR12, R0 ;  /* 0x0000000c1111ec24 */ /* 0x000fc8000f8e0200 */
[----:B------:R-:W-:-:S06]  /*2500*/  @!P6 IMAD.WIDE.U32 R16, R17, 0x8, R18 ;  /* 0x000000081110e825 */ /* 0x000fcc00078e0012 */
[----:B------:R-:W0:Y:S01]  /*2510*/  @!P6 LDG.E.64 R16, desc[UR8][R16.64] ;  /* 0x000000081010e981 */ /* 0x000e22000c1e1b00 */
[----:B------:R-:W-:Y:S01]  /*2520*/  IADD3 R13, R13, 0x2, RZ ;  /* 0x000000020d0d7810 */ /* 0x000fe20007ffe0ff */
[----:B0-----:R-:W-:Y:S01]  /*2530*/  @!P6 FADD.FTZ R14, R14, R16 ;  /* 0x000000100e0ee221 */ /* 0x001fe20000010000 */
[----:B------:R-:W-:Y:S02]  /*2540*/  @!P6 FADD.FTZ R15, R15, R17 ;  /* 0x000000110f0fe221 */ /* 0x000fe40000010000 */
[----:B------:R-:W-:-:S04]  /*2550*/  ISETP.EQ.OR P6, PT, R13, UR10, P5 ;  /* 0x0000000a0d007c0c */ /* 0x000fc8000afc2670 */
[----:B------:R-:W-:-:S13]  /*2560*/  ISETP.EQ.OR P6, PT, R12, 0x2, P6 ;  /* 0x000000020c00780c */ /* 0x000fda00037c2670 */
[----:B------:R-:W-:-:S04]  /*2570*/  @!P6 IMAD R13, R13, UR12, R0 ;  /* 0x0000000c0d0dec24 */ /* 0x000fc8000f8e0200 */
[----:B------:R-:W-:-:S06]  /*2580*/  @!P6 IMAD.WIDE.U32 R18, R13, 0x8, R18 ;  /* 0x000000080d12e825 */ /* 0x000fcc00078e0012 */
[----:B------:R-:W2:Y:S02]  /*2590*/  @!P6 LDG.E.64 R18, desc[UR8][R18.64] ;  /* 0x000000081212e981 */ /* 0x000ea4000c1e1b00 */
[----:B--2---:R-:W-:Y:S01]  /*25a0*/  @!P6 FADD.FTZ R14, R14, R18 ;  /* 0x000000120e0ee221 */ /* 0x004fe20000010000 */
[----:B------:R-:W-:-:S07]  /*25b0*/  @!P6 FADD.FTZ R15, R15, R19 ;  /* 0x000000130f0fe221 */ /* 0x000fce0000010000 */
.L_x_2902:
[----:B------:R-:W2:Y:S01]  /*25c0*/  S2UR UR7, SR_CgaCtaId ;  /* 0x00000000000779c3 */ /* 0x000ea20000008800 */
[----:B------:R-:W-:Y:S01]  /*25d0*/  UMOV UR6, 0x400 ;  /* 0x0000040000067882 */ /* 0x000fe20000000000 */
[----:B-1----:R-:W-:Y:S02]  /*25e0*/  MOV R43, UR11 ;  /* 0x0000000b002b7c02 */ /* 0x002fe40008000f00 */
[----:B------:R-:W-:-:S04]  /*25f0*/  IADD3 R39, R8, R39, RZ ;  /* 0x0000002708277210 */ /* 0x000fc80007ffe0ff */
[----:B------:R-:W1:Y:S08]  /*2600*/  @P2 LDC.64 R18, c[0x0][0x218] ;  /* 0x00008600ff122b82 */ /* 0x000e700000000a00 */
[----:B------:R-:W3:Y:S01]  /*2610*/  LDC.64 R12, c[0x0][0x228] ;  /* 0x00008a00ff0c7b82 */ /* 0x000ee20000000a00 */
[----:B--2---:R-:W-:-:S07]  /*2620*/  ULEA UR6, UR7, UR6, 0x18 ;  /* 0x0000000607067291 */ /* 0x004fce000f8ec03f */
[----:B------:R-:W2:Y:S01]  /*2630*/  LDC.64 R16, c[0x0][0x230] ;  /* 0x00008c00ff107b82 */ /* 0x000ea20000000a00 */
[----:B------:R-:W-:Y:S02]  /*2640*/  ULDC UR7, c[0x0][0x2a4] ;  /* 0x0000a90000077ab9 */ /* 0x000fe40000000800 */
[----:B------:R-:W-:Y:S01]  /*2650*/  @P2 FMUL.FTZ R42, R14, UR7 ;  /* 0x000000070e2a2c20 */ /* 0x000fe20008410000 */
[----:B-1----:R-:W-:-:S04]  /*2660*/  @P2 IMAD.WIDE R18, R43, 0x8, R18 ;  /* 0x000000082b122825 */ /* 0x002fc800078e0212 */
[----:B------:R-:W-:Y:S01]  /*2670*/  @P2 FMUL.FTZ R43, R15, UR7 ;  /* 0x000000070f2b2c20 */ /* 0x000fe20008410000 */
[----:B------:R-:W-:Y:S04]  /*2680*/  @!P5 STS.64 [UR6+0x48], R14 ;  /* 0x0000480eff00d988 */ /* 0x000fe80008000a06 */
[----:B------:R1:W-:Y:S01]  /*2690*/  @P2 STG.E.64 desc[UR8][R18.64], R42 ;  /* 0x0000002a12002986 */ /* 0x0003e2000c101b08 */
[C---:B---3--:R-:W-:Y:S01]  /*26a0*/  IMAD.WIDE R12, R39.reuse, 0x4, R12 ;  /* 0x00000004270c7825 */ /* 0x048fe200078e020c */
[----:B------:R-:W-:Y:S03]  /*26b0*/  BAR.SYNC.DEFER_BLOCKING 0x0 ;  /* 0x0000000000007b1d */ /* 0x000fe60000010000 */
[----:B--2---:R-:W-:-:S05]  /*26c0*/  IMAD.WIDE R16, R39, 0x4, R16 ;  /* 0x0000000427107825 */ /* 0x004fca00078e0210 */
[----:B-1----:R-:W1:Y:S01]  /*26d0*/  LDC R42, c[0x0][0x294] ;  /* 0x0000a500ff2a7b82 */ /* 0x002e620000000800 */
[----:B------:R-:W2:Y:S04]  /*26e0*/  LDG.E.64 R12, desc[UR8][R12.64] ;  /* 0x000000080c0c7981 */ /* 0x000ea8000c1e1b00 */
[----:B------:R-:W2:Y:S01]  /*26f0*/  LDG.E.64 R16, desc[UR8][R16.64] ;  /* 0x0000000810107981 */ /* 0x000ea2000c1e1b00 */
[----:B------:R-:W-:-:S03]  /*2700*/  ISETP.NE.AND P6, PT, RZ, UR13, PT ;  /* 0x0000000dff007c0c */ /* 0x000fc6000bfc5270 */
[----:B------:R-:W3:Y:S01]  /*2710*/  LDS.64 R44, [UR6+0x48] ;  /* 0x00004806ff2c7984 */ /* 0x000ee20008000a00 */
[----:B------:R-:W4:Y:S01]  /*2720*/  S2R R43, SR_TID.X ;  /* 0x00000000002b7919 */ /* 0x000f220000002100 */
[----:B---3--:R-:W-:-:S04]  /*2730*/  FMUL.FTZ R39, R44, UR7 ;  /* 0x000000072c277c20 */ /* 0x008fc80008410000 */
[C---:B0-----:R-:W-:Y:S01]  /*2740*/  FMUL.FTZ R14, R39.reuse, R39 ;  /* 0x00000027270e7220 */ /* 0x041fe20000410000 */
[C---:B------:R-:W-:Y:S01]  /*2750*/  FADD.FTZ R26, -R39.reuse, R26 ;  /* 0x0000001a271a7221 */ /* 0x040fe20000010100 */
[C---:B------:R-:W-:Y:S01]  /*2760*/  FADD.FTZ R27, -R39.reuse, R27 ;  /* 0x0000001b271b7221 */ /* 0x040fe20000010100 */
[----:B------:R-:W-:Y:S01]  /*2770*/  FADD.FTZ R28, -R39, R28 ;  /* 0x0000001c271c7221 */ /* 0x000fe20000010100 */
[----:B------:R-:W-:Y:S01]  /*2780*/  FFMA.FTZ R14, R45, UR7, -R14 ;  /* 0x000000072d0e7c23 */ /* 0x000fe2000801080e */
[----:B------:R-:W-:-:S04]  /*2790*/  FADD.FTZ R29, -R39, R29 ;  /* 0x0000001d271d7221 */ /* 0x000fc80000010100 */
[----:B------:R-:W-:-:S13]  /*27a0*/  FSETP.GTU.FTZ.AND P5, PT, R14, RZ, PT ;  /* 0x000000ff0e00720b */ /* 0x000fda0003fbc000 */
[----:B------:R-:W-:Y:S01]  /*27b0*/  VOTEU.ANY UP0, P5 ;  /* 0x00000000003f7886 */ /* 0x000fe20002800100 */
[----:B------:R-:W-:-:S04]  /*27c0*/  PLOP3.LUT P5, PT, PT, PT, UP0, 0x80, 0x0 ;  /* 0x000000000000781c */ /* 0x000fc80003faf008 */
[----:B------:R-:W-:-:S09]  /*27d0*/  @UP0 ULDC UR6, c[0x0][0x238] ;  /* 0x00008e0000060ab9 */ /* 0x000fd20000000800 */
[----:B------:R-:W-:Y:S01]  /*27e0*/  @P5 FADD.FTZ R18, R14, UR6 ;  /* 0x000000060e125e21 */ /* 0x000fe20008010000 */
[----:B----4-:R-:W-:Y:S01]  /*27f0*/  IMAD.WIDE.U32 R14, R43, 0x24924925, RZ ;  /* 0x249249252b0e7825 */ /* 0x010fe200078e00ff */
[----:B------:R-:W-:-:S04]  /*2800*/  UMOV UR6, 0x3f800000 ;  /* 0x3f80000000067882 */ /* 0x000fc80000000000 */
[----:B------:R-:W0:Y:S01]  /*2810*/  @P5 MUFU.RSQ R18, R18 ;  /* 0x0000001200125308 */ /* 0x000e220000001400 */
[----:B------:R-:W-:-:S04]  /*2820*/  IADD3 R14, -R15, R43, RZ ;  /* 0x0000002b0f0e7210 */ /* 0x000fc80007ffe1ff */
[----:B------:R-:W-:Y:S02]  /*2830*/  LEA.HI R44, R14, R15, RZ, 0x1f ;  /* 0x0000000f0e2c7211 */ /* 0x000fe400078ff8ff */
[----:B0-----:R-:W-:-:S13]  /*2840*/  @P5 R2UR UR7, R18 ;  /* 0x00000000120752ca */ /* 0x001fda00000e0000 */
[----:B------:R-:W-:Y:S02]  /*2850*/  @UP0 UMOV UR6, UR7 ;  /* 0x0000000700060c82 */ /* 0x000fe40008000000 */
[----:B------:R-:W-:Y:S01]  /*2860*/  FMUL.FTZ R15, R26, UR6 ;  /* 0x000000061a0f7c20 */ /* 0x000fe20008410000 */
[----:B------:R-:W-:-:S03]  /*2870*/  FMUL.FTZ R18, R27, UR6 ;  /* 0x000000061b127c20 */ /* 0x000fc60008410000 */
[----:B--2---:R-:W-:Y:S01]  /*2880*/  FFMA.FTZ R14, R12, R15, R16 ;  /* 0x0000000f0c0e7223 */ /* 0x004fe20000010010 */
        /* <DEDUP_REMOVED lines=12> */
.L_x_2912:
        /* <DEDUP_REMOVED lines=9> */
[----:B------:R-:W-:Y:S02]  /*29e0*/  IADD3 R27, R19, R27, RZ ;  /* 0x0000001b131b7210 */ /* 0x000fe40007ffe0ff */
[----:B------:R-:W-:-:S04]  /*29f0*/  LEA R26, P5, R18, UR14, 0x2 ;  /* 0x0000000e121a7c11 */ /* 0x000fc8000f8a10ff */
[----:B------:R-:W-:-:S05]  /*2a00*/  LEA.HI.X R27, R18, UR15, R27, 0x2, P5 ;  /* 0x0000000f121b7c11 */ /* 0x000fca000a8f141b */
[----:B------:R0:W-:Y:S04]  /*2a10*/  STG.E.64 desc[UR8][R26.64], R14 ;  /* 0x0000000e1a007986 */ /* 0x0001e8000c101b08 */
.L_x_2914:
[----:B------:R-:W-:Y:S05]  /*2a20*/  BSYNC B0 ;  /* 0x0000000000007941 */ /* 0x000fea0003800000 */
.L_x_2913:
[----:B0-----:R-:W-:Y:S01]  /*2a30*/  FMUL.FTZ R15, R28, UR6 ;  /* 0x000000061c0f7c20 */ /* 0x001fe20008410000 */
[----:B------:R-:W-:Y:S01]  /*2a40*/  FMUL.FTZ R18, R29, UR6 ;  /* 0x000000061d127c20 */ /* 0x000fe20008410000 */
[C---:B------:R-:W-:Y:S01]  /*2a50*/  FADD.FTZ R30, -R39.reuse, R30 ;  /* 0x0000001e271e7221 */ /* 0x040fe20000010100 */
[----:B------:R-:W-:Y:S01]  /*2a60*/  FADD.FTZ R31, -R39, R31 ;  /* 0x0000001f271f7221 */ /* 0x000fe20000010100 */
[----:B------:R-:W-:Y:S01]  /*2a70*/  FFMA.FTZ R14, R12, R15, R16 ;  /* 0x0000000f0c0e7223 */ /* 0x000fe20000010010 */
[----:B------:R-:W-:Y:S01]  /*2a80*/  SHF.R.U32.HI R29, RZ, 0x2, R44 ;  /* 0x00000002ff1d7819 */ /* 0x000fe2000001162c */
        /* <DEDUP_REMOVED lines=12> */
.L_x_2915:
        /* <DEDUP_REMOVED lines=14> */
.L_x_2917:
[----:B------:R-:W-:Y:S05]  /*2c30*/  BSYNC B0 ;  /* 0x0000000000007941 */ /* 0x000fea0003800000 */
.L_x_2916:
[----:B------:R-:W-:Y:S01]  /*2c40*/  FMUL.FTZ R19, R30, UR6 ;  /* 0x000000061e137c20 */ /* 0x000fe20008410000 */
[----:B0-----:R-:W-:Y:S01]  /*2c50*/  FMUL.FTZ R14, R31, UR6 ;  /* 0x000000061f0e7c20 */ /* 0x001fe20008410000 */
[----:B------:R-:W-:Y:S02]  /*2c60*/  IMAD R15, R42, UR10, R29 ;  /* 0x0000000a2a0f7c24 */ /* 0x000fe4000f8e021d */
[C---:B------:R-:W-:Y:S01]  /*2c70*/  FADD.FTZ R32, -R39.reuse, R32 ;  /* 0x0000002027207221 */ /* 0x040fe20000010100 */
        /* <DEDUP_REMOVED lines=14> */
.L_x_2918:
        /* <DEDUP_REMOVED lines=14> */
.L_x_2920:
[----:B------:R-:W-:Y:S05]  /*2e40*/  BSYNC B0 ;  /* 0x0000000000007941 */ /* 0x000fea0003800000 */
.L_x_2919:
[----:B0-----:R-:W-:Y:S01]  /*2e50*/  FMUL.FTZ R19, R32, UR6 ;  /* 0x0000000620137c20 */ /* 0x001fe20008410000 */
[----:B------:R-:W-:Y:S01]  /*2e60*/  FMUL.FTZ R26, R33, UR6 ;  /* 0x00000006211a7c20 */ /* 0x000fe20008410000 */
[----:B------:R-:W-:Y:S01]  /*2e70*/  ULDC.64 UR16, c[0x0][0x278] ;  /* 0x00009e0000107ab9 */ /* 0x000fe20000000a00 */
        /* <DEDUP_REMOVED lines=14> */
.L_x_2921:
        /* <DEDUP_REMOVED lines=13> */
.L_x_2923:
[----:B------:R-:W-:Y:S05]  /*3030*/  BSYNC B0 ;  /* 0x0000000000007941 */ /* 0x000fea0003800000 */
.L_x_2922:
[C---:B------:R-:W-:Y:S01]  /*3040*/  FADD.FTZ R22, -R39.reuse, R22 ;  /* 0x0000001627167221 */ /* 0x040fe20000010100 */
[----:B------:R-:W-:Y:S01]  /*3050*/  ISETP.GE.U32.AND P5, PT, R14, UR16, PT ;  /* 0x000000100e007c0c */ /* 0x000fe2000bfa6070 */
[----:B------:R-:W-:Y:S01]  /*3060*/  FADD.FTZ R23, -R39, R23 ;  /* 0x0000001727177221 */ /* 0x000fe20000010100 */
[----:B------:R-:W-:Y:S01]  /*3070*/  SHF.R.S32.HI R31, RZ, 0x1f, R14 ;  /* 0x0000001fff1f7819 */ /* 0x000fe2000001140e */
[----:B0-----:R-:W-:Y:S01]  /*3080*/  FMUL.FTZ R19, R22, UR6 ;  /* 0x0000000616137c20 */ /* 0x001fe20008410000 */
[----:B------:R-:W-:Y:S01]  /*3090*/  IADD3 R22, R15, 0xa0, RZ ;  /* 0x000000a00f167810 */ /* 0x000fe20007ffe0ff */
[----:B------:R-:W-:Y:S01]  /*30a0*/  FMUL.FTZ R26, R23, UR6 ;  /* 0x00000006171a7c20 */ /* 0x000fe20008410000 */
[----:B------:R-:W-:Y:S01]  /*30b0*/  ISETP.GE.AND.EX P5, PT, R31, UR17, PT, P5 ;  /* 0x000000111f007c0c */ /* 0x000fe2000bfa6350 */
[----:B------:R-:W-:Y:S02]  /*30c0*/  FFMA.FTZ R18, R12, R19, R16 ;  /* 0x000000130c127223 */ /* 0x000fe40000010010 */
[----:B------:R-:W-:Y:S01]  /*30d0*/  FFMA.FTZ R19, R13, R26, R17 ;  /* 0x0000001a0d137223 */ /* 0x000fe20000010011 */
        /* <DEDUP_REMOVED lines=12> */
.L_x_2924:
        /* <DEDUP_REMOVED lines=13> */
.L_x_2926:
[----:B------:R-:W-:Y:S05]  /*3270*/  BSYNC B0 ;  /* 0x0000000000007941 */ /* 0x000fea0003800000 */
.L_x_2925:
[C---:B------:R-:W-:Y:S01]  /*3280*/  FADD.FTZ R24, -R39.reuse, R24 ;  /* 0x0000001827187221 */ /* 0x040fe20000010100 */
[----:B------:R-:W-:Y:S01]  /*3290*/  ISETP.GE.U32.AND P5, PT, R22, UR16, PT ;  /* 0x0000001016007c0c */ /* 0x000fe2000bfa6070 */
[----:B------:R-:W-:Y:S01]  /*32a0*/  FADD.FTZ R25, -R39, R25 ;  /* 0x0000001927197221 */ /* 0x000fe20000010100 */
[----:B0-----:R-:W-:Y:S01]  /*32b0*/  SHF.R.S32.HI R29, RZ, 0x1f, R22 ;  /* 0x0000001fff1d7819 */ /* 0x001fe20000011416 */
[----:B------:R-:W-:Y:S01]  /*32c0*/  FMUL.FTZ R19, R24, UR6 ;  /* 0x0000000618137c20 */ /* 0x000fe20008410000 */
        /* <DEDUP_REMOVED lines=17> */
.L_x_2927:
        /* <DEDUP_REMOVED lines=13> */
.L_x_2929:
[----:B------:R-:W-:Y:S05]  /*34b0*/  BSYNC B0 ;  /* 0x0000000000007941 */ /* 0x000fea0003800000 */
.L_x_2928:
[C---:B------:R-:W-:Y:S01]  /*34c0*/  FADD.FTZ R34, -R39.reuse, R34 ;  /* 0x0000002227227221 */ /* 0x040fe20000010100 */
[----:B------:R-:W-:Y:S01]  /*34d0*/  ISETP.GE.U32.AND P5, PT, R14, UR16, PT ;  /* 0x000000100e007c0c */ /* 0x000fe2000bfa6070 */
[----:B------:R-:W-:Y:S01]  /*34e0*/  FADD.FTZ R35, -R39, R35 ;  /* 0x0000002327237221 */ /* 0x000fe20000010100 */
[----:B------:R-:W-:Y:S01]  /*34f0*/  SHF.R.S32.HI R27, RZ, 0x1f, R14 ;  /* 0x0000001fff1b7819 */ /* 0x000fe2000001140e */
[----:B0-----:R-:W-:Y:S02]  /*3500*/  FMUL.FTZ R19, R34, UR6 ;  /* 0x0000000622137c20 */ /* 0x001fe40008410000 */
        /* <DEDUP_REMOVED lines=16> */
.L_x_2930:
        /* <DEDUP_REMOVED lines=13> */
.L_x_2932:
[----:B------:R-:W-:Y:S05]  /*36e0*/  BSYNC B0 ;  /* 0x0000000000007941 */ /* 0x000fea0003800000 */
.L_x_2931:
[----:B------:R-:W-:Y:S01]  /*36f0*/  ISETP.GE.U32.AND P5, PT, R6, UR16, PT ;  /* 0x0000001006007c0c */ /* 0x000fe2000bfa6070 */
[C---:B------:R-:W-:Y:S01]  /*3700*/  FADD.FTZ R36, -R39.reuse, R36 ;  /* 0x0000002427247221 */ /* 0x040fe20000010100 */
[----:B------:R-:W-:Y:S02]  /*3710*/  FADD.FTZ R37, -R39, R37 ;  /* 0x0000002527257221 */ /* 0x000fe40000010100 */
[----:B------:R-:W-:Y:S01]  /*3720*/  ISETP.GE.AND.EX P5, PT, R11, UR17, PT, P5 ;  /* 0x000000110b007c0c */ /* 0x000fe2000bfa6350 */
[----:B0-----:R-:W-:Y:S01]  /*3730*/  FMUL.FTZ R19, R36, UR6 ;  /* 0x0000000624137c20 */ /* 0x001fe20008410000 */
[----:B------:R-:W-:Y:S02]  /*3740*/  FMUL.FTZ R14, R37, UR6 ;  /* 0x00000006250e7c20 */ /* 0x000fe40008410000 */
[----:B------:R-:W-:Y:S01]  /*3750*/  ISETP.LT.U32.AND P5, PT, R43, 0xe0, !P5 ;  /* 0x000000e02b00780c */ /* 0x000fe20006fa1070 */
[----:B------:R-:W-:Y:S01]  /*3760*/  FFMA.FTZ R12, R12, R19, R16 ;  /* 0x000000130c0c7223 */ /* 0x000fe20000010010 */
        /* <DEDUP_REMOVED lines=12> */
.L_x_2933:
[----:B------:R-:W-:Y:S04]  /*3830*/  BSSY B0, `(.L_x_2934) ;  /* 0x000000c000007945 */ /* 0x000fe80003800000 */
[----:B------:R-:W-:Y:S05]  /*3840*/  @!P5 BRA `(.L_x_2935) ;  /* 0x000000000028d947 */ /* 0x000fea0003800000 */
        /* <DEDUP_REMOVED lines=10> */
.L_x_2935:
[----:B------:R-:W-:Y:S05]  /*38f0*/  BSYNC B0 ;  /* 0x0000000000007941 */ /* 0x000fea0003800000 */
.L_x_2934:
[----:B------:R-:W-:Y:S02]  /*3900*/  UIADD3 UR11, UR12, UR11, URZ ;  /* 0x0000000b0c0b7290 */ /* 0x000fe4000fffe03f */
[----:B------:R-:W-:Y:S02]  /*3910*/  UIADD3 UR4, UR4, 0x1, URZ ;  /* 0x0000000104047890 */ /* 0x000fe4000fffe03f */
[----:B------:R-:W-:-:S06]  /*3920*/  UISETP.GE.AND UP0, UPT, UR11, UR5, UPT ;  /* 0x000000050b00728c */ /* 0x000fcc000bf06270 */
[----:B------:R-:W-:-:S13]  /*3930*/  PLOP3.LUT P5, PT, PT, PT, UP0, 0x80, 0x0 ;  /* 0x000000000000781c */ /* 0x000fda0003faf008 */
[----:B------:R-:W-:Y:S05]  /*3940*/  @!P5 BRA `(.L_x_2936) ;  /* 0xffffffc80084d947 */ /* 0x000fea000383ffff */
[----:B------:R-:W-:Y:S05]  /*3950*/  EXIT ;  /* 0x000000000000794d */ /* 0x000fea0003800000 */
.L_x_2937:
        /* <DEDUP_REMOVED lines=10> */
.L_x_3340:


//--------------------- .text._Z35group_norm_nhwc_fwd_one_pass_kernelI11Fp32IOFp32WLi512ELi14ELi224EEv26Group_norm_nhwc_fwd_params --------------------------
	.section	.text._Z35group_norm_nhwc_fwd_one_pass_kernelI11Fp32IOFp32WLi512ELi14ELi224EEv26Group_norm_nhwc_fwd_params,"ax",@progbits
	.align	128
        .global         _Z35group_norm_nhwc_fwd_one_pass_kernelI11Fp32IOFp32WLi512ELi14ELi224EEv26Group_norm_nhwc_fwd_params
        .type           _Z35group_norm_nhwc_fwd_one_pass_kernelI11Fp32IOFp32WLi512ELi14ELi224EEv26Group_norm_nhwc_fwd_params,@function
        .size           _Z35group_norm_nhwc_fwd_one_pass_kernelI11Fp32IOFp32WLi512ELi14ELi224EEv26Group_norm_nhwc_fwd_params,(.L_x_3341 - _Z35group_norm_nhwc_fwd_one_pass_kernelI11Fp32IOFp32WLi512ELi14ELi224EEv26Group_norm_nhwc_fwd_params)
        .other          _Z35group_norm_nhwc_fwd_one_pass_kernelI11Fp32IOFp32WLi512ELi14ELi224EEv26Group_norm_nhwc_fwd_params,@"STO_CUDA_ENTRY STV_DEFAULT"
_Z35group_norm_nhwc_fwd_one_pass_kernelI11Fp32IOFp32WLi512ELi14ELi224EEv26Group_norm_nhwc_fwd_params:
.text._Z35group_norm_nhwc_fwd_one_pass_kernelI11Fp32IOFp32WLi512ELi14ELi224EEv26Group_norm_nhwc_fwd_params:
        /* <DEDUP_REMOVED lines=11> */
[----:B------:R-:W-:Y:S01]  /*00b0*/  ULDC.64 UR10, c[0x0][0x278] ;  /* 0x00009e00000a7ab9 */ /* 0x000fe20000000a00 */
[----:B------:R-:W-:Y:S01]  /*00c0*/  ISETP.GE.U32.AND P2, PT, R0, 0xe0, PT ;  /* 0x000000e00000780c */ /* 0x000fe20003f46070 */
[----:B------:R-:W-:Y:S01]  /*00d0*/  ULDC.U8 UR12, c[0x0][0x28c] ;  /* 0x0000a300000c7ab9 */ /* 0x000fe20000000000 */
[----:B------:R-:W-:Y:S01]  /*00e0*/  UMOV UR4, URZ ;  /* 0x0000003f00047c82 */ /* 0x000fe20008000000 */
[----:B------:R-:W-:Y:S02]  /*00f0*/  IADD3 R2, -R3, R0, RZ ;  /* 0x0000000003027210 */ /* 0x000fe40007ffe1ff */
[----:B------:R-:W0:Y:S02]  /*0100*/  LDC R12, c[0x0][0x294] ;  /* 0x0000a500ff0c7b82 */ /* 0x000e240000000800 */
[----:B------:R-:W-:-:S04]  /*0110*/  LEA.HI R2, R2, R3, RZ, 0x1f ;  /* 0x0000000302027211 */ /* 0x000fc800078ff8ff */
[----:B------:R-:W-:Y:S02]  /*0120*/  SHF.R.U32.HI R11, RZ, 0x2, R2 ;  /* 0x00000002ff0b7819 */ /* 0x000fe40000011602 */
[----:B------:R-:W1:Y:S03]  /*0130*/  S2R R2, SR_LANEID ;  /* 0x0000000000027919 */ /* 0x000e660000000000 */
[----:B------:R-:W-:-:S05]  /*0140*/  IMAD R58, R11, -0x7, R0 ;  /* 0xfffffff90b3a7824 */ /* 0x000fca00078e0200 */
[----:B------:R-:W-:Y:S01]  /*0150*/  SHF.L.U32 R58, R58, 0x1, RZ ;  /* 0x000000013a3a7819 */ /* 0x000fe200000006ff */
[----:B0-----:R-:W-:-:S05]  /*0160*/  IMAD R12, R12, UR9, R11 ;  /* 0x000000090c0c7c24 */ /* 0x001fca000f8e020b */
[C---:B------:R-:W-:Y:S02]  /*0170*/  IADD3 R3, R12.reuse, 0x20, RZ ;  /* 0x000000200c037810 */ /* 0x040fe40007ffe0ff */
[C---:B------:R-:W-:Y:S02]  /*0180*/  IADD3 R4, R12.reuse, 0x40, RZ ;  /* 0x000000400c047810 */ /* 0x040fe40007ffe0ff */
[----:B------:R-:W-:Y:S02]  /*0190*/  ISETP.LT.U32.AND P0, PT, R12, UR10, PT ;  /* 0x0000000a0c007c0c */ /* 0x000fe4000bf01070 */
[----:B------:R-:W-:Y:S02]  /*01a0*/  SHF.R.S32.HI R5, RZ, 0x1f, R12 ;  /* 0x0000001fff057819 */ /* 0x000fe4000001140c */
[----:B------:R-:W-:Y:S02]  /*01b0*/  ISETP.LT.U32.AND P1, PT, R3, UR10, PT ;  /* 0x0000000a03007c0c */ /* 0x000fe4000bf21070 */
[----:B------:R-:W-:-:S02]  /*01c0*/  SHF.R.S32.HI R7, RZ, 0x1f, R3 ;  /* 0x0000001fff077819 */ /* 0x000fc40000011403 */
[----:B------:R-:W-:Y:S02]  /*01d0*/  ISETP.LT.U32.AND P3, PT, R4, UR10, PT ;  /* 0x0000000a04007c0c */ /* 0x000fe4000bf61070 */
[----:B------:R-:W-:Y:S02]  /*01e0*/  SHF.R.S32.HI R9, RZ, 0x1f, R4 ;  /* 0x0000001fff097819 */ /* 0x000fe40000011404 */
[C---:B------:R-:W-:Y:S02]  /*01f0*/  IADD3 R6, R12.reuse, 0x60, RZ ;  /* 0x000000600c067810 */ /* 0x040fe40007ffe0ff */
[C---:B------:R-:W-:Y:S02]  /*0200*/  IADD3 R8, R12.reuse, 0x80, RZ ;  /* 0x000000800c087810 */ /* 0x040fe40007ffe0ff */
[----:B------:R-:W-:Y:S02]  /*0210*/  IADD3 R10, R12, 0xa0, RZ ;  /* 0x000000a00c0a7810 */ /* 0x000fe40007ffe0ff */
[----:B------:R-:W-:-:S02]  /*0220*/  ISETP.LT.AND.EX P0, PT, R5, UR11, !P2, P0 ;  /* 0x0000000b05007c0c */ /* 0x000fc4000d701300 */
[----:B------:R-:W-:Y:S02]  /*0230*/  ISETP.LT.AND.EX P1, PT, R7, UR11, !P2, P1 ;  /* 0x0000000b07007c0c */ /* 0x000fe4000d721310 */
[----:B------:R-:W-:Y:S01]  /*0240*/  ISETP.LT.AND.EX P2, PT, R9, UR11, !P2, P3 ;  /* 0x0000000b09007c0c */ /* 0x000fe2000d741330 */
[----:B-1----:R-:W-:-:S12]  /*0250*/  ULDC.64 UR10, c[0x0][0x208] ;  /* 0x00008200000a7ab9 */ /* 0x002fd80000000a00 */
.L_x_2995:
[----:B0-----:R-:W0:Y:S01]  /*0260*/  LDC R18, c[0x0][0x288] ;  /* 0x0000a200ff127b82 */ /* 0x001e220000000800 */
[----:B-12---:R-:W-:Y:S01]  /*0270*/  IABS R17, UR6 ;  /* 0x0000000600117c13 */ /* 0x006fe20008000000 */
[----:B------:R-:W-:Y:S01]  /*0280*/  ULDC.64 UR16, c[0x0][0x278] ;  /* 0x00009e0000107ab9 */ /* 0x000fe20000000a00 */
[----:B------:R-:W-:Y:S01]  /*0290*/  ULDC.64 UR14, c[0x0][0x280] ;  /* 0x0000a000000e7ab9 */ /* 0x000fe20000000a00 */
[----:B------:R-:W-:-:S04]  /*02a0*/  CS2R R38, SRZ ;  /* 0x0000000000267805 */ /* 0x000fc8000001ff00 */
[----:B------:R-:W1:Y:S08]  /*02b0*/  @P0 LDC.64 R22, c[0x0][0x270] ;  /* 0x00009c00ff160b82 */ /* 0x000e700000000a00 */
        /* <DEDUP_REMOVED lines=10> */
[----:B------:R-:W-:-:S04]  /*0360*/  IMAD R13, R13, R16, RZ ;  /* 0x000000100d0d7224 */ /* 0x000fc800078e02ff */
[----:B------:R-:W-:Y:S01]  /*0370*/  IMAD.HI.U32 R15, R15, R13, R14 ;  /* 0x0000000d0f0f7227 */ /* 0x000fe200078e000e */
[----:B------:R-:W-:-:S05]  /*0380*/  MOV R13, R17 ;  /* 0x00000011000d7202 */ /* 0x000fca0000000f00 */
[----:B------:R-:W-:-:S05]  /*0390*/  IMAD.HI.U32 R15, R15, R13, RZ ;  /* 0x0000000d0f0f7227 */ /* 0x000fca00078e00ff */
[----:B------:R-:W-:-:S05]  /*03a0*/  IADD3 R11, -R15, RZ, RZ ;  /* 0x000000ff0f0b7210 */ /* 0x000fca0007ffe1ff */
[----:B------:R-:W-:Y:S01]  /*03b0*/  IMAD R11, R16, R11, R13 ;  /* 0x0000000b100b7224 */ /* 0x000fe200078e020d */
[----:B------:R-:W-:-:S04]  /*03c0*/  IADD3 R13, R12, 0x180, RZ ;  /* 0x000001800c0d7810 */ /* 0x000fc80007ffe0ff */
[----:B------:R-:W-:Y:S02]  /*03d0*/  ISETP.GT.U32.AND P4, PT, R16, R11, PT ;  /* 0x0000000b1000720c */ /* 0x000fe40003f84070 */
[----:B------:R-:W-:-:S11]  /*03e0*/  SHF.R.S32.HI R29, RZ, 0x1f, R13 ;  /* 0x0000001fff1d7819 */ /* 0x000fd6000001140d */
[-C--:B------:R-:W-:Y:S02]  /*03f0*/  @!P4 IADD3 R11, R11, -R16.reuse, RZ ;  /* 0x800000100b0bc210 */ /* 0x080fe40007ffe0ff */
[----:B------:R-:W-:Y:S02]  /*0400*/  @!P4 IADD3 R15, R15, 0x1, RZ ;  /* 0x000000010f0fc810 */ /* 0x000fe40007ffe0ff */
[----:B------:R-:W-:Y:S02]  /*0410*/  ISETP.GE.U32.AND P3, PT, R11, R16, PT ;  /* 0x000000100b00720c */ /* 0x000fe40003f66070 */
[C---:B------:R-:W-:Y:S02]  /*0420*/  LOP3.LUT R11, R18.reuse, UR6, RZ, 0x3c, !PT ;  /* 0x00000006120b7c12 */ /* 0x040fe4000f8e3cff */
[----:B------:R-:W-:Y:S02]  /*0430*/  ISETP.NE.AND P4, PT, R18, RZ, PT ;  /* 0x000000ff1200720c */ /* 0x000fe40003f85270 */
[----:B------:R-:W-:-:S02]  /*0440*/  ISETP.GE.AND P5, PT, R11, RZ, PT ;  /* 0x000000ff0b00720c */ /* 0x000fc40003fa6270 */
[----:B------:R-:W-:-:S05]  /*0450*/  SHF.R.S32.HI R16, RZ, 0x1f, R13 ;  /* 0x0000001fff107819 */ /* 0x000fca000001140d */
[----:B------:R-:W-:-:S04]  /*0460*/  @P3 IADD3 R15, R15, 0x1, RZ ;  /* 0x000000010f0f3810 */ /* 0x000fc80007ffe0ff */
[----:B------:R-:W-:Y:S02]  /*0470*/  MOV R11, R15 ;  /* 0x0000000f000b7202 */ /* 0x000fe40000000f00 */
[----:B------:R-:W3:Y:S02]  /*0480*/  @P1 LDC.64 R14, c[0x0][0x270] ;  /* 0x00009c00ff0e1b82 */ /* 0x000ee40000000a00 */
[----:B------:R-:W-:Y:S02]  /*0490*/  @!P5 IADD3 R11, -R11, RZ, RZ ;  /* 0x000000ff0b0bd210 */ /* 0x000fe40007ffe1ff */
[----:B------:R-:W-:Y:S02]  /*04a0*/  @!P4 LOP3.LUT R11, RZ, R18, RZ, 0x33, !PT ;  /* 0x00000012ff0bc212 */ /* 0x000fe400078e33ff */
[----:B------:R-:W-:Y:S02]  /*04b0*/  ISETP.GE.U32.AND P5, PT, R13, UR16, PT ;  /* 0x000000100d007c0c */ /* 0x000fe4000bfa6070 */
[----:B------:R-:W-:-:S02]  /*04c0*/  IADD3 R65, -R11, RZ, RZ ;  /* 0x000000ff0b417210 */ /* 0x000fc40007ffe1ff */
[----:B------:R-:W-:Y:S02]  /*04d0*/  ISETP.GE.AND.EX P5, PT, R16, UR17, PT, P5 ;  /* 0x0000001110007c0c */ /* 0x000fe4000bfa6350 */
[----:B------:R-:W-:Y:S01]  /*04e0*/  SHF.R.S32.HI R16, RZ, 0x1f, R11 ;  /* 0x0000001fff107819 */ /* 0x000fe2000001140b */
[----:B------:R-:W-:Y:S01]  /*04f0*/  IMAD R65, R18, R65, UR6 ;  /* 0x0000000612417e24 */ /* 0x000fe2000f8e0241 */
[----:B------:R-:W-:Y:S02]  /*0500*/  ISETP.GT.U32.OR P5, PT, R0, 0xdf, P5 ;  /* 0x000000df0000780c */ /* 0x000fe40002fa4470 */
[----:B------:R-:W-:Y:S01]  /*0510*/  SHF.R.S32.HI R18, RZ, 0x1f, R58 ;  /* 0x0000001fff127819 */ /* 0x000fe2000001143a */
[----:B------:R-:W-:Y:S02]  /*0520*/  IMAD R65, R65, 0xe, RZ ;  /* 0x0000000e41417824 */ /* 0x000fe400078e02ff */
[----:B------:R-:W-:-:S03]  /*0530*/  IMAD R16, R16, UR14, RZ ;  /* 0x0000000e10107c24 */ /* 0x000fc6000f8e02ff */
[----:B------:R-:W-:Y:S01]  /*0540*/  IADD3 R66, P3, R58, R65, RZ ;  /* 0x000000413a427210 */ /* 0x000fe20007f7e0ff */
[----:B------:R-:W-:Y:S02]  /*0550*/  IMAD R69, R11, UR15, R16 ;  /* 0x0000000f0b457c24 */ /* 0x000fe4000f8e0210 */
[----:B------:R-:W5:Y:S01]  /*0560*/  @P1 LDC.64 R16, c[0x0][0x220] ;  /* 0x00008800ff101b82 */ /* 0x000f620000000a00 */
[----:B------:R-:W-:Y:S01]  /*0570*/  LEA.HI.X.SX32 R67, R65, R18, 0x1, P3 ;  /* 0x0000001241437211 */ /* 0x000fe200018f0eff */
[----:B---3--:R-:W-:Y:S02]  /*0580*/  @P1 IMAD R24, R7, R14, RZ ;  /* 0x0000000e07181224 */ /* 0x008fe400078e02ff */
[----:B------:R-:W-:-:S04]  /*0590*/  IMAD.WIDE.U32 R66, R11, UR14, R66 ;  /* 0x0000000e0b427c25 */ /* 0x000fc8000f8e0042 */
[----:B------:R-:W3:Y:S01]  /*05a0*/  @!P5 LDC.64 R18, c[0x0][0x270] ;  /* 0x00009c00ff12db82 */ /* 0x000ee20000000a00 */
[----:B-1----:R-:W-:Y:S01]  /*05b0*/  @P0 IMAD R11, R5, R22, RZ ;  /* 0x00000016050b0224 */ /* 0x002fe200078e02ff */
[----:B------:R-:W-:Y:S01]  /*05c0*/  IADD3 R69, R67, R69, RZ ;  /* 0x0000004543457210 */ /* 0x000fe20007ffe0ff */
[----:B------:R-:W-:Y:S01]  /*05d0*/  @P1 IMAD R15, R3, R15, R24 ;  /* 0x0000000f030f1224 */ /* 0x000fe200078e0218 */
[-C--:B------:R-:W-:Y:S01]  /*05e0*/  @P0 MOV R68, R66.reuse ;  /* 0x0000004200440202 */ /* 0x080fe20000000f00 */
[C---:B------:R-:W-:Y:S01]  /*05f0*/  @P0 IMAD R11, R12.reuse, R23, R11 ;  /* 0x000000170c0b0224 */ /* 0x040fe200078e020b */
[----:B------:R-:W-:Y:S02]  /*0600*/  @P1 MOV R24, R66 ;  /* 0x0000004200181202 */ /* 0x000fe40000000f00 */
[----:B------:R-:W-:Y:S01]  /*0610*/  @P1 MOV R25, R69 ;  /* 0x0000004500191202 */ /* 0x000fe20000000f00 */
[----:B------:R-:W-:-:S04]  /*0620*/  @P0 IMAD.WIDE.U32 R22, R12, R22, R68 ;  /* 0x000000160c160225 */ /* 0x000fc800078e0044 */
[----:B------:R-:W-:Y:S01]  /*0630*/  @P1 IMAD.WIDE.U32 R24, R3, R14, R24 ;  /* 0x0000000e03181225 */ /* 0x000fe200078e0018 */
[----:B------:R-:W-:Y:S02]  /*0640*/  @P0 IADD3 R11, R23, R11, RZ ;  /* 0x0000000b170b0210 */ /* 0x000fe40007ffe0ff */
[----:B--2---:R-:W-:Y:S01]  /*0650*/  @P0 LEA R52, P3, R22, R52, 0x2 ;  /* 0x0000003416340211 */ /* 0x004fe200078610ff */
[----:B0-----:R-:W-:-:S03]  /*0660*/  @P2 IMAD R23, R9, R20, RZ ;  /* 0x0000001409172224 */ /* 0x001fc600078e02ff */
[----:B------:R-:W-:Y:S02]  /*0670*/  @P0 LEA.HI.X R53, R22, R53, R11, 0x2, P3 ;  /* 0x0000003516350211 */ /* 0x000fe400018f140b */
[----:B------:R-:W-:Y:S01]  /*0680*/  @P1 IADD3 R22, R25, R15, RZ ;  /* 0x0000000f19161210 */ /* 0x000fe20007ffe0ff */
[----:B------:R-:W-:Y:S01]  /*0690*/  @P2 IMAD R25, R4, R21, R23 ;  /* 0x0000001504192224 */ /* 0x000fe200078e0217 */
[----:B-----5:R-:W-:Y:S01]  /*06a0*/  @P1 LEA R16, P3, R24, R16, 0x2 ;  /* 0x0000001018101211 */ /* 0x020fe200078610ff */
[----:B------:R-:W0:Y:S01]  /*06b0*/  @!P5 LDC.64 R14, c[0x0][0x220] ;  /* 0x00008800ff0edb82 */ /* 0x000e220000000a00 */
[----:B------:R-:W-:Y:S02]  /*06c0*/  IADD3 R11, R12, 0x100, RZ ;  /* 0x000001000c0b7810 */ /* 0x000fe40007ffe0ff */
[----:B------:R-:W-:Y:S01]  /*06d0*/  @P1 LEA.HI.X R17, R24, R17, R22, 0x2, P3 ;  /* 0x0000001118111211 */ /* 0x000fe200018f1416 */
[----:B---3--:R-:W-:Y:S01]  /*06e0*/  @!P5 IMAD R24, R29, R18, RZ ;  /* 0x000000121d18d224 */ /* 0x008fe200078e02ff */
[----:B------:R-:W-:-:S02]  /*06f0*/  ISETP.GE.U32.AND P6, PT, R11, UR16, PT ;  /* 0x000000100b007c0c */ /* 0x000fc4000bfc6070 */
[----:B------:R-:W-:Y:S01]  /*0700*/  SHF.R.S32.HI R37, RZ, 0x1f, R11 ;  /* 0x0000001fff257819 */ /* 0x000fe2000001140b */
[----:B------:R-:W-:Y:S01]  /*0710*/  @!P5 IMAD R31, R13, R19, R24 ;  /* 0x000000130d1fd224 */ /* 0x000fe200078e0218 */
[----:B------:R-:W-:Y:S02]  /*0720*/  IADD3 R29, R12, 0xc0, RZ ;  /* 0x000000c00c1d7810 */ /* 0x000fe40007ffe0ff */
[----:B------:R-:W-:Y:S02]  /*0730*/  @P2 MOV R22, R66 ;  /* 0x0000004200162202 */ /* 0x000fe40000000f00 */
[----:B------:R-:W-:Y:S02]  /*0740*/  @P2 MOV R23, R69 ;  /* 0x0000004500172202 */ /* 0x000fe40000000f00 */
[----:B------:R-:W-:Y:S02]  /*0750*/  ISETP.GE.AND.EX P6, PT, R37, UR17, PT, P6 ;  /* 0x0000001125007c0c */ /* 0x000fe4000bfc6360 */
[----:B------:R-:W-:Y:S01]  /*0760*/  ISETP.GE.U32.AND P3, PT, R29, UR16, PT ;  /* 0x000000101d007c0c */ /* 0x000fe2000bf66070 */
[----:B------:R-:W-:Y:S01]  /*0770*/  @P2 IMAD.WIDE.U32 R20, R4, R20, R22 ;  /* 0x0000001404142225 */ /* 0x000fe200078e0016 */
[----:B------:R-:W-:-:S02]  /*0780*/  SHF.R.S32.HI R33, RZ, 0x1f, R29 ;  /* 0x0000001fff217819 */ /* 0x000fc4000001141d */
[C---:B------:R-:W-:Y:S02]  /*0790*/  ISETP.GT.U32.OR P6, PT, R0.reuse, 0xdf, P6 ;  /* 0x000000df0000780c */ /* 0x040fe400037c4470 */
[----:B------:R-:W-:Y:S02]  /*07a0*/  ISETP.GE.AND.EX P3, PT, R33, UR17, PT, P3 ;  /* 0x0000001121007c0c */ /* 0x000fe4000bf66330 */
[----:B------:R-:W-:Y:S02]  /*07b0*/  @!P5 MOV R22, R66 ;  /* 0x000000420016d202 */ /* 0x000fe40000000f00 */
[----:B------:R-:W-:Y:S02]  /*07c0*/  @!P5 MOV R23, R69 ;  /* 0x000000450017d202 */ /* 0x000fe40000000f00 */
[----:B------:R-:W-:Y:S02]  /*07d0*/  ISETP.GT.U32.OR P3, PT, R0, 0xdf, P3 ;  /* 0x000000df0000780c */ /* 0x000fe40001f64470 */
[----:B----4-:R-:W-:Y:S01]  /*07e0*/  @P2 LEA R26, P4, R20, R26, 0x2 ;  /* 0x0000001a141a2211 */ /* 0x010fe200078810ff */
[----:B------:R-:W-:Y:S01]  /*07f0*/  @!P5 IMAD.WIDE.U32 R18, R13, R18, R22 ;  /* 0x000000120d12d225 */ /* 0x000fe200078e0016 */
[----:B------:R-:W-:-:S02]  /*0800*/  @P2 IADD3 R13, R21, R25, RZ ;  /* 0x00000019150d2210 */ /* 0x000fc40007ffe0ff */
[----:B------:R-:W-:Y:S02]  /*0810*/  @!P6 MOV R32, R66 ;  /* 0x000000420020e202 */ /* 0x000fe40000000f00 */
[----:B------:R-:W-:Y:S02]  /*0820*/  @!P5 IADD3 R19, R19, R31, RZ ;  /* 0x0000001f1313d210 */ /* 0x000fe40007ffe0ff */
[----:B------:R-:W-:Y:S01]  /*0830*/  @P2 LEA.HI.X R27, R20, R27, R13, 0x2, P4 ;  /* 0x0000001b141b2211 */ /* 0x000fe200020f140d */
[----:B------:R-:W1:Y:S01]  /*0840*/  @!P6 LDC.64 R30, c[0x0][0x270] ;  /* 0x00009c00ff1eeb82 */ /* 0x000e620000000a00 */
[----:B0-----:R-:W-:Y:S02]  /*0850*/  @!P5 LEA R22, P4, R18, R14, 0x2 ;  /* 0x0000000e1216d211 */ /* 0x001fe400078810ff */
[----:B------:R-:W-:Y:S02]  /*0860*/  IADD3 R13, R12, 0xe0, RZ ;  /* 0x000000e00c0d7810 */ /* 0x000fe40007ffe0ff */
[----:B------:R-:W-:-:S02]  /*0870*/  @!P5 LEA.HI.X R23, R18, R15, R19, 0x2, P4 ;  /* 0x0000000f1217d211 */ /* 0x000fc400020f1413 */
[----:B------:R-:W-:Y:S01]  /*0880*/  ISETP.GE.U32.AND P4, PT, R13, UR16, PT ;  /* 0x000000100d007c0c */ /* 0x000fe2000bf86070 */
[----:B------:R-:W0:Y:S01]  /*0890*/  @!P3 LDC.64 R24, c[0x0][0x270] ;  /* 0x00009c00ff18bb82 */ /* 0x000e220000000a00 */
[----:B------:R-:W-:Y:S01]  /*08a0*/  SHF.R.S32.HI R35, RZ, 0x1f, R13 ;  /* 0x0000001fff237819 */ /* 0x000fe2000001140d */
[----:B------:R2:W3:Y:S03]  /*08b0*/  @!P5 LDG.E.64 R38, desc[UR10][R22.64] ;  /* 0x0000000a1626d981 */ /* 0x0004e6000c1e1b00 */
[----:B------:R-:W-:-:S03]  /*08c0*/  ISETP.GE.AND.EX P4, PT, R35, UR17, PT, P4 ;  /* 0x0000001123007c0c */ /* 0x000fc6000bf86340 */
[----:B------:R-:W4:Y:S01]  /*08d0*/  @!P6 LDC.64 R20, c[0x0][0x220] ;  /* 0x00008800ff14eb82 */ /* 0x000f220000000a00 */
[----:B------:R-:W-:-:S07]  /*08e0*/  ISETP.GT.U32.OR P4, PT, R0, 0xdf, P4 ;  /* 0x000000df0000780c */ /* 0x000fce0002784470 */
[----:B------:R-:W5:Y:S01]  /*08f0*/  @!P3 LDC.64 R18, c[0x0][0x220] ;  /* 0x00008800ff12bb82 */ /* 0x000f620000000a00 */
[----:B-1----:R-:W-:-:S04]  /*0900*/  @!P6 IMAD R28, R37, R30, RZ ;  /* 0x0000001e251ce224 */ /* 0x002fc800078e02ff */
[----:B------:R-:W-:-:S03]  /*0910*/  @!P6 IMAD R37, R11, R31, R28 ;  /* 0x0000001f0b25e224 */ /* 0x000fc600078e021c */
[----:B------:R-:W1:Y:S01]  /*0920*/  @!P4 LDC.64 R14, c[0x0][0x270] ;  /* 0x00009c00ff0ecb82 */ /* 0x000e620000000a00 */
[----:B0-----:R-:W-:Y:S01]  /*0930*/  @!P3 IMAD R28, R33, R24, RZ ;  /* 0x00000018211cb224 */ /* 0x001fe200078e02ff */
[-C--:B------:R-:W-:Y:S02]  /*0940*/  @!P6 MOV R33, R69.reuse ;  /* 0x000000450021e202 */ /* 0x080fe40000000f00 */
[----:B--2---:R-:W-:Y:S02]  /*0950*/  @!P3 MOV R22, R66 ;  /* 0x000000420016b202 */ /* 0x004fe40000000f00 */
[----:B------:R-:W-:Y:S01]  /*0960*/  @!P3 MOV R23, R69 ;  /* 0x000000450017b202 */ /* 0x000fe20000000f00 */
[----:B------:R-:W-:-:S04]  /*0970*/  @!P6 IMAD.WIDE.U32 R30, R11, R30, R32 ;  /* 0x0000001e0b1ee225 */ /* 0x000fc800078e0020 */
[----:B------:R-:W-:Y:S01]  /*0980*/  @!P3 IMAD R33, R29, R25, R28 ;  /* 0x000000191d21b224 */ /* 0x000fe200078e021c */
[----:B------:R-:W-:Y:S01]  /*0990*/  @!P6 IADD3 R11, R31, R37, RZ ;  /* 0x000000251f0be210 */ /* 0x000fe20007ffe0ff */
[----:B------:R-:W-:Y:S01]  /*09a0*/  @!P3 IMAD.WIDE.U32 R24, R29, R24, R22 ;  /* 0x000000181d18b225 */ /* 0x000fe200078e0016 */
[----:B----4-:R-:W-:Y:S02]  /*09b0*/  @!P6 LEA R28, P5, R30, R20, 0x2 ;  /* 0x000000141e1ce211 */ /* 0x010fe400078a10ff */
[----:B------:R-:W-:Y:S02]  /*09c0*/  IADD3 R47, R12, 0x140, RZ ;  /* 0x000001400c2f7810 */ /* 0x000fe40007ffe0ff */
[----:B------:R-:W-:Y:S02]  /*09d0*/  @!P6 LEA.HI.X R29, R30, R21, R11, 0x2, P5 ;  /* 0x000000151e1de211 */ /* 0x000fe400028f140b */
[----:B------:R-:W-:Y:S01]  /*09e0*/  @!P3 IADD3 R11, R25, R33, RZ ;  /* 0x00000021190bb210 */ /* 0x000fe20007ffe0ff */
[----:B------:R-:W0:Y:S01]  /*09f0*/  @!P4 LDC.64 R20, c[0x0][0x220] ;  /* 0x00008800ff14cb82 */ /* 0x000e220000000a00 */
[----:B-----5:R-:W-:-:S02]  /*0a00*/  @!P3 LEA R18, P5, R24, R18, 0x2 ;  /* 0x000000121812b211 */ /* 0x020fc400078a10ff */
[----:B------:R-:W-:Y:S02]  /*0a10*/  SHF.R.S32.HI R31, RZ, 0x1f, R47 ;  /* 0x0000001fff1f7819 */ /* 0x000fe4000001142f */
[----:B------:R-:W-:Y:S01]  /*0a20*/  @!P3 LEA.HI.X R19, R24, R19, R11, 0x2, P5 ;  /* 0x000000131813b211 */ /* 0x000fe200028f140b */
[----:B-1----:R-:W-:Y:S01]  /*0a30*/  @!P4 IMAD R30, R35, R14, RZ ;  /* 0x0000000e231ec224 */ /* 0x002fe200078e02ff */
[----:B------:R-:W-:Y:S02]  /*0a40*/  ISETP.GE.U32.AND P5, PT, R47, UR16, PT ;  /* 0x000000102f007c0c */ /* 0x000fe4000bfa6070 */
[----:B------:R-:W-:Y:S02]  /*0a50*/  CS2R R36, SRZ ;  /* 0x0000000000247805 */ /* 0x000fe4000001ff00 */
[----:B------:R-:W-:Y:S01]  /*0a60*/  @!P4 MOV R22, R66 ;  /* 0x000000420016c202 */ /* 0x000fe20000000f00 */
[----:B------:R-:W-:Y:S01]  /*0a70*/  @!P4 IMAD R11, R13, R15, R30 ;  /* 0x0000000f0d0bc224 */ /* 0x000fe200078e021e */
[----:B------:R-:W-:-:S02]  /*0a80*/  @!P4 MOV R23, R69 ;  /* 0x000000450017c202 */ /* 0x000fc40000000f00 */
[----:B------:R-:W-:Y:S01]  /*0a90*/  ISETP.GE.AND.EX P5, PT, R31, UR17, PT, P5 ;  /* 0x000000111f007c0c */ /* 0x000fe2000bfa6350 */
[----:B------:R1:W2:Y:S01]  /*0aa0*/  @!P6 LDG.E.64 R36, desc[UR10][R28.64] ;  /* 0x0000000a1c24e981 */ /* 0x0002a2000c1e1b00 */
[----:B------:R-:W-:Y:S01]  /*0ab0*/  IADD3 R30, R12, 0x120, RZ ;  /* 0x000001200c1e7810 */ /* 0x000fe20007ffe0ff */
[----:B------:R-:W-:Y:S01]  /*0ac0*/  @!P4 IMAD.WIDE.U32 R14, R13, R14, R22 ;  /* 0x0000000e0d0ec225 */ /* 0x000fe200078e0016 */
[----:B------:R-:W-:Y:S02]  /*0ad0*/  ISETP.GT.U32.OR P5, PT, R0, 0xdf, P5 ;  /* 0x000000df0000780c */ /* 0x000fe40002fa4470 */
[----:B------:R-:W-:Y:S02]  /*0ae0*/  ISETP.GE.U32.AND P6, PT, R30, UR16, PT ;  /* 0x000000101e007c0c */ /* 0x000fe4000bfc6070 */
[----:B------:R-:W-:Y:S02]  /*0af0*/  SHF.R.S32.HI R13, RZ, 0x1f, R30 ;  /* 0x0000001fff0d7819 */ /* 0x000fe4000001141e */
[----:B------:R-:W-:-:S02]  /*0b00*/  CS2R R34, SRZ ;  /* 0x0000000000227805 */ /* 0x000fc4000001ff00 */
[----:B------:R-:W-:Y:S02]  /*0b10*/  ISETP.GE.AND.EX P6, PT, R13, UR17, PT, P6 ;  /* 0x000000110d007c0c */ /* 0x000fe4000bfc6360 */
[----:B------:R-:W-:Y:S02]  /*0b20*/  @!P4 IADD3 R15, R15, R11, RZ ;  /* 0x0000000b0f0fc210 */ /* 0x000fe40007ffe0ff */
[----:B------:R4:W5:Y:S01]  /*0b30*/  @!P3 LDG.E.64 R34, desc[UR10][R18.64] ;  /* 0x0000000a1222b981 */ /* 0x000962000c1e1b00 */
[----:B------:R-:W-:Y:S01]  /*0b40*/  ISETP.GT.U32.OR P6, PT, R0, 0xdf, P6 ;  /* 0x000000df0000780c */ /* 0x000fe200037c4470 */
[----:B-1----:R-:W1:Y:S01]  /*0b50*/  @!P5 LDC.64 R28, c[0x0][0x270] ;  /* 0x00009c00ff1cdb82 */ /* 0x002e620000000a00 */
[----:B0-----:R-:W-:Y:S02]  /*0b60*/  @!P4 LEA R22, P3, R14, R20, 0x2 ;  /* 0x000000140e16c211 */ /* 0x001fe400078610ff */
[----:B------:R-:W-:Y:S02]  /*0b70*/  IADD3 R11, R12, 0x160, RZ ;  /* 0x000001600c0b7810 */ /* 0x000fe40007ffe0ff */
[----:B------:R-:W-:-:S02]  /*0b80*/  @!P4 LEA.HI.X R23, R14, R21, R15, 0x2, P3 ;  /* 0x000000150e17c211 */ /* 0x000fc400018f140f */
[----:B------:R-:W-:Y:S01]  /*0b90*/  ISETP.GE.U32.AND P3, PT, R11, UR16, PT ;  /* 0x000000100b007c0c */ /* 0x000fe2000bf66070 */
[----:B------:R-:W0:Y:S01]  /*0ba0*/  @!P5 LDC.64 R20, c[0x0][0x220] ;  /* 0x00008800ff14db82 */ /* 0x000e220000000a00 */
[----:B------:R-:W-:-:S04]  /*0bb0*/  SHF.R.S32.HI R45, RZ, 0x1f, R11 ;  /* 0x0000001fff2d7819 */ /* 0x000fc8000001140b */
[----:B------:R-:W-:-:S03]  /*0bc0*/  ISETP.GE.AND.EX P3, PT, R45, UR17, PT, P3 ;  /* 0x000000112d007c0c */ /* 0x000fc6000bf66330 */
[----:B------:R-:W0:Y:S01]  /*0bd0*/  @!P6 LDC.64 R24, c[0x0][0x270] ;  /* 0x00009c00ff18eb82 */ /* 0x000e220000000a00 */
[----:B------:R-:W-:-:S07]  /*0be0*/  ISETP.GT.U32.OR P3, PT, R0, 0xdf, P3 ;  /* 0x000000df0000780c */ /* 0x000fce0001f64470 */
[----:B----4-:R-:W4:Y:S01]  /*0bf0*/  @!P6 LDC.64 R18, c[0x0][0x220] ;  /* 0x00008800ff12eb82 */ /* 0x010f220000000a00 */
[----:B-1----:R-:W-:Y:S01]  /*0c00*/  @!P5 IMAD R32, R31, R28, RZ ;  /* 0x0000001c1f20d224 */ /* 0x002fe200078e02ff */
[----:B------:R-:W-:Y:S02]  /*0c10*/  @!P5 MOV R40, R66 ;  /* 0x000000420028d202 */ /* 0x000fe40000000f00 */
[----:B------:R-:W-:Y:S01]  /*0c20*/  @!P5 MOV R41, R69 ;  /* 0x000000450029d202 */ /* 0x000fe20000000f00 */
[C---:B------:R-:W-:Y:S01]  /*0c30*/  @!P5 IMAD R43, R47.reuse, R29, R32 ;  /* 0x0000001d2f2bd224 */ /* 0x040fe200078e0220 */
[----:B------:R-:W-:Y:S02]  /*0c40*/  CS2R R32, SRZ ;  /* 0x0000000000207805 */ /* 0x000fe4000001ff00 */
[----:B------:R-:W1:Y:S01]  /*0c50*/  @!P3 LDC.64 R14, c[0x0][0x270] ;  /* 0x00009c00ff0ebb82 */ /* 0x000e620000000a00 */
[----:B------:R-:W-:-:S03]  /*0c60*/  @!P5 IMAD.WIDE.U32 R28, R47, R28, R40 ;  /* 0x0000001c2f1cd225 */ /* 0x000fc600078e0028 */
[----:B------:R4:W3:Y:S01]  /*0c70*/  @!P4 LDG.E.64 R32, desc[UR10][R22.64] ;  /* 0x0000000a1620c981 */ /* 0x0008e2000c1e1b00 */
[----:B0-----:R-:W-:Y:S01]  /*0c80*/  @!P6 IMAD R13, R13, R24, RZ ;  /* 0x000000180d0de224 */ /* 0x001fe200078e02ff */
[----:B------:R-:W-:-:S03]  /*0c90*/  @!P5 LEA R20, P4, R28, R20, 0x2 ;  /* 0x000000141c14d211 */ /* 0x000fc600078810ff */
[C---:B------:R-:W-:Y:S01]  /*0ca0*/  @!P6 IMAD R31, R30.reuse, R25, R13 ;  /* 0x000000191e1fe224 */ /* 0x040fe200078e020d */
[----:B----4-:R-:W-:Y:S02]  /*0cb0*/  @!P6 MOV R22, R66 ;  /* 0x000000420016e202 */ /* 0x010fe40000000f00 */
[----:B------:R-:W-:Y:S02]  /*0cc0*/  @!P6 MOV R23, R69 ;  /* 0x000000450017e202 */ /* 0x000fe40000000f00 */
[----:B------:R-:W-:Y:S02]  /*0cd0*/  @!P5 IADD3 R13, R29, R43, RZ ;  /* 0x0000002b1d0dd210 */ /* 0x000fe40007ffe0ff */
[----:B------:R-:W0:Y:S01]  /*0ce0*/  @!P3 LDC.64 R42, c[0x0][0x220] ;  /* 0x00008800ff2abb82 */ /* 0x000e220000000a00 */
[----:B------:R-:W-:Y:S01]  /*0cf0*/  @!P6 IMAD.WIDE.U32 R24, R30, R24, R22 ;  /* 0x000000181e18e225 */ /* 0x000fe200078e0016 */
[----:B------:R-:W-:Y:S02]  /*0d00*/  @!P5 LEA.HI.X R21, R28, R21, R13, 0x2, P4 ;  /* 0x000000151c15d211 */ /* 0x000fe400020f140d */
[----:B------:R-:W-:-:S02]  /*0d10*/  IADD3 R49, R12, 0x1a0, RZ ;  /* 0x000001a00c317810 */ /* 0x000fc40007ffe0ff */
[----:B------:R-:W-:Y:S02]  /*0d20*/  @!P6 IADD3 R13, R25, R31, RZ ;  /* 0x0000001f190de210 */ /* 0x000fe40007ffe0ff */
[----:B------:R-:W-:Y:S02]  /*0d30*/  CS2R R30, SRZ ;  /* 0x00000000001e7805 */ /* 0x000fe4000001ff00 */
[C---:B------:R-:W-:Y:S01]  /*0d40*/  @!P6 LEA R18, P4, R24.reuse, R18, 0x2 ;  /* 0x000000121812e211 */ /* 0x040fe200078810ff */
[----:B-1----:R-:W-:Y:S01]  /*0d50*/  @!P3 IMAD R28, R45, R14, RZ ;  /* 0x0000000e2d1cb224 */ /* 0x002fe200078e02ff */
[----:B------:R-:W-:Y:S02]  /*0d60*/  SHF.R.S32.HI R47, RZ, 0x1f, R49 ;  /* 0x0000001fff2f7819 */ /* 0x000fe40000011431 */
[----:B------:R-:W-:Y:S01]  /*0d70*/  @!P6 LEA.HI.X R19, R24, R19, R13, 0x2, P4 ;  /* 0x000000131813e211 */ /* 0x000fe200020f140d */
[----:B------:R1:W4:Y:S01]  /*0d80*/  @!P5 LDG.E.64 R30, desc[UR10][R20.64] ;  /* 0x0000000a141ed981 */ /* 0x000322000c1e1b00 */
[----:B------:R-:W-:Y:S01]  /*0d90*/  ISETP.GE.U32.AND P4, PT, R49, UR16, PT ;  /* 0x0000001031007c0c */ /* 0x000fe2000bf86070 */
[----:B------:R-:W-:Y:S01]  /*0da0*/  @!P3 IMAD R13, R11, R15, R28 ;  /* 0x0000000f0b0db224 */ /* 0x000fe200078e021c */
[----:B------:R-:W-:-:S02]  /*0db0*/  CS2R R28, SRZ ;  /* 0x00000000001c7805 */ /* 0x000fc4000001ff00 */
[----:B------:R-:W-:Y:S02]  /*0dc0*/  ISETP.GE.AND.EX P4, PT, R47, UR17, PT, P4 ;  /* 0x000000112f007c0c */ /* 0x000fe4000bf86340 */
[----:B-1----:R-:W-:Y:S02]  /*0dd0*/  @!P3 MOV R20, R66 ;  /* 0x000000420014b202 */ /* 0x002fe40000000f00 */
[----:B------:R1:W4:Y:S01]  /*0de0*/  @!P6 LDG.E.64 R28, desc[UR10][R18.64] ;  /* 0x0000000a121ce981 */ /* 0x000322000c1e1b00 */
[----:B------:R-:W-:Y:S02]  /*0df0*/  @!P3 MOV R21, R69 ;  /* 0x000000450015b202 */ /* 0x000fe40000000f00 */
[----:B------:R-:W-:Y:S02]  /*0e00*/  IADD3 R51, R12, 0x1c0, RZ ;  /* 0x000001c00c337810 */ /* 0x000fe40007ffe0ff */
[----:B------:R-:W-:Y:S01]  /*0e10*/  ISETP.GT.U32.OR P4, PT, R0, 0xdf, P4 ;  /* 0x000000df0000780c */ /* 0x000fe20002784470 */
[----:B------:R-:W-:Y:S01]  /*0e20*/  @!P3 IMAD.WIDE.U32 R14, R11, R14, R20 ;  /* 0x0000000e0b0eb225 */ /* 0x000fe200078e0014 */
[----:B------:R-:W-:-:S02]  /*0e30*/  ISETP.GE.U32.AND P5, PT, R51, UR16, PT ;  /* 0x0000001033007c0c */ /* 0x000fc4000bfa6070 */
[----:B------:R-:W-:Y:S02]  /*0e40*/  SHF.R.S32.HI R11, RZ, 0x1f, R51 ;  /* 0x0000001fff0b7819 */ /* 0x000fe40000011433 */
[----:B------:R-:W-:Y:S02]  /*0e50*/  @!P3 IADD3 R13, R15, R13, RZ ;  /* 0x0000000d0f0db210 */ /* 0x000fe40007ffe0ff */
[C---:B0-----:R-:W-:Y:S02]  /*0e60*/  @!P3 LEA R42, P6, R14.reuse, R42, 0x2 ;  /* 0x0000002a0e2ab211 */ /* 0x041fe400078c10ff */
[----:B------:R-:W-:Y:S02]  /*0e70*/  ISETP.GE.AND.EX P5, PT, R11, UR17, PT, P5 ;  /* 0x000000110b007c0c */ /* 0x000fe4000bfa6350 */
[----:B------:R-:W-:Y:S01]  /*0e80*/  @!P3 LEA.HI.X R43, R14, R43, R13, 0x2, P6 ;  /* 0x0000002b0e2bb211 */ /* 0x000fe200030f140d */
[----:B------:R-:W0:Y:S01]  /*0e90*/  @!P4 LDC.64 R44, c[0x0][0x270] ;  /* 0x00009c00ff2ccb82 */ /* 0x000e220000000a00 */
[----:B------:R-:W-:-:S02]  /*0ea0*/  SHF.R.S32.HI R13, RZ, 0x1f, R6 ;  /* 0x0000001fff0d7819 */ /* 0x000fc40000011406 */
[----:B------:R-:W-:Y:S02]  /*0eb0*/  ISETP.GE.U32.AND P6, PT, R6, UR16, PT ;  /* 0x0000001006007c0c */ /* 0x000fe4000bfc6070 */
[C---:B------:R-:W-:Y:S02]  /*0ec0*/  ISETP.GT.U32.OR P5, PT, R0.reuse, 0xdf, P5 ;  /* 0x000000df0000780c */ /* 0x040fe40002fa4470 */
[----:B------:R-:W-:Y:S01]  /*0ed0*/  ISETP.GE.AND.EX P6, PT, R13, UR17, PT, P6 ;  /* 0x000000110d007c0c */ /* 0x000fe2000bfc6360 */
[----:B------:R-:W1:Y:S03]  /*0ee0*/  @!P4 LDC.64 R22, c[0x0][0x220] ;  /* 0x00008800ff16cb82 */ /* 0x000e660000000a00 */
[----:B------:R-:W-:-:S07]  /*0ef0*/  ISETP.GT.U32.OR P6, PT, R0, 0xdf, P6 ;  /* 0x000000df0000780c */ /* 0x000fce00037c4470 */
[----:B------:R-:W1:Y:S01]  /*0f00*/  @!P5 LDC.64 R40, c[0x0][0x270] ;  /* 0x00009c00ff28db82 */ /* 0x000e620000000a00 */
[----:B------:R-:W-:-:S07]  /*0f10*/  HFMA2.MMA R15, -RZ, RZ, 0, 0 ;  /* 0x00000000ff0f7435 */ /* 0x000fce00000001ff */
[----:B------:R-:W1:Y:S01]  /*0f20*/  @!P6 LDC.64 R24, c[0x0][0x270] ;  /* 0x00009c00ff18eb82 */ /* 0x000e620000000a00 */
[----:B0-----:R-:W-:-:S07]  /*0f30*/  @!P4 IMAD R14, R47, R44, RZ ;  /* 0x0000002c2f0ec224 */ /* 0x001fce00078e02ff */
[----:B------:R-:W0:Y:S01]  /*0f40*/  @!P5 LDC.64 R20, c[0x0][0x220] ;  /* 0x00008800ff14db82 */ /* 0x000e220000000a00 */
[----:B------:R-:W-:Y:S01]  /*0f50*/  @!P4 IMAD R55, R49, R45, R14 ;  /* 0x0000002d3137c224 */ /* 0x000fe200078e020e */
[----:B------:R-:W-:Y:S02]  /*0f60*/  MOV R14, RZ ;  /* 0x000000ff000e7202 */ /* 0x000fe40000000f00 */
[----:B------:R-:W-:-:S04]  /*0f70*/  @!P4 MOV R46, R66 ;  /* 0x00000042002ec202 */ /* 0x000fc80000000f00 */
[----:B-1----:R-:W1:Y:S01]  /*0f80*/  @!P6 LDC.64 R18, c[0x0][0x220] ;  /* 0x00008800ff12eb82 */ /* 0x002e620000000a00 */
[-C--:B------:R-:W-:Y:S01]  /*0f90*/  @!P4 MOV R47, R69.reuse ;  /* 0x00000045002fc202 */ /* 0x080fe20000000f00 */
[----:B------:R0:W4:Y:S01]  /*0fa0*/  @!P3 LDG.E.64 R14, desc[UR10][R42.64] ;  /* 0x0000000a2a0eb981 */ /* 0x000122000c1e1b00 */
[----:B------:R-:W-:Y:S02]  /*0fb0*/  @!P5 IMAD R48, R11, R40, RZ ;  /* 0x000000280b30d224 */ /* 0x000fe400078e02ff */
[----:B------:R-:W-:Y:S01]  /*0fc0*/  @!P4 IMAD.WIDE.U32 R44, R49, R44, R46 ;  /* 0x0000002c312cc225 */ /* 0x000fe200078e002e */
[----:B0-----:R-:W-:Y:S02]  /*0fd0*/  @!P5 MOV R42, R66 ;  /* 0x00000042002ad202 */ /* 0x001fe40000000f00 */
[----:B------:R-:W-:Y:S01]  /*0fe0*/  @!P5 MOV R43, R69 ;  /* 0x00000045002bd202 */ /* 0x000fe20000000f00 */
[----:B------:R-:W-:Y:S01]  /*0ff0*/  @!P5 IMAD R47, R51, R41, R48 ;  /* 0x00000029332fd224 */ /* 0x000fe200078e0230 */
[----:B------:R-:W-:Y:S01]  /*1000*/  @!P4 IADD3 R45, R45, R55, RZ ;  /* 0x000000372d2dc210 */ /* 0x000fe20007ffe0ff */
[----:B------:R-:W-:Y:S01]  /*1010*/  @!P6 IMAD R46, R13, R24, RZ ;  /* 0x000000180d2ee224 */ /* 0x000fe200078e02ff */
[----:B------:R-:W-:Y:S01]  /*1020*/  @!P4 LEA R22, P3, R44, R22, 0x2 ;  /* 0x000000162c16c211 */ /* 0x000fe200078610ff */
[----:B------:R-:W-:Y:S01]  /*1030*/  @!P5 IMAD.WIDE.U32 R40, R51, R40, R42 ;  /* 0x000000283328d225 */ /* 0x000fe200078e002a */
[----:B------:R-:W-:-:S02]  /*1040*/  @!P6 MOV R42, R66 ;  /* 0x00000042002ae202 */ /* 0x000fc40000000f00 */
[----:B------:R-:W-:Y:S02]  /*1050*/  @!P6 MOV R43, R69 ;  /* 0x00000045002be202 */ /* 0x000fe40000000f00 */
[----:B------:R-:W-:Y:S01]  /*1060*/  @!P4 LEA.HI.X R23, R44, R23, R45, 0x2, P3 ;  /* 0x000000172c17c211 */ /* 0x000fe200018f142d */
[C---:B------:R-:W-:Y:S01]  /*1070*/  @!P6 IMAD R45, R6.reuse, R25, R46 ;  /* 0x00000019062de224 */ /* 0x040fe200078e022e */
[----:B------:R-:W-:Y:S01]  /*1080*/  @!P5 IADD3 R41, R41, R47, RZ ;  /* 0x0000002f2929d210 */ /* 0x000fe20007ffe0ff */
[----:B------:R-:W-:Y:S01]  /*1090*/  @!P6 IMAD.WIDE.U32 R24, R6, R24, R42 ;  /* 0x000000180618e225 */ /* 0x000fe200078e002a */
[----:B------:R-:W-:-:S04]  /*10a0*/  @!P5 LEA R20, P3, R40, R20, 0x2 ;  /* 0x000000142814d211 */ /* 0x000fc800078610ff */
[----:B------:R-:W-:Y:S02]  /*10b0*/  @!P5 LEA.HI.X R21, R40, R21, R41, 0x2, P3 ;  /* 0x000000152815d211 */ /* 0x000fe400018f1429 */
        /* <DEDUP_REMOVED lines=9> */
[----:B------:R-:W-:Y:S02]  /*1150*/  @!P3 MOV R25, R69 ;  /* 0x000000450019b202 */ /* 0x000fe40000000f00 */
[----:B------:R-:W-:-:S06]  /*1160*/  CS2R R40, SRZ ;  /* 0x0000000000287805 */ /* 0x000fcc000001ff00 */
[----:B------:R2:W5:Y:S01]  /*1170*/  @!P6 LDG.E.64 R40, desc[UR10][R42.64] ;  /* 0x0000000a2a28e981 */ /* 0x000562000c1e1b00 */
[----:B0-----:R-:W-:-:S04]  /*1180*/  @!P3 IMAD R24, R59, R18, RZ ;  /* 0x000000123b18b224 */ /* 0x001fc800078e02ff */
[----:B------:R-:W-:Y:S01]  /*1190*/  @!P3 IMAD R19, R8, R19, R24 ;  /* 0x000000130813b224 */ /* 0x000fe200078e0218 */
[----:B------:R-:W-:-:S05]  /*11a0*/  @!P3 MOV R24, R66 ;  /* 0x000000420018b202 */ /* 0x000fca0000000f00 */
[----:B------:R-:W-:-:S05]  /*11b0*/  @!P3 IMAD.WIDE.U32 R24, R8, R18, R24 ;  /* 0x000000120818b225 */ /* 0x000fca00078e0018 */
        /* <DEDUP_REMOVED lines=10> */
[----:B--2---:R-:W-:-:S06]  /*1260*/  CS2R R42, SRZ ;  /* 0x00000000002a7805 */ /* 0x004fcc000001ff00 */
[----:B------:R2:W3:Y:S01]  /*1270*/  @!P3 LDG.E.64 R42, desc[UR10][R48.64] ;  /* 0x0000000a302ab981 */ /* 0x0004e2000c1e1b00 */
[----:B0-----:R-:W-:-:S04]  /*1280*/  @!P6 IMAD R44, R61, R18, RZ ;  /* 0x000000123d2ce224 */ /* 0x001fc800078e02ff */
[----:B------:R-:W-:Y:S01]  /*1290*/  @!P6 IMAD R19, R10, R19, R44 ;  /* 0x000000130a13e224 */ /* 0x000fe200078e022c */
[----:B------:R-:W-:-:S05]  /*12a0*/  @!P6 MOV R44, R66 ;  /* 0x00000042002ce202 */ /* 0x000fca0000000f00 */
[----:B------:R-:W-:-:S05]  /*12b0*/  @!P6 IMAD.WIDE.U32 R44, R10, R18, R44 ;  /* 0x000000120a2ce225 */ /* 0x000fca00078e002c */
[----:B------:R-:W-:Y:S02]  /*12c0*/  @!P6 IADD3 R18, R45, R19, RZ ;  /* 0x000000132d12e210 */ /* 0x000fe40007ffe0ff */
[----:B-1----:R-:W-:-:S04]  /*12d0*/  @!P6 LEA R24, P3, R44, R24, 0x2 ;  /* 0x000000182c18e211 */ /* 0x002fc800078610ff */
[----:B------:R-:W-:Y:S02]  /*12e0*/  @!P6 LEA.HI.X R25, R44, R25, R18, 0x2, P3 ;  /* 0x000000192c19e211 */ /* 0x000fe400018f1412 */
[----:B------:R-:W-:Y:S02]  /*12f0*/  CS2R R44, SRZ ;  /* 0x00000000002c7805 */ /* 0x000fe4000001ff00 */
[----:B------:R-:W-:Y:S02]  /*1300*/  CS2R R46, SRZ ;  /* 0x00000000002e7805 */ /* 0x000fe4000001ff00 */
[----:B------:R-:W-:Y:S02]  /*1310*/  IADD3 R55, R12, 0x1e0, RZ ;  /* 0x000001e00c377810 */ /* 0x000fe40007ffe0ff */
[----:B--2---:R-:W-:Y:S01]  /*1320*/  CS2R R48, SRZ ;  /* 0x0000000000307805 */ /* 0x004fe2000001ff00 */
[----:B------:R-:W2:Y:S01]  /*1330*/  @P0 LDG.E.64 R44, desc[UR10][R52.64] ;  /* 0x0000000a342c0981 */ /* 0x000ea2000c1e1b00 */
[----:B------:R-:W-:-:S02]  /*1340*/  ISETP.GE.U32.AND P3, PT, R55, UR16, PT ;  /* 0x0000001037007c0c */ /* 0x000fc4000bf66070 */
[----:B------:R-:W-:Y:S01]  /*1350*/  SHF.R.S32.HI R63, RZ, 0x1f, R55 ;  /* 0x0000001fff3f7819 */ /* 0x000fe20000011437 */
[----:B------:R0:W4:Y:S03]  /*1360*/  @P1 LDG.E.64 R46, desc[UR10][R16.64] ;  /* 0x0000000a102e1981 */ /* 0x000126000c1e1b00 */
[----:B------:R-:W-:Y:S01]  /*1370*/  ISETP.GE.AND.EX P3, PT, R63, UR17, PT, P3 ;  /* 0x000000113f007c0c */ /* 0x000fe2000bf66330 */
[----:B------:R-:W5:Y:S03]  /*1380*/  @P2 LDG.E.64 R48, desc[UR10][R26.64] ;  /* 0x0000000a1a302981 */ /* 0x000f66000c1e1b00 */
[----:B------:R-:W-:Y:S02]  /*1390*/  ISETP.GT.U32.OR P3, PT, R0, 0xdf, P3 ;  /* 0x000000df0000780c */ /* 0x000fe40001f64470 */
[----:B------:R-:W-:-:S06]  /*13a0*/  CS2R R50, SRZ ;  /* 0x0000000000327805 */ /* 0x000fcc000001ff00 */
[----:B------:R1:W3:Y:S05]  /*13b0*/  @!P6 LDG.E.64 R50, desc[UR10][R24.64] ;  /* 0x0000000a1832e981 */ /* 0x0002ea000c1e1b00 */
[----:B------:R-:W1:Y:S08]  /*13c0*/  @!P3 LDC.64 R18, c[0x0][0x270] ;  /* 0x00009c00ff12bb82 */ /* 0x000e700000000a00 */
[----:B0-----:R-:W0:Y:S01]  /*13d0*/  @!P3 LDC.64 R16, c[0x0][0x220] ;  /* 0x00008800ff10bb82 */ /* 0x001e220000000a00 */
[----:B-1----:R-:W-:-:S02]  /*13e0*/  @!P3 MOV R24, R66 ;  /* 0x000000420018b202 */ /* 0x002fc40000000f00 */
[----:B------:R-:W-:Y:S01]  /*13f0*/  @!P3 MOV R25, R69 ;  /* 0x000000450019b202 */ /* 0x000fe20000000f00 */
[----:B------:R-:W-:-:S04]  /*1400*/  @!P3 IMAD R52, R63, R18, RZ ;  /* 0x000000123f34b224 */ /* 0x000fc800078e02ff */
[C---:B------:R-:W-:Y:S01]  /*1410*/  @!P3 IMAD R57, R55.reuse, R19, R52 ;  /* 0x000000133739b224 */ /* 0x040fe200078e0234 */
[----:B------:R-:W-:Y:S01]  /*1420*/  CS2R R52, SRZ ;  /* 0x0000000000347805 */ /* 0x000fe2000001ff00 */
[----:B------:R-:W-:Y:S01]  /*1430*/  @!P3 IMAD.WIDE.U32 R18, R55, R18, R24 ;  /* 0x000000123712b225 */ /* 0x000fe200078e0018 */
[----:B------:R-:W-:-:S04]  /*1440*/  CS2R R54, SRZ ;  /* 0x0000000000367805 */ /* 0x000fc8000001ff00 */
[----:B------:R4:W3:Y:S01]  /*1450*/  @!P4 LDG.E.64 R52, desc[UR10][R22.64] ;  /* 0x0000000a1634c981 */ /* 0x0008e2000c1e1b00 */
[----:B------:R-:W-:Y:S02]  /*1460*/  @!P3 IADD3 R19, R19, R57, RZ ;  /* 0x000000391313b210 */ /* 0x000fe40007ffe0ff */
[C---:B0-----:R-:W-:Y:S02]  /*1470*/  @!P3 LEA R16, P4, R18.reuse, R16, 0x2 ;  /* 0x000000101210b211 */ /* 0x041fe400078810ff */
[----:B------:R-:W-:Y:S01]  /*1480*/  CS2R R56, SRZ ;  /* 0x0000000000387805 */ /* 0x000fe2000001ff00 */
[----:B------:R-:W3:Y:S01]  /*1490*/  @!P5 LDG.E.64 R54, desc[UR10][R20.64] ;  /* 0x0000000a1436d981 */ /* 0x000ee2000c1e1b00 */
[----:B------:R-:W-:-:S05]  /*14a0*/  @!P3 LEA.HI.X R17, R18, R17, R19, 0x2, P4 ;  /* 0x000000111211b211 */ /* 0x000fca00020f1413 */
[----:B------:R5:W3:Y:S01]  /*14b0*/  @!P3 LDG.E.64 R56, desc[UR10][R16.64] ;  /* 0x0000000a1038b981 */ /* 0x000ae2000c1e1b00 */
[C---:B------:R-:W-:Y:S01]  /*14c0*/  ISETP.GT.AND P3, PT, R2.reuse, 0x1e, PT ;  /* 0x0000001e0200780c */ /* 0x040fe20003f64270 */
[----:B------:R-:W0:Y:S01]  /*14d0*/  S2UR UR8, SR_CgaCtaId ;  /* 0x00000000000879c3 */ /* 0x000e220000008800 */
[----:B------:R-:W-:Y:S01]  /*14e0*/  UMOV UR7, 0x400 ;  /* 0x0000040000077882 */ /* 0x000fe20000000000 */
[----:B------:R-:W-:Y:S02]  /*14f0*/  ISETP.NE.AND P5, PT, R2, RZ, PT ;  /* 0x000000ff0200720c */ /* 0x000fe40003fa5270 */
[----:B------:R-:W-:Y:S01]  /*1500*/  ISETP.NE.AND P4, PT, R0, RZ, PT ;  /* 0x000000ff0000720c */ /* 0x000fe20003f85270 */
[----:B--2---:R-:W-:Y:S01]  /*1510*/  FADD.FTZ R18, R44, R45 ;  /* 0x0000002d2c127221 */ /* 0x004fe20000010000 */
[----:B------:R-:W-:Y:S01]  /*1520*/  FMUL.FTZ R19, R45, R45 ;  /* 0x0000002d2d137220 */ /* 0x000fe20000410000 */
[----:B----4-:R-:W-:Y:S02]  /*1530*/  FADD.FTZ R23, R46, R47 ;  /* 0x0000002f2e177221 */ /* 0x010fe40000010000 */
[----:B------:R-:W-:Y:S01]  /*1540*/  FADD.FTZ R18, RZ, R18 ;  /* 0x00000012ff127221 */ /* 0x000fe20000010000 */
[----:B------:R-:W-:Y:S01]  /*1550*/  FMUL.FTZ R25, R47, R47 ;  /* 0x0000002f2f197220 */ /* 0x000fe20000410000 */
[----:B------:R-:W-:Y:S01]  /*1560*/  FFMA.FTZ R19, R44, R44, R19 ;  /* 0x0000002c2c137223 */ /* 0x000fe20000010013 */
[----:B-----5:R-:W-:Y:S01]  /*1570*/  FADD.FTZ R17, R48, R49 ;  /* 0x0000003130117221 */ /* 0x020fe20000010000 */
[----:B------:R-:W-:Y:S01]  /*1580*/  FADD.FTZ R18, R18, R23 ;  /* 0x0000001712127221 */ /* 0x000fe20000010000 */
[----:B------:R-:W-:Y:S01]  /*1590*/  FMUL.FTZ R21, R49, R49 ;  /* 0x0000003131157220 */ /* 0x000fe20000410000 */
[----:B------:R-:W-:Y:S01]  /*15a0*/  FFMA.FTZ R22, R46, R46, R25 ;  /* 0x0000002e2e167223 */ /* 0x000fe20000010019 */
[----:B------:R-:W-:Y:S01]  /*15b0*/  FADD.FTZ R19, RZ, R19 ;  /* 0x00000013ff137221 */ /* 0x000fe20000010000 */
[----:B------:R-:W-:Y:S01]  /*15c0*/  FADD.FTZ R17, R18, R17 ;  /* 0x0000001112117221 */ /* 0x000fe20000010000 */
[----:B------:R-:W-:Y:S01]  /*15d0*/  FFMA.FTZ R16, R48, R48, R21 ;  /* 0x0000003030107223 */ /* 0x000fe20000010015 */
[----:B------:R-:W-:Y:S01]  /*15e0*/  FADD.FTZ R18, R40, R41 ;  /* 0x0000002928127221 */ /* 0x000fe20000010000 */
[----:B------:R-:W-:Y:S01]  /*15f0*/  FADD.FTZ R19, R19, R22 ;  /* 0x0000001613137221 */ /* 0x000fe20000010000 */
[----:B------:R-:W-:-:S02]  /*1600*/  FMUL.FTZ R21, R41, R41 ;  /* 0x0000002929157220 */ /* 0x000fc40000410000 */
[----:B------:R-:W-:Y:S01]  /*1610*/  FADD.FTZ R17, R17, R18 ;  /* 0x0000001211117221 */ /* 0x000fe20000010000 */
[----:B------:R-:W-:Y:S01]  /*1620*/  FADD.FTZ R16, R19, R16 ;  /* 0x0000001013107221 */ /* 0x000fe20000010000 */
[----:B------:R-:W-:Y:S01]  /*1630*/  FFMA.FTZ R21, R40, R40, R21 ;  /* 0x0000002828157223 */ /* 0x000fe20000010015 */
[----:B---3--:R-:W-:Y:S01]  /*1640*/  FADD.FTZ R18, R42, R43 ;  /* 0x0000002b2a127221 */ /* 0x008fe20000010000 */
[----:B------:R-:W-:Y:S02]  /*1650*/  FMUL.FTZ R19, R43, R43 ;  /* 0x0000002b2b137220 */ /* 0x000fe40000410000 */
[----:B------:R-:W-:Y:S01]  /*1660*/  FADD.FTZ R16, R16, R21 ;  /* 0x0000001510107221 */ /* 0x000fe20000010000 */
[----:B------:R-:W-:Y:S01]  /*1670*/  FADD.FTZ R17, R17, R18 ;  /* 0x0000001211117221 */ /* 0x000fe20000010000 */
[----:B------:R-:W-:Y:S01]  /*1680*/  FFMA.FTZ R19, R42, R42, R19 ;  /* 0x0000002a2a137223 */ /* 0x000fe20000010013 */
[----:B------:R-:W-:Y:S01]  /*1690*/  FMUL.FTZ R21, R51, R51 ;  /* 0x0000003333157220 */ /* 0x000fe20000410000 */
[----:B------:R-:W-:-:S02]  /*16a0*/  FADD.FTZ R18, R50, R51 ;  /* 0x0000003332127221 */ /* 0x000fc40000010000 */
[----:B------:R-:W-:Y:S01]  /*16b0*/  FADD.FTZ R16, R16, R19 ;  /* 0x0000001310107221 */ /* 0x000fe20000010000 */
[----:B------:R-:W-:Y:S01]  /*16c0*/  FFMA.FTZ R21, R50, R50, R21 ;  /* 0x0000003232157223 */ /* 0x000fe20000010015 */
[----:B------:R-:W-:Y:S01]  /*16d0*/  FADD.FTZ R17, R17, R18 ;  /* 0x0000001211117221 */ /* 0x000fe20000010000 */
[----:B------:R-:W-:Y:S01]  /*16e0*/  FMUL.FTZ R19, R35, R35 ;  /* 0x0000002323137220 */ /* 0x000fe20000410000 */
[----:B------:R-:W-:Y:S01]  /*16f0*/  FADD.FTZ R18, R34, R35 ;  /* 0x0000002322127221 */ /* 0x000fe20000010000 */
[----:B------:R-:W-:Y:S01]  /*1700*/  FADD.FTZ R16, R16, R21 ;  /* 0x0000001510107221 */ /* 0x000fe20000010000 */
[----:B------:R-:W-:Y:S01]  /*1710*/  FMUL.FTZ R21, R33, R33 ;  /* 0x0000002121157220 */ /* 0x000fe20000410000 */
[----:B------:R-:W-:Y:S01]  /*1720*/  FFMA.FTZ R19, R34, R34, R19 ;  /* 0x0000002222137223 */ /* 0x000fe20000010013 */
[----:B------:R-:W-:Y:S01]  /*1730*/  FADD.FTZ R17, R17, R18 ;  /* 0x0000001211117221 */ /* 0x000fe20000010000 */
[C---:B------:R-:W-:Y:S01]  /*1740*/  FADD.FTZ R18, R32.reuse, R33 ;  /* 0x0000002120127221 */ /* 0x040fe20000010000 */
[----:B------:R-:W-:Y:S01]  /*1750*/  FFMA.FTZ R21, R32, R32, R21 ;  /* 0x0000002020157223 */ /* 0x000fe20000010015 */
[----:B------:R-:W-:Y:S01]  /*1760*/  FADD.FTZ R16, R16, R19 ;  /* 0x0000001310107221 */ /* 0x000fe20000010000 */
        /* <DEDUP_REMOVED lines=41> */
[----:B------:R-:W-:-:S03]  /*1a00*/  FADD.FTZ R27, R16, R21 ;  /* 0x00000015101b7221 */ /* 0x000fc60000010000 */
[----:B------:R-:W1:Y:S04]  /*1a10*/  SHFL.DOWN PT, R17, R26, 0x1, 0x1f ;  /* 0x08201f001a117f89 */ /* 0x000e6800000e0000 */
[----:B------:R-:W2:Y:S01]  /*1a20*/  SHFL.DOWN PT, R16, R27, 0x1, 0x1f ;  /* 0x08201f001b107f89 */ /* 0x000ea200000e0000 */
[----:B-1----:R-:W-:Y:S01]  /*1a30*/  @!P3 FADD.FTZ R26, R26, R17 ;  /* 0x000000111a1ab221 */ /* 0x002fe20000010000 */
[----:B--2---:R-:W-:-:S04]  /*1a40*/  @!P3 FADD.FTZ R27, R27, R16 ;  /* 0x000000101b1bb221 */ /* 0x004fc80000010000 */
[----:B------:R-:W1:Y:S04]  /*1a50*/  SHFL.DOWN PT, R17, R26, 0x2, 0x1f ;  /* 0x08401f001a117f89 */ /* 0x000e6800000e0000 */
[----:B------:R-:W2:Y:S01]  /*1a60*/  SHFL.DOWN PT, R16, R27, 0x2, 0x1f ;  /* 0x08401f001b107f89 */ /* 0x000ea200000e0000 */
[----:B------:R-:W-:-:S13]  /*1a70*/  ISETP.GT.AND P3, PT, R2, 0x1d, PT ;  /* 0x0000001d0200780c */ /* 0x000fda0003f64270 */
        /* <DEDUP_REMOVED lines=9> */
[----:B------:R-:W-:Y:S02]  /*1b10*/  ISETP.GT.AND P3, PT, R2, 0x17, PT ;  /* 0x000000170200780c */ /* 0x000fe40003f64270 */
[----:B------:R-:W-:-:S11]  /*1b20*/  SHF.R.S32.HI R19, RZ, 0x1f, R0 ;  /* 0x0000001fff137819 */ /* 0x000fd60000011400 */
[----:B-1----:R-:W-:Y:S01]  /*1b30*/  @!P3 FADD.FTZ R26, R26, R17 ;  /* 0x000000111a1ab221 */ /* 0x002fe20000010000 */
[----:B--2---:R-:W-:-:S04]  /*1b40*/  @!P3 FADD.FTZ R27, R27, R16 ;  /* 0x000000101b1bb221 */ /* 0x004fc80000010000 */
[----:B------:R-:W1:Y:S04]  /*1b50*/  SHFL.DOWN PT, R17, R26, 0x10, 0x1f ;  /* 0x0a001f001a117f89 */ /* 0x000e6800000e0000 */
[----:B------:R-:W2:Y:S01]  /*1b60*/  SHFL.DOWN PT, R16, R27, 0x10, 0x1f ;  /* 0x0a001f001b107f89 */ /* 0x000ea200000e0000 */
[----:B------:R-:W-:Y:S02]  /*1b70*/  ISETP.GT.AND P3, PT, R2, 0xf, PT ;  /* 0x0000000f0200780c */ /* 0x000fe40003f64270 */
[----:B------:R-:W-:Y:S01]  /*1b80*/  LEA.HI R19, R19, R0, RZ, 0x5 ;  /* 0x0000000013137211 */ /* 0x000fe200078f28ff */
[----:B0-----:R-:W-:-:S03]  /*1b90*/  ULEA UR7, UR8, UR7, 0x18 ;  /* 0x0000000708077291 */ /* 0x001fc6000f8ec03f */
[----:B------:R-:W-:-:S04]  /*1ba0*/  SHF.R.S32.HI R19, RZ, 0x5, R19 ;  /* 0x00000005ff137819 */ /* 0x000fc80000011413 */
[----:B------:R-:W-:Y:S01]  /*1bb0*/  LEA R19, R19, UR7, 0x3 ;  /* 0x0000000713137c11 */ /* 0x000fe2000f8e18ff */
[----:B------:R-:W-:Y:S02]  /*1bc0*/  BSSY B0, `(.L_x_2938) ;  /* 0x0000018000007945 */ /* 0x000fe40003800000 */
[----:B-1----:R-:W-:Y:S01]  /*1bd0*/  @!P3 FADD.FTZ R26, R26, R17 ;  /* 0x000000111a1ab221 */ /* 0x002fe20000010000 */
[----:B--2---:R-:W-:-:S05]  /*1be0*/  @!P3 FADD.FTZ R27, R27, R16 ;  /* 0x000000101b1bb221 */ /* 0x004fca0000010000 */
[----:B------:R0:W-:Y:S01]  /*1bf0*/  @!P5 STS.64 [R19+0x8], R26 ;  /* 0x0000081a1300d388 */ /* 0x0001e20000000a00 */
[----:B------:R-:W-:Y:S06]  /*1c00*/  BAR.SYNC.DEFER_BLOCKING 0x0 ;  /* 0x0000000000007b1d */ /* 0x000fec0000010000 */
[----:B------:R-:W-:Y:S05]  /*1c10*/  @P4 BRA `(.L_x_2939) ;  /* 0x0000000000484947 */ /* 0x000fea0003800000 */
[----:B------:R-:W1:Y:S01]  /*1c20*/  S2UR UR8, SR_CgaCtaId ;  /* 0x00000000000879c3 */ /* 0x000e620000008800 */
[----:B------:R-:W-:Y:S02]  /*1c30*/  UMOV UR7, 0x400 ;  /* 0x0000040000077882 */ /* 0x000fe40000000000 */
[----:B-1----:R-:W-:-:S09]  /*1c40*/  ULEA UR7, UR8, UR7, 0x18 ;  /* 0x0000000708077291 */ /* 0x002fd2000f8ec03f */
[----:B0-----:R-:W0:Y:S04]  /*1c50*/  LDS.128 R16, [UR7+0x10] ;  /* 0x00001007ff107984 */ /* 0x001e280008000c00 */
[----:B------:R-:W1:Y:S01]  /*1c60*/  LDS.128 R20, [UR7+0x20] ;  /* 0x00002007ff147984 */ /* 0x000e620008000c00 */
[----:B0-----:R-:W-:Y:S01]  /*1c70*/  FADD.FTZ R16, R26, R16 ;  /* 0x000000101a107221 */ /* 0x001fe20000010000 */
[----:B------:R-:W-:Y:S02]  /*1c80*/  FADD.FTZ R60, R27, R17 ;  /* 0x000000111b3c7221 */ /* 0x000fe40000010000 */
[----:B------:R-:W0:Y:S01]  /*1c90*/  LDS.128 R24, [UR7+0x30] ;  /* 0x00003007ff187984 */ /* 0x000e220008000c00 */
[----:B------:R-:W-:Y:S01]  /*1ca0*/  FADD.FTZ R17, R16, R18 ;  /* 0x0000001210117221 */ /* 0x000fe20000010000 */
[----:B------:R-:W-:-:S03]  /*1cb0*/  FADD.FTZ R60, R60, R19 ;  /* 0x000000133c3c7221 */ /* 0x000fc60000010000 */
[----:B-1----:R-:W-:Y:S01]  /*1cc0*/  FADD.FTZ R17, R17, R20 ;  /* 0x0000001411117221 */ /* 0x002fe20000010000 */
[----:B------:R-:W-:-:S03]  /*1cd0*/  FADD.FTZ R60, R60, R21 ;  /* 0x000000153c3c7221 */ /* 0x000fc60000010000 */
[----:B------:R-:W-:Y:S01]  /*1ce0*/  FADD.FTZ R17, R17, R22 ;  /* 0x0000001611117221 */ /* 0x000fe20000010000 */
[----:B------:R-:W-:-:S03]  /*1cf0*/  FADD.FTZ R60, R60, R23 ;  /* 0x000000173c3c7221 */ /* 0x000fc60000010000 */
[----:B0-----:R-:W-:Y:S01]  /*1d00*/  FADD.FTZ R17, R17, R24 ;  /* 0x0000001811117221 */ /* 0x001fe20000010000 */
[----:B------:R-:W-:-:S03]  /*1d10*/  FADD.FTZ R60, R60, R25 ;  /* 0x000000193c3c7221 */ /* 0x000fc60000010000 */
[----:B------:R-:W-:Y:S01]  /*1d20*/  FADD.FTZ R26, R17, R26 ;  /* 0x0000001a111a7221 */ /* 0x000fe20000010000 */
[----:B------:R-:W-:-:S07]  /*1d30*/  FADD.FTZ R27, R60, R27 ;  /* 0x0000001b3c1b7221 */ /* 0x000fce0000010000 */
.L_x_2939:
[----:B------:R-:W-:Y:S05]  /*1d40*/  BSYNC B0 ;  /* 0x0000000000007941 */ /* 0x000fea0003800000 */
.L_x_2938:
[----:B------:R-:W1:Y:S02]  /*1d50*/  LDC R22, c[0x0][0xc] ;  /* 0x00000300ff167b82 */ /* 0x000e640000000800 */
[----:B-1----:R-:W-:-:S13]  /*1d60*/  ISETP.GE.U32.AND P3, PT, R22, 0x2, PT ;  /* 0x000000021600780c */ /* 0x002fda0003f66070 */
[----:B------:R-:W-:Y:S05]  /*1d70*/  @!P3 BRA `(.L_x_2940) ;  /* 0x000000080090b947 */ /* 0x000fea0003800000 */
[----:B------:R-:W-:Y:S05]  /*1d80*/  @P4 BRA `(.L_x_2941) ;  /* 0x00000000007c4947 */ /* 0x000fea0003800000 */
[----:B------:R-:W1:Y:S01]  /*1d90*/  S2R R24, SR_CTAID.Y ;  /* 0x0000000000187919 */ /* 0x000e620000002600 */
[----:B------:R-:W2:Y:S01]  /*1da0*/  LDC R25, c[0x0][0x10] ;  /* 0x00000400ff197b82 */ /* 0x000ea20000000800 */
[----:B------:R-:W-:Y:S02]  /*1db0*/  ULOP3.LUT UR7, UR4, 0x1, URZ, 0xc0, !UPT ;  /* 0x0000000104077892 */ /* 0x000fe4000f8ec03f */
[----:B------:R-:W-:-:S05]  /*1dc0*/  ULOP3.LUT UP0, URZ, UR4, 0x2, URZ, 0xc0, !UPT ;  /* 0x00000002043f7892 */ /* 0x000fca000f80c03f */
[----:B------:R-:W3:Y:S08]  /*1dd0*/  LDC.64 R16, c[0x0][0x240] ;  /* 0x00009000ff107b82 */ /* 0x000ef00000000a00 */
[----:B0-----:R-:W0:Y:S01]  /*1de0*/  LDC.64 R18, c[0x0][0x248] ;  /* 0x00009200ff127b82 */ /* 0x001e220000000a00 */
[----:B------:R-:W-:Y:S01]  /*1df0*/  PLOP3.LUT P3, PT, PT, PT, UP0, 0x80, 0x0 ;  /* 0x000000000000781c */ /* 0x000fe20003f6f008 */
[----:B--2---:R-:W-:Y:S01]  /*1e00*/  IMAD R21, R25, UR7, RZ ;  /* 0x0000000719157c24 */ /* 0x004fe2000f8e02ff */
[----:B------:R-:W-:-:S02]  /*1e10*/  UMOV UR7, 0xffffffff ;  /* 0xffffffff00077882 */ /* 0x000fc40000000000 */
[----:B------:R-:W-:Y:S01]  /*1e20*/  USEL UR7, UR7, 0x1, UP0 ;  /* 0x0000000107077887 */ /* 0x000fe20008000000 */
[C---:B------:R-:W-:Y:S01]  /*1e30*/  IMAD R20, R21.reuse, R22, RZ ;  /* 0x0000001615147224 */ /* 0x040fe200078e02ff */
[----:B-1----:R-:W-:Y:S01]  /*1e40*/  IADD3 R21, R21, R24, RZ ;  /* 0x0000001815157210 */ /* 0x002fe20007ffe0ff */
[----:B------:R-:W-:-:S03]  /*1e50*/  IMAD R25, R25, UR9, R24 ;  /* 0x0000000919197c24 */ /* 0x000fc6000f8e0218 */
[----:B------:R-:W-:Y:S01]  /*1e60*/  SHF.L.U32 R23, R20, 0x1, RZ ;  /* 0x0000000114177819 */ /* 0x000fe200000006ff */
[----:B---3--:R-:W-:Y:S01]  /*1e70*/  IMAD.WIDE.U32 R16, R21, 0x4, R16 ;  /* 0x0000000415107825 */ /* 0x008fe200078e0010 */
[----:B------:R-:W-:-:S03]  /*1e80*/  SEL R21, R22, RZ, !P3 ;  /* 0x000000ff16157207 */ /* 0x000fc60005800000 */
[----:B0-----:R-:W-:Y:S01]  /*1e90*/  IMAD.WIDE R18, R23, 0x4, R18 ;  /* 0x0000000417127825 */ /* 0x001fe200078e0212 */
[----:B------:R-:W-:Y:S02]  /*1ea0*/  ISETP.NE.AND P3, PT, R21, -0x1, PT ;  /* 0xffffffff1500780c */ /* 0x000fe40003f65270 */
        /* <DEDUP_REMOVED lines=8> */
.L_x_2942:
[----:B-1----:R-:W2:Y:S04]  /*1f30*/  LDG.E.STRONG.GPU R18, desc[UR10][R16.64] ;  /* 0x0000000a10127981 */ /* 0x002ea8000c1ef900 */
[----:B--2---:R-:W-:Y:S01]  /*1f40*/  CCTL.IVALL ;  /* 0x00000000ff00798f */ /* 0x004fe20002000000 */
[----:B------:R-:W-:Y:S05]  /*1f50*/  YIELD ;  /* 0x0000000000007946 */ /* 0x000fea0003800000 */
[----:B------:R-:W-:-:S13]  /*1f60*/  ISETP.NE.AND P3, PT, R18, R21, PT ;  /* 0x000000151200720c */ /* 0x000fda0003f65270 */
[----:B------:R-:W-:Y:S05]  /*1f70*/  @P3 BRA `(.L_x_2942) ;  /* 0xfffffffc00ec3947 */ /* 0x000fea000383ffff */
.L_x_2941:
        /* <DEDUP_REMOVED lines=11> */
.L_x_2944:
[C---:B------:R-:W-:Y:S02]  /*2030*/  ISETP.EQ.OR P6, PT, R23.reuse, UR9, P4 ;  /* 0x0000000917007c0c */ /* 0x040fe4000a7c2670 */
[----:B------:R-:W-:Y:S02]  /*2040*/  IADD3 R20, R23, 0x1, RZ ;  /* 0x0000000117147810 */ /* 0x000fe40007ffe0ff */
[----:B0-----:R-:W-:Y:S02]  /*2050*/  MOV R19, UR4 ;  /* 0x0000000400137c02 */ /* 0x001fe40008000f00 */
[----:B------:R-:W-:-:S07]  /*2060*/  ISETP.EQ.OR P3, PT, R20, UR9, P4 ;  /* 0x0000000914007c0c */ /* 0x000fce000a762670 */
[----:B------:R-:W0:Y:S01]  /*2070*/  @!P6 LDC R18, c[0x0][0x10] ;  /* 0x00000400ff12eb82 */ /* 0x000e220000000800 */
[----:B------:R-:W1:Y:S01]  /*2080*/  @!P6 S2R R21, SR_CTAID.Y ;  /* 0x000000000015e919 */ /* 0x000e620000002600 */
[----:B------:R-:W-:-:S04]  /*2090*/  @!P6 LOP3.LUT R19, R19, 0x1, RZ, 0xc0, !PT ;  /* 0x000000011313e812 */ /* 0x000fc800078ec0ff */
[----:B------:R-:W2:Y:S02]  /*20a0*/  @!P3 S2R R60, SR_CTAID.Y ;  /* 0x00000000003cb919 */ /* 0x000ea40000002600 */
[----:B------:R-:W3:Y:S08]  /*20b0*/  @!P6 LDC.64 R16, c[0x0][0x248] ;  /* 0x00009200ff10eb82 */ /* 0x000ef00000000a00 */
[----:B------:R-:W2:Y:S01]  /*20c0*/  @!P3 LDC R25, c[0x0][0x10] ;  /* 0x00000400ff19bb82 */ /* 0x000ea20000000800 */
[----:B0-----:R-:W-:-:S04]  /*20d0*/  @!P6 IMAD R19, R19, R18, RZ ;  /* 0x000000121313e224 */ /* 0x001fc800078e02ff */
[----:B------:R-:W-:-:S05]  /*20e0*/  @!P6 IMAD R19, R19, R22, RZ ;  /* 0x000000161313e224 */ /* 0x000fca00078e02ff */
[----:B------:R-:W-:Y:S01]  /*20f0*/  @!P6 SHF.L.U32 R19, R19, 0x1, RZ ;  /* 0x000000011313e819 */ /* 0x000fe200000006ff */
[----:B-1----:R-:W-:-:S04]  /*2100*/  @!P6 IMAD R21, R18, R23, R21 ;  /* 0x000000171215e224 */ /* 0x002fc800078e0215 */
[----:B---3--:R-:W-:-:S04]  /*2110*/  @!P6 IMAD.WIDE R16, R19, 0x4, R16 ;  /* 0x000000041310e825 */ /* 0x008fc800078e0210 */
[----:B------:R-:W-:Y:S02]  /*2120*/  @!P6 IMAD.WIDE.U32 R18, R21, 0x8, R16 ;  /* 0x000000081512e825 */ /* 0x000fe400078e0010 */
[----:B------:R-:W0:Y:S04]  /*2130*/  @!P3 LDC.64 R16, c[0x0][0x248] ;  /* 0x00009200ff10bb82 */ /* 0x000e280000000a00 */
[----:B------:R-:W3:Y:S01]  /*2140*/  @!P6 LDG.E.64 R18, desc[UR10][R18.64] ;  /* 0x0000000a1212e981 */ /* 0x000ee2000c1e1b00 */
[----:B--2---:R-:W-:Y:S01]  /*2150*/  @!P3 IMAD R21, R20, R25, R60 ;  /* 0x000000191415b224 */ /* 0x004fe200078e023c */
[----:B------:R-:W-:-:S04]  /*2160*/  MOV R20, UR4 ;  /* 0x0000000400147c02 */ /* 0x000fc80008000f00 */
[----:B------:R-:W-:-:S05]  /*2170*/  @!P3 LOP3.LUT R20, R20, 0x1, RZ, 0xc0, !PT ;  /* 0x000000011414b812 */ /* 0x000fca00078ec0ff */
[----:B------:R-:W-:-:S04]  /*2180*/  @!P3 IMAD R25, R20, R25, RZ ;  /* 0x000000191419b224 */ /* 0x000fc800078e02ff */
[----:B------:R-:W-:-:S05]  /*2190*/  @!P3 IMAD R25, R25, R22, RZ ;  /* 0x000000161919b224 */ /* 0x000fca00078e02ff */
[----:B------:R-:W-:-:S05]  /*21a0*/  @!P3 SHF.L.U32 R25, R25, 0x1, RZ ;  /* 0x000000011919b819 */ /* 0x000fca00000006ff */
[----:B0-----:R-:W-:-:S04]  /*21b0*/  @!P3 IMAD.WIDE R16, R25, 0x4, R16 ;  /* 0x000000041910b825 */ /* 0x001fc800078e0210 */
[----:B------:R-:W-:-:S06]  /*21c0*/  @!P3 IMAD.WIDE.U32 R16, R21, 0x8, R16 ;  /* 0x000000081510b825 */ /* 0x000fcc00078e0010 */
[----:B------:R-:W2:Y:S01]  /*21d0*/  @!P3 LDG.E.64 R16, desc[UR10][R16.64] ;  /* 0x0000000a1010b981 */ /* 0x000ea2000c1e1b00 */
[----:B------:R-:W-:Y:S02]  /*21e0*/  IADD3 R21, R23, 0x2, RZ ;  /* 0x0000000217157810 */ /* 0x000fe40007ffe0ff */
[----:B------:R-:W-:Y:S02]  /*21f0*/  MOV R25, UR4 ;  /* 0x0000000400197c02 */ /* 0x000fe40008000f00 */
[----:B------:R-:W-:-:S13]  /*2200*/  ISETP.EQ.OR P5, PT, R21, UR9, P4 ;  /* 0x0000000915007c0c */ /* 0x000fda000a7a2670 */
[----:B------:R-:W0:Y:S01]  /*2210*/  @!P5 S2R R60, SR_CTAID.Y ;  /* 0x00000000003cd919 */ /* 0x000e220000002600 */
[----:B------:R-:W0:Y:S01]  /*2220*/  @!P5 LDC R20, c[0x0][0x10] ;  /* 0x00000400ff14db82 */ /* 0x000e220000000800 */
[----:B------:R-:W-:Y:S01]  /*2230*/  @!P5 LOP3.LUT R25, R25, 0x1, RZ, 0xc0, !PT ;  /* 0x000000011919d812 */ /* 0x000fe200078ec0ff */
[-C--:B0-----:R-:W-:Y:S02]  /*2240*/  @!P5 IMAD R60, R21, R20.reuse, R60 ;  /* 0x00000014153cd224 */ /* 0x081fe400078e023c */
[----:B---3--:R-:W-:Y:S02]  /*2250*/  @!P6 FADD.FTZ R26, R26, R18 ;  /* 0x000000121a1ae221 */ /* 0x008fe40000010000 */
[----:B------:R-:W-:Y:S01]  /*2260*/  @!P5 IMAD R18, R25, R20, RZ ;  /* 0x000000141912d224 */ /* 0x000fe200078e02ff */
[----:B------:R-:W-:Y:S01]  /*2270*/  IADD3 R25, R23, 0x3, RZ ;  /* 0x0000000317197810 */ /* 0x000fe20007ffe0ff */
[----:B------:R-:W0:Y:S01]  /*2280*/  @!P5 LDC.64 R20, c[0x0][0x248] ;  /* 0x00009200ff14db82 */ /* 0x000e220000000a00 */
[----:B------:R-:W-:Y:S01]  /*2290*/  @!P6 FADD.FTZ R27, R27, R19 ;  /* 0x000000131b1be221 */ /* 0x000fe20000010000 */
[----:B------:R-:W-:Y:S01]  /*22a0*/  @!P5 IMAD R18, R18, R22, RZ ;  /* 0x000000161212d224 */ /* 0x000fe200078e02ff */
[----:B------:R-:W-:-:S04]  /*22b0*/  ISETP.EQ.OR P6, PT, R25, UR9, P4 ;  /* 0x0000000919007c0c */ /* 0x000fc8000a7c2670 */
[----:B------:R-:W-:-:S05]  /*22c0*/  @!P5 SHF.L.U32 R19, R18, 0x1, RZ ;  /* 0x000000011213d819 */ /* 0x000fca00000006ff */
[----:B0-----:R-:W-:-:S04]  /*22d0*/  @!P5 IMAD.WIDE R18, R19, 0x4, R20 ;  /* 0x000000041312d825 */ /* 0x001fc800078e0214 */
[----:B------:R-:W0:Y:S01]  /*22e0*/  @!P6 S2R R20, SR_CTAID.Y ;  /* 0x000000000014e919 */ /* 0x000e220000002600 */
[----:B------:R-:W1:Y:S01]  /*22f0*/  @!P6 LDC R21, c[0x0][0x10] ;  /* 0x00000400ff15eb82 */ /* 0x000e620000000800 */
[----:B------:R-:W-:-:S04]  /*2300*/  @!P5 IMAD.WIDE.U32 R18, R60, 0x8, R18 ;  /* 0x000000083c12d825 */ /* 0x000fc800078e0012 */
[----:B--2---:R-:W-:Y:S01]  /*2310*/  @!P3 FADD.FTZ R26, R26, R16 ;  /* 0x000000101a1ab221 */ /* 0x004fe20000010000 */
[----:B------:R-:W-:Y:S01]  /*2320*/  MOV R16, UR4 ;  /* 0x0000000400107c02 */ /* 0x000fe20008000f00 */
[----:B------:R-:W2:Y:S03]  /*2330*/  @!P5 LDG.E.64 R18, desc[UR10][R18.64] ;  /* 0x0000000a1212d981 */ /* 0x000ea6000c1e1b00 */
[----:B------:R-:W-:-:S05]  /*2340*/  @!P6 LOP3.LUT R16, R16, 0x1, RZ, 0xc0, !PT ;  /* 0x000000011010e812 */ /* 0x000fca00078ec0ff */
[----:B-1----:R-:W-:-:S04]  /*2350*/  @!P6 IMAD R16, R16, R21, RZ ;  /* 0x000000151010e224 */ /* 0x002fc800078e02ff */
[----:B------:R-:W-:Y:S02]  /*2360*/  @!P6 IMAD R16, R16, R22, RZ ;  /* 0x000000161010e224 */ /* 0x000fe400078e02ff */
[----:B0-----:R-:W-:Y:S02]  /*2370*/  @!P6 IMAD R25, R25, R21, R20 ;  /* 0x000000151919e224 */ /* 0x001fe400078e0214 */
[----:B------:R-:W0:Y:S01]  /*2380*/  @!P6 LDC.64 R20, c[0x0][0x248] ;  /* 0x00009200ff14eb82 */ /* 0x000e220000000a00 */
[----:B------:R-:W-:-:S05]  /*2390*/  @!P6 SHF.L.U32 R16, R16, 0x1, RZ ;  /* 0x000000011010e819 */ /* 0x000fca00000006ff */
[----:B0-----:R-:W-:-:S04]  /*23a0*/  @!P6 IMAD.WIDE R20, R16, 0x4, R20 ;  /* 0x000000041014e825 */ /* 0x001fc800078e0214 */
[----:B------:R-:W-:-:S06]  /*23b0*/  @!P6 IMAD.WIDE.U32 R20, R25, 0x8, R20 ;  /* 0x000000081914e825 */ /* 0x000fcc00078e0014 */
[----:B------:R-:W3:Y:S01]  /*23c0*/  @!P6 LDG.E.64 R20, desc[UR10][R20.64] ;  /* 0x0000000a1414e981 */ /* 0x000ee2000c1e1b00 */
[----:B------:R-:W-:Y:S01]  /*23d0*/  IADD3 R24, R24, -0x4, RZ ;  /* 0xfffffffc18187810 */ /* 0x000fe20007ffe0ff */
[----:B------:R-:W-:-:S03]  /*23e0*/  @!P3 FADD.FTZ R27, R27, R17 ;  /* 0x000000111b1bb221 */ /* 0x000fc60000010000 */
[----:B------:R-:W-:Y:S02]  /*23f0*/  ISETP.NE.AND P3, PT, R24, RZ, PT ;  /* 0x000000ff1800720c */ /* 0x000fe40003f65270 */
[----:B------:R-:W-:Y:S01]  /*2400*/  IADD3 R23, R23, 0x4, RZ ;  /* 0x0000000417177810 */ /* 0x000fe20007ffe0ff */
[----:B--2---:R-:W-:Y:S01]  /*2410*/  @!P5 FADD.FTZ R26, R26, R18 ;  /* 0x000000121a1ad221 */ /* 0x004fe20000010000 */
[----:B------:R-:W-:-:S03]  /*2420*/  @!P5 FADD.FTZ R27, R27, R19 ;  /* 0x000000131b1bd221 */ /* 0x000fc60000010000 */
[----:B---3--:R-:W-:Y:S01]  /*2430*/  @!P6 FADD.FTZ R26, R26, R20 ;  /* 0x000000141a1ae221 */ /* 0x008fe20000010000 */
[----:B------:R-:W-:-:S05]  /*2440*/  @!P6 FADD.FTZ R27, R27, R21 ;  /* 0x000000151b1be221 */ /* 0x000fca0000010000 */
[----:B------:R-:W-:Y:S05]  /*2450*/  @P3 BRA `(.L_x_2944) ;  /* 0xfffffff800f43947 */ /* 0x000fea000383ffff */
.L_x_2943:
        /* <DEDUP_REMOVED lines=8> */
[----:B------:R-:W-:Y:S01]  /*24e0*/  ULOP3.LUT UR7, UR4, 0x1, URZ, 0xc0, !UPT ;  /* 0x0000000104077892 */ /* 0x000fe2000f8ec03f */
[----:B------:R-:W-:-:S03]  /*24f0*/  ULDC UR8, c[0x0][0x10] ;  /* 0x0000040000087ab9 */ /* 0x000fc60000000800 */
[----:B------:R-:W-:-:S06]  /*2500*/  UIMAD UR7, UR7, UR8, URZ ;  /* 0x00000008070772a4 */ /* 0x000fcc000f8e023f */
[----:B------:R-:W-:-:S05]  /*2510*/  IMAD R18, R22, UR7, RZ ;  /* 0x0000000716127c24 */ /* 0x000fca000f8e02ff */
[----:B0-----:R-:W-:-:S05]  /*2520*/  SHF.L.U32 R19, R18, 0x1, RZ ;  /* 0x0000000112137819 */ /* 0x001fca00000006ff */
[----:B--2---:R-:W-:-:S04]  /*2530*/  IMAD.WIDE R16, R19, 0x4, R16 ;  /* 0x0000000413107825 */ /* 0x004fc800078e0210 */
[----:B-1----:R-:W-:-:S04]  /*2540*/  IMAD R19, R23, UR8, R24 ;  /* 0x0000000817137c24 */ /* 0x002fc8000f8e0218 */
[----:B------:R-:W-:-:S06]  /*2550*/  IMAD.WIDE.U32 R16, R19, 0x8, R16 ;  /* 0x0000000813107825 */ /* 0x000fcc00078e0010 */
[----:B------:R-:W2:Y:S02]  /*2560*/  LDG.E.64 R16, desc[UR10][R16.64] ;  /* 0x0000000a10107981 */ /* 0x000ea4000c1e1b00 */
[----:B--2---:R-:W-:Y:S01]  /*2570*/  FADD.FTZ R26, R26, R16 ;  /* 0x000000101a1a7221 */ /* 0x004fe20000010000 */
[----:B------:R-:W-:-:S07]  /*2580*/  FADD.FTZ R27, R27, R17 ;  /* 0x000000111b1b7221 */ /* 0x000fce0000010000 */
.L_x_2946:
[----:B------:R-:W-:Y:S05]  /*2590*/  BSYNC B0 ;  /* 0x0000000000007941 */ /* 0x000fea0003800000 */
.L_x_2945:
[----:B------:R-:W-:Y:S05]  /*25a0*/  @!P5 BRA `(.L_x_2940) ;  /* 0x000000000084d947 */ /* 0x000fea0003800000 */
[C---:B------:R-:W-:Y:S02]  /*25b0*/  IADD3 R16, R23.reuse, 0x1, RZ ;  /* 0x0000000117107810 */ /* 0x040fe40007ffe0ff */
[----:B------:R-:W-:Y:S02]  /*25c0*/  IADD3 R17, R23, 0x2, RZ ;  /* 0x0000000217117810 */ /* 0x000fe40007ffe0ff */
[----:B------:R-:W-:Y:S02]  /*25d0*/  ISETP.EQ.OR P5, PT, R16, UR9, P4 ;  /* 0x0000000910007c0c */ /* 0x000fe4000a7a2670 */
[----:B------:R-:W-:Y:S02]  /*25e0*/  ISETP.EQ.OR P3, PT, R17, UR9, P4 ;  /* 0x0000000911007c0c */ /* 0x000fe4000a762670 */
[----:B------:R-:W-:Y:S02]  /*25f0*/  MOV R18, UR4 ;  /* 0x0000000400127c02 */ /* 0x000fe40008000f00 */
[----:B------:R-:W-:-:S02]  /*2600*/  ISETP.EQ.OR P3, PT, R20, 0x2, P3 ;  /* 0x000000021400780c */ /* 0x000fc40001f62670 */
[----:B------:R-:W-:-:S05]  /*2610*/  MOV R24, UR4 ;  /* 0x0000000400187c02 */ /* 0x000fca0008000f00 */
[----:B------:R-:W1:Y:S01]  /*2620*/  @!P5 S2R R25, SR_CTAID.Y ;  /* 0x000000000019d919 */ /* 0x000e620000002600 */
[----:B------:R-:W1:Y:S01]  /*2630*/  @!P5 LDC R21, c[0x0][0x10] ;  /* 0x00000400ff15db82 */ /* 0x000e620000000800 */
[----:B------:R-:W-:-:S04]  /*2640*/  @!P5 LOP3.LUT R18, R18, 0x1, RZ, 0xc0, !PT ;  /* 0x000000011212d812 */ /* 0x000fc800078ec0ff */
[----:B------:R-:W2:Y:S01]  /*2650*/  @!P3 S2R R23, SR_CTAID.Y ;  /* 0x000000000017b919 */ /* 0x000ea20000002600 */
[----:B------:R-:W-:Y:S02]  /*2660*/  @!P3 LOP3.LUT R24, R24, 0x1, RZ, 0xc0, !PT ;  /* 0x000000011818b812 */ /* 0x000fe400078ec0ff */
[----:B------:R-:W2:Y:S01]  /*2670*/  @!P3 LDC R20, c[0x0][0x10] ;  /* 0x00000400ff14bb82 */ /* 0x000ea20000000800 */
[-C--:B-1----:R-:W-:Y:S02]  /*2680*/  @!P5 IMAD R25, R16, R21.reuse, R25 ;  /* 0x000000151019d224 */ /* 0x082fe400078e0219 */
[----:B------:R-:W-:-:S05]  /*2690*/  @!P5 IMAD R21, R18, R21, RZ ;  /* 0x000000151215d224 */ /* 0x000fca00078e02ff */
[----:B0-----:R-:W0:Y:S01]  /*26a0*/  @!P5 LDC.64 R18, c[0x0][0x248] ;  /* 0x00009200ff12db82 */ /* 0x001e220000000a00 */
[----:B--2---:R-:W-:Y:S02]  /*26b0*/  @!P3 IMAD R23, R17, R20, R23 ;  /* 0x000000141117b224 */ /* 0x004fe400078e0217 */
[----:B------:R-:W-:Y:S02]  /*26c0*/  @!P5 IMAD R21, R21, R22, RZ ;  /* 0x000000161515d224 */ /* 0x000fe400078e02ff */
[----:B------:R-:W-:-:S03]  /*26d0*/  @!P3 IMAD R20, R24, R20, RZ ;  /* 0x000000141814b224 */ /* 0x000fc600078e02ff */
[----:B------:R-:W1:Y:S01]  /*26e0*/  @!P3 LDC.64 R16, c[0x0][0x248] ;  /* 0x00009200ff10bb82 */ /* 0x000e620000000a00 */
[----:B------:R-:W-:Y:S01]  /*26f0*/  @!P5 SHF.L.U32 R21, R21, 0x1, RZ ;  /* 0x000000011515d819 */ /* 0x000fe200000006ff */
[----:B------:R-:W-:-:S04]  /*2700*/  @!P3 IMAD R22, R20, R22, RZ ;  /* 0x000000161416b224 */ /* 0x000fc800078e02ff */
[----:B0-----:R-:W-:Y:S01]  /*2710*/  @!P5 IMAD.WIDE R20, R21, 0x4, R18 ;  /* 0x000000041514d825 */ /* 0x001fe200078e0212 */
[----:B------:R-:W-:-:S05]  /*2720*/  @!P3 SHF.L.U32 R19, R22, 0x1, RZ ;  /* 0x000000011613b819 */ /* 0x000fca00000006ff */
[----:B-1----:R-:W-:-:S04]  /*2730*/  @!P3 IMAD.WIDE R18, R19, 0x4, R16 ;  /* 0x000000041312b825 */ /* 0x002fc800078e0210 */
        /* <DEDUP_REMOVED lines=8> */
.L_x_2940:
[----:B------:R-:W-:Y:S01]  /*27c0*/  ULDC.64 UR14, c[0x0][0x218] ;  /* 0x00008600000e7ab9 */ /* 0x000fe20000000a00 */
[----:B------:R-:W-:Y:S01]  /*27d0*/  LOP3.LUT P3, RZ, R0, UR9, RZ, 0xfc, !PT ;  /* 0x0000000900ff7c12 */ /* 0x000fe2000f86fcff */
[----:B------:R-:W2:Y:S01]  /*27e0*/  S2UR UR8, SR_CgaCtaId ;  /* 0x00000000000879c3 */ /* 0x000ea20000008800 */
[----:B------:R-:W-:Y:S01]  /*27f0*/  ISETP.EQ.U32.AND P5, PT, RZ, UR14, PT ;  /* 0x0000000eff007c0c */ /* 0x000fe2000bfa2070 */
[----:B------:R-:W-:Y:S01]  /*2800*/  UMOV UR7, 0x400 ;  /* 0x0000040000077882 */ /* 0x000fe20000000000 */
[----:B------:R-:W-:Y:S02]  /*2810*/  MOV R21, UR6 ;  /* 0x0000000600157c02 */ /* 0x000fe40008000f00 */
        /* <DEDUP_REMOVED lines=8> */
[----:B------:R-:W-:-:S03]  /*28a0*/  @!P3 FMUL.FTZ R22, R26, UR8 ;  /* 0x000000081a16bc20 */ /* 0x000fc60008410000 */
[----:B------:R-:W-:Y:S01]  /*28b0*/  @!P4 STS.64 [UR7+0x48], R26 ;  /* 0x0000481aff00c988 */ /* 0x000fe20008000a07 */
[----:B---3--:R-:W-:Y:S01]  /*28c0*/  @!P3 IMAD.WIDE R24, R21, 0x8, R24 ;  /* 0x000000081518b825 */ /* 0x008fe200078e0218 */
[----:B------:R-:W-:-:S04]  /*28d0*/  IADD3 R21, R58, R65, RZ ;  /* 0x000000413a157210 */ /* 0x000fc80007ffe0ff */
[----:B------:R-:W-:Y:S01]  /*28e0*/  @!P3 STG.E.64 desc[UR10][R24.64], R22 ;  /* 0x000000161800b986 */ /* 0x000fe2000c101b0a */
[----:B0-----:R-:W-:-:S04]  /*28f0*/  IMAD.WIDE R64, R21, 0x4, R18 ;  /* 0x0000000415407825 */ /* 0x001fc800078e0212 */
[----:B-1----:R-:W-:Y:S01]  /*2900*/  IMAD.WIDE R18, R21, 0x4, R16 ;  /* 0x0000000415127825 */ /* 0x002fe200078e0210 */
[----:B------:R-:W-:Y:S06]  /*2910*/  BAR.SYNC.DEFER_BLOCKING 0x0 ;  /* 0x0000000000007b1d */ /* 0x000fec0000010000 */
[----:B------:R-:W2:Y:S04]  /*2920*/  LDG.E.64 R16, desc[UR10][R64.64] ;  /* 0x0000000a40107981 */ /* 0x000ea8000c1e1b00 */
[----:B------:R-:W2:Y:S01]  /*2930*/  LDG.E.64 R18, desc[UR10][R18.64] ;  /* 0x0000000a12127981 */ /* 0x000ea2000c1e1b00 */
[----:B------:R-:W-:-:S03]  /*2940*/  ISETP.NE.AND P6, PT, RZ, UR12, PT ;  /* 0x0000000cff007c0c */ /* 0x000fc6000bfc5270 */
[----:B------:R-:W0:Y:S02]  /*2950*/  LDS.64 R20, [UR7+0x48] ;  /* 0x00004807ff147984 */ /* 0x000e240008000a00 */
        /* <DEDUP_REMOVED lines=16> */
[----:B0-----:R-:W-:Y:S02]  /*2a60*/  @P3 R2UR UR13, R20 ;  /* 0x00000000140d32ca */ /* 0x001fe400000e0000 */
[----:B------:R-:W-:-:S04]  /*2a70*/  ISETP.GE.U32.AND P3, PT, R6, UR14, PT ;  /* 0x0000000e06007c0c */ /* 0x000fc8000bf66070 */
[----:B------:R-:W-:-:S07]  /*2a80*/  ISETP.GE.AND.EX P3, PT, R13, UR15, PT, P3 ;  /* 0x0000000f0d007c0c */ /* 0x000fce000bf66330 */
[----:B------:R-:W-:Y:S02]  /*2a90*/  @UP0 UMOV UR8, UR13 ;  /* 0x0000000d00080c82 */ /* 0x000fe40008000000 */
[----:B------:R-:W-:Y:S01]  /*2aa0*/  FMUL.FTZ R21, R44, UR8 ;  /* 0x000000082c157c20 */ /* 0x000fe20008410000 */
[----:B------:R-:W-:Y:S01]  /*2ab0*/  FMUL.FTZ R22, R45, UR8 ;  /* 0x000000082d167c20 */ /* 0x000fe20008410000 */
[----:B------:R-:W-:Y:S01]  /*2ac0*/  FMUL.FTZ R27, R27, UR8 ;  /* 0x000000081b1b7c20 */ /* 0x000fe20008410000 */
[----:B------:R-:W-:Y:S01]  /*2ad0*/  FMUL.FTZ R26, R26, UR8 ;  /* 0x000000081a1a7c20 */ /* 0x000fe20008410000 */
        /* <DEDUP_REMOVED lines=13> */
.L_x_2947:
        /* <DEDUP_REMOVED lines=13> */
.L_x_2949:
[----:B------:R-:W-:Y:S05]  /*2c80*/  BSYNC B0 ;  /* 0x0000000000007941 */ /* 0x000fea0003800000 */
.L_x_2948:
[----:B------:R-:W-:Y:S01]  /*2c90*/  FADD.FTZ R48, R48, -UR7 ;  /* 0x8000000730307e21 */ /* 0x000fe20008010000 */
[----:B0-----:R-:W-:Y:S01]  /*2ca0*/  FFMA.FTZ R20, R16, R27, R18 ;  /* 0x0000001b10147223 */ /* 0x001fe20000010012 */
        /* <DEDUP_REMOVED lines=12> */
.L_x_2950:
        /* <DEDUP_REMOVED lines=13> */
.L_x_2952:
[----:B------:R-:W-:Y:S05]  /*2e40*/  BSYNC B0 ;  /* 0x0000000000007941 */ /* 0x000fea0003800000 */
.L_x_2951:
[----:B------:R-:W-:Y:S01]  /*2e50*/  FADD.FTZ R49, R49, -UR7 ;  /* 0x8000000731317e21 */ /* 0x000fe20008010000 */
[----:B------:R-:W-:Y:S01]  /*2e60*/  FADD.FTZ R27, R40, -UR7 ;  /* 0x80000007281b7e21 */ /* 0x000fe20008010000 */
[----:B0-----:R-:W-:Y:S01]  /*2e70*/  FMUL.FTZ R21, R48, UR8 ;  /* 0x0000000830157c20 */ /* 0x001fe20008410000 */
[----:B------:R-:W-:Y:S01]  /*2e80*/  FADD.FTZ R40, R41, -UR7 ;  /* 0x8000000729287e21 */ /* 0x000fe20008010000 */
[----:B------:R-:W-:Y:S01]  /*2e90*/  FMUL.FTZ R22, R49, UR8 ;  /* 0x0000000831167c20 */ /* 0x000fe20008410000 */
[----:B------:R-:W-:Y:S01]  /*2ea0*/  ISETP.GE.U32.AND P4, PT, R8, UR14, PT ;  /* 0x0000000e08007c0c */ /* 0x000fe2000bf86070 */
[----:B------:R-:W-:Y:S01]  /*2eb0*/  FFMA.FTZ R20, R16, R21, R18 ;  /* 0x0000001510147223 */ /* 0x000fe20000010012 */
[----:B------:R-:W-:Y:S01]  /*2ec0*/  ISETP.GT.U32.OR P3, PT, R0, 0xdf, P3 ;  /* 0x000000df0000780c */ /* 0x000fe20001f64470 */
[----:B------:R-:W-:Y:S01]  /*2ed0*/  FMUL.FTZ R27, R27, UR8 ;  /* 0x000000081b1b7c20 */ /* 0x000fe20008410000 */
[----:B------:R-:W-:Y:S01]  /*2ee0*/  FMUL.FTZ R40, R40, UR8 ;  /* 0x0000000828287c20 */ /* 0x000fe20008410000 */
        /* <DEDUP_REMOVED lines=12> */
.L_x_2953:
        /* <DEDUP_REMOVED lines=13> */
.L_x_2955:
[----:B------:R-:W-:Y:S05]  /*3080*/  BSYNC B0 ;  /* 0x0000000000007941 */ /* 0x000fea0003800000 */
.L_x_2954:
[----:B------:R-:W-:Y:S01]  /*3090*/  IADD3 R26, R12, 0xc0, RZ ;  /* 0x000000c00c1a7810 */ /* 0x000fe20007ffe0ff */
        /* <DEDUP_REMOVED lines=13> */
.L_x_2956:
        /* <DEDUP_REMOVED lines=13> */
.L_x_2958:
[----:B------:R-:W-:Y:S05]  /*3240*/  BSYNC B0 ;  /* 0x0000000000007941 */ /* 0x000fea0003800000 */
.L_x_2957:
[----:B------:R-:W-:Y:S01]  /*3250*/  FADD.FTZ R42, R42, -UR7 ;  /* 0x800000072a2a7e21 */ /* 0x000fe20008010000 */
[----:B------:R-:W-:Y:S01]  /*3260*/  ISETP.GE.U32.AND P3, PT, R10, UR14, PT ;  /* 0x0000000e0a007c0c */ /* 0x000fe2000bf66070 */
[----:B------:R-:W-:Y:S01]  /*3270*/  FADD.FTZ R43, R43, -UR7 ;  /* 0x800000072b2b7e21 */ /* 0x000fe20008010000 */
[----:B------:R-:W-:Y:S01]  /*3280*/  ISETP.GE.U32.AND P5, PT, R26, UR14, PT ;  /* 0x0000000e1a007c0c */ /* 0x000fe2000bfa6070 */
[----:B0-----:R-:W-:Y:S01]  /*3290*/  FMUL.FTZ R21, R42, UR8 ;  /* 0x000000082a157c20 */ /* 0x001fe20008410000 */
[----:B------:R-:W-:Y:S01]  /*32a0*/  SHF.R.S32.HI R13, RZ, 0x1f, R26 ;  /* 0x0000001fff0d7819 */ /* 0x000fe2000001141a */
[----:B------:R-:W-:Y:S01]  /*32b0*/  FMUL.FTZ R22, R43, UR8 ;  /* 0x000000082b167c20 */ /* 0x000fe20008410000 */
[----:B------:R-:W-:Y:S01]  /*32c0*/  ISETP.GE.AND.EX P4, PT, R59, UR15, PT, P4 ;  /* 0x0000000f3b007c0c */ /* 0x000fe2000bf86340 */
[----:B------:R-:W-:Y:S01]  /*32d0*/  FFMA.FTZ R20, R16, R21, R18 ;  /* 0x0000001510147223 */ /* 0x000fe20000010012 */
[----:B------:R-:W-:Y:S01]  /*32e0*/  ISETP.GE.AND.EX P3, PT, R61, UR15, PT, P3 ;  /* 0x0000000f3d007c0c */ /* 0x000fe2000bf66330 */
[----:B------:R-:W-:Y:S01]  /*32f0*/  FADD.FTZ R50, R50, -UR7 ;  /* 0x8000000732327e21 */ /* 0x000fe20008010000 */
[----:B------:R-:W-:Y:S01]  /*3300*/  ISETP.GE.AND.EX P5, PT, R13, UR15, PT, P5 ;  /* 0x0000000f0d007c0c */ /* 0x000fe2000bfa6350 */
[----:B------:R-:W-:Y:S01]  /*3310*/  FADD.FTZ R51, R51, -UR7 ;  /* 0x8000000733337e21 */ /* 0x000fe20008010000 */
[C---:B------:R-:W-:Y:S01]  /*3320*/  ISETP.GT.U32.OR P4, PT, R0.reuse, 0xdf, P4 ;  /* 0x000000df0000780c */ /* 0x040fe20002784470 */
[----:B------:R-:W-:Y:S01]  /*3330*/  FFMA.FTZ R21, R17, R22, R19 ;  /* 0x0000001611157223 */ /* 0x000fe20000010013 */
[----:B------:R-:W-:-:S02]  /*3340*/  ISETP.GT.U32.OR P3, PT, R0, 0xdf, P3 ;  /* 0x000000df0000780c */ /* 0x000fc40001f64470 */
        /* <DEDUP_REMOVED lines=12> */
.L_x_2959:
        /* <DEDUP_REMOVED lines=13> */
.L_x_2961:
[----:B------:R-:W-:Y:S05]  /*34e0*/  BSYNC B0 ;  /* 0x0000000000007941 */ /* 0x000fea0003800000 */
.L_x_2960:
[----:B0-----:R-:W-:Y:S01]  /*34f0*/  FMUL.FTZ R21, R50, UR8 ;  /* 0x0000000832157c20 */ /* 0x001fe20008410000 */
[----:B------:R-:W-:Y:S01]  /*3500*/  FMUL.FTZ R22, R51, UR8 ;  /* 0x0000000833167c20 */ /* 0x000fe20008410000 */
[----:B------:R-:W-:Y:S01]  /*3510*/  FADD.FTZ R27, R34, -UR7 ;  /* 0x80000007221b7e21 */ /* 0x000fe20008010000 */
[----:B------:R-:W-:Y:S01]  /*3520*/  FADD.FTZ R35, R35, -UR7 ;  /* 0x8000000723237e21 */ /* 0x000fe20008010000 */
        /* <DEDUP_REMOVED lines=13> */
.L_x_2962:
        /* <DEDUP_REMOVED lines=13> */
.L_x_2964:
[----:B------:R-:W-:Y:S05]  /*36d0*/  BSYNC B0 ;  /* 0x0000000000007941 */ /* 0x000fea0003800000 */
.L_x_2963:
[----:B------:R-:W-:Y:S01]  /*36e0*/  FMUL.FTZ R27, R27, UR8 ;  /* 0x000000081b1b7c20 */ /* 0x000fe20008410000 */
[----:B0-----:R-:W-:Y:S01]  /*36f0*/  FMUL.FTZ R24, R35, UR8 ;  /* 0x0000000823187c20 */ /* 0x001fe20008410000 */
[C---:B------:R-:W-:Y:S02]  /*3700*/  IADD3 R23, R12.reuse, 0xe0, RZ ;  /* 0x000000e00c177810 */ /* 0x040fe40007ffe0ff */
        /* <DEDUP_REMOVED lines=14> */
.L_x_2965:
        /* <DEDUP_REMOVED lines=13> */
.L_x_2967:
[----:B------:R-:W-:Y:S05]  /*38c0*/  BSYNC B0 ;  /* 0x0000000000007941 */ /* 0x000fea0003800000 */
.L_x_2966:
[----:B------:R-:W-:Y:S01]  /*38d0*/  FADD.FTZ R32, R32, -UR7 ;  /* 0x8000000720207e21 */ /* 0x000fe20008010000 */
[----:B------:R-:W-:Y:S01]  /*38e0*/  IADD3 R13, R12, 0x120, RZ ;  /* 0x000001200c0d7810 */ /* 0x000fe20007ffe0ff */
[----:B------:R-:W-:Y:S01]  /*38f0*/  FADD.FTZ R33, R33, -UR7 ;  /* 0x8000000721217e21 */ /* 0x000fe20008010000 */
[----:B------:R-:W-:Y:S01]  /*3900*/  ISETP.GE.U32.AND P3, PT, R23, UR14, PT ;  /* 0x0000000e17007c0c */ /* 0x000fe2000bf66070 */
[----:B------:R-:W-:Y:S01]  /*3910*/  FADD.FTZ R36, R36, -UR7 ;  /* 0x8000000724247e21 */ /* 0x000fe20008010000 */
[----:B------:R-:W-:Y:S01]  /*3920*/  ISETP.GE.U32.AND P4, PT, R22, UR14, PT ;  /* 0x0000000e16007c0c */ /* 0x000fe2000bf86070 */
[----:B0-----:R-:W-:Y:S01]  /*3930*/  FMUL.FTZ R21, R32, UR8 ;  /* 0x0000000820157c20 */ /* 0x001fe20008410000 */
[----:B------:R-:W-:Y:S01]  /*3940*/  SHF.R.S32.HI R40, RZ, 0x1f, R23 ;  /* 0x0000001fff287819 */ /* 0x000fe20000011417 */
[----:B------:R-:W-:Y:S01]  /*3950*/  FADD.FTZ R37, R37, -UR7 ;  /* 0x8000000725257e21 */ /* 0x000fe20008010000 */
[----:B------:R-:W-:Y:S01]  /*3960*/  SHF.R.S32.HI R25, RZ, 0x1f, R22 ;  /* 0x0000001fff197819 */ /* 0x000fe20000011416 */
[----:B------:R-:W-:Y:S01]  /*3970*/  FMUL.FTZ R26, R33, UR8 ;  /* 0x00000008211a7c20 */ /* 0x000fe20008410000 */
[----:B------:R-:W-:Y:S01]  /*3980*/  ISETP.GE.U32.AND P5, PT, R13, UR14, PT ;  /* 0x0000000e0d007c0c */ /* 0x000fe2000bfa6070 */
[----:B------:R-:W-:Y:S01]  /*3990*/  FMUL.FTZ R35, R36, UR8 ;  /* 0x0000000824237c20 */ /* 0x000fe20008410000 */
[----:B------:R-:W-:Y:S01]  /*39a0*/  SHF.R.S32.HI R24, RZ, 0x1f, R13 ;  /* 0x0000001fff187819 */ /* 0x000fe2000001140d */
[----:B------:R-:W-:Y:S01]  /*39b0*/  FFMA.FTZ R20, R16, R21, R18 ;  /* 0x0000001510147223 */ /* 0x000fe20000010012 */
[----:B------:R-:W-:Y:S01]  /*39c0*/  ISETP.GE.AND.EX P3, PT, R40, UR15, PT, P3 ;  /* 0x0000000f28007c0c */ /* 0x000fe2000bf66330 */
[----:B------:R-:W-:Y:S01]  /*39d0*/  FMUL.FTZ R36, R37, UR8 ;  /* 0x0000000825247c20 */ /* 0x000fe20008410000 */
        /* <DEDUP_REMOVED lines=16> */
.L_x_2968:
[----:B------:R-:W-:Y:S04]  /*3ae0*/  BSSY B0, `(.L_x_2969) ;  /* 0x000000d000007945 */ /* 0x000fe80003800000 */
[----:B------:R-:W-:Y:S05]  /*3af0*/  @P3 BRA `(.L_x_2970) ;  /* 0x00000000002c3947 */ /* 0x000fea0003800000 */
[----:B------:R-:W-:Y:S01]  /*3b00*/  ULDC.64 UR16, c[0x0][0x270] ;  /* 0x00009c0000107ab9 */ /* 0x000fe20000000a00 */
[----:B------:R-:W-:Y:S01]  /*3b10*/  MOV R26, R66 ;  /* 0x00000042001a7202 */ /* 0x000fe20000000f00 */
[----:B------:R-:W-:Y:S01]  /*3b20*/  IMAD R32, R40, UR16, RZ ;  /* 0x0000001028207c24 */ /* 0x000fe2000f8e02ff */
[----:B------:R-:W-:-:S03]  /*3b30*/  MOV R27, R69 ;  /* 0x00000045001b7202 */ /* 0x000fc60000000f00 */
[----:B------:R-:W-:-:S04]  /*3b40*/  IMAD.WIDE.U32 R26, R23, UR16, R26 ;  /* 0x00000010171a7c25 */ /* 0x000fc8000f8e001a */
[----:B------:R-:W-:Y:S01]  /*3b50*/  IMAD R23, R23, UR17, R32 ;  /* 0x0000001117177c24 */ /* 0x000fe2000f8e0220 */
[----:B------:R-:W-:Y:S02]  /*3b60*/  ULDC.64 UR16, c[0x0][0x210] ;  /* 0x0000840000107ab9 */ /* 0x000fe40000000a00 */
[----:B------:R-:W-:Y:S02]  /*3b70*/  LEA R32, P3, R26, UR16, 0x2 ;  /* 0x000000101a207c11 */ /* 0x000fe4000f8610ff */
[----:B------:R-:W-:-:S04]  /*3b80*/  IADD3 R23, R27, R23, RZ ;  /* 0x000000171b177210 */ /* 0x000fc80007ffe0ff */
[----:B------:R-:W-:-:S05]  /*3b90*/  LEA.HI.X R33, R26, UR17, R23, 0x2, P3 ;  /* 0x000000111a217c11 */ /* 0x000fca00098f1417 */
[----:B------:R0:W-:Y:S02]  /*3ba0*/  STG.E.64 desc[UR10][R32.64], R20 ;  /* 0x0000001420007986 */ /* 0x0001e4000c101b0a */
.L_x_2970:
[----:B------:R-:W-:Y:S05]  /*3bb0*/  BSYNC B0 ;  /* 0x0000000000007941 */ /* 0x000fea0003800000 */
.L_x_2969:
[----:B0-----:R-:W-:Y:S01]  /*3bc0*/  FADD.FTZ R33, R28, -UR7 ;  /* 0x800000071c217e21 */ /* 0x001fe20008010000 */
        /* <DEDUP_REMOVED lines=13> */
.L_x_2971:
        /* <DEDUP_REMOVED lines=13> */
.L_x_2973:
[----:B------:R-:W-:Y:S05]  /*3d70*/  BSYNC B0 ;  /* 0x0000000000007941 */ /* 0x000fea0003800000 */
.L_x_2972:
[----:B------:R-:W-:Y:S01]  /*3d80*/  FADD.FTZ R29, R29, -UR7 ;  /* 0x800000071d1d7e21 */ /* 0x000fe20008010000 */
[----:B------:R-:W-:Y:S01]  /*3d90*/  FMUL.FTZ R33, R33, UR8 ;  /* 0x0000000821217c20 */ /* 0x000fe20008410000 */
[----:B------:R-:W-:Y:S02]  /*3da0*/  ISETP.GT.U32.OR P5, PT, R0, 0xdf, P5 ;  /* 0x000000df0000780c */ /* 0x000fe40002fa4470 */
[----:B------:R-:W-:Y:S01]  /*3db0*/  FMUL.FTZ R26, R29, UR8 ;  /* 0x000000081d1a7c20 */ /* 0x000fe20008410000 */
[----:B------:R-:W-:Y:S01]  /*3dc0*/  IADD3 R25, R12, 0x140, RZ ;  /* 0x000001400c197810 */ /* 0x000fe20007ffe0ff */
[----:B0-----:R-:W-:Y:S01]  /*3dd0*/  FFMA.FTZ R22, R16, R33, R18 ;  /* 0x0000002110167223 */ /* 0x001fe20000010012 */
[C---:B------:R-:W-:Y:S01]  /*3de0*/  IADD3 R21, R12.reuse, 0x160, RZ ;  /* 0x000001600c157810 */ /* 0x040fe20007ffe0ff */
[----:B------:R-:W-:Y:S01]  /*3df0*/  FFMA.FTZ R23, R17, R26, R19 ;  /* 0x0000001a11177223 */ /* 0x000fe20000010013 */
[----:B------:R-:W-:Y:S01]  /*3e00*/  IADD3 R20, R12, 0x180, RZ ;  /* 0x000001800c147810 */ /* 0x000fe20007ffe0ff */
        /* <DEDUP_REMOVED lines=11> */
.L_x_2974:
        /* <DEDUP_REMOVED lines=13> */
.L_x_2976:
[----:B------:R-:W-:Y:S05]  /*3f90*/  BSYNC B0 ;  /* 0x0000000000007941 */ /* 0x000fea0003800000 */
.L_x_2975:
[----:B------:R-:W-:Y:S01]  /*3fa0*/  ISETP.GE.U32.AND P5, PT, R25, UR14, PT ;  /* 0x0000000e19007c0c */ /* 0x000fe2000bfa6070 */
[----:B------:R-:W-:Y:S01]  /*3fb0*/  FADD.FTZ R30, R30, -UR7 ;  /* 0x800000071e1e7e21 */ /* 0x000fe20008010000 */
[----:B------:R-:W-:Y:S01]  /*3fc0*/  ISETP.GE.U32.AND P3, PT, R21, UR14, PT ;  /* 0x0000000e15007c0c */ /* 0x000fe2000bf66070 */
[----:B------:R-:W-:Y:S01]  /*3fd0*/  FADD.FTZ R31, R31, -UR7 ;  /* 0x800000071f1f7e21 */ /* 0x000fe20008010000 */
[----:B------:R-:W-:Y:S01]  /*3fe0*/  ISETP.GE.U32.AND P4, PT, R20, UR14, PT ;  /* 0x0000000e14007c0c */ /* 0x000fe2000bf86070 */
[----:B0-----:R-:W-:Y:S01]  /*3ff0*/  FMUL.FTZ R23, R30, UR8 ;  /* 0x000000081e177c20 */ /* 0x001fe20008410000 */
[----:B------:R-:W-:Y:S01]  /*4000*/  SHF.R.S32.HI R32, RZ, 0x1f, R25 ;  /* 0x0000001fff207819 */ /* 0x000fe20000011419 */
[----:B------:R-:W-:Y:S01]  /*4010*/  FMUL.FTZ R24, R31, UR8 ;  /* 0x000000081f187c20 */ /* 0x000fe20008410000 */
[----:B------:R-:W-:Y:S01]  /*4020*/  SHF.R.S32.HI R22, RZ, 0x1f, R21 ;  /* 0x0000001fff167819 */ /* 0x000fe20000011415 */
[----:B------:R-:W-:Y:S01]  /*4030*/  FADD.FTZ R29, R14, -UR7 ;  /* 0x800000070e1d7e21 */ /* 0x000fe20008010000 */
[----:B------:R-:W-:Y:S01]  /*4040*/  SHF.R.S32.HI R13, RZ, 0x1f, R20 ;  /* 0x0000001fff0d7819 */ /* 0x000fe20000011414 */
[----:B------:R-:W-:Y:S01]  /*4050*/  FADD.FTZ R30, R15, -UR7 ;  /* 0x800000070f1e7e21 */ /* 0x000fe20008010000 */
[----:B------:R-:W-:Y:S01]  /*4060*/  ISETP.GE.AND.EX P5, PT, R32, UR15, PT, P5 ;  /* 0x0000000f20007c0c */ /* 0x000fe2000bfa6350 */
[----:B------:R-:W-:Y:S01]  /*4070*/  FFMA.FTZ R14, R16, R23, R18 ;  /* 0x00000017100e7223 */ /* 0x000fe20000010012 */
[----:B------:R-:W-:Y:S01]  /*4080*/  ISETP.GE.AND.EX P3, PT, R22, UR15, PT, P3 ;  /* 0x0000000f16007c0c */ /* 0x000fe2000bf66330 */
[----:B------:R-:W-:Y:S01]  /*4090*/  FFMA.FTZ R15, R17, R24, R19 ;  /* 0x00000018110f7223 */ /* 0x000fe20000010013 */
[----:B------:R-:W-:-:S02]  /*40a0*/  ISETP.GE.AND.EX P4, PT, R13, UR15, PT, P4 ;  /* 0x0000000f0d007c0c */ /* 0x000fc4000bf86340 */
        /* <DEDUP_REMOVED lines=14> */
.L_x_2977:
        /* <DEDUP_REMOVED lines=13> */
.L_x_2979:
[----:B------:R-:W-:Y:S05]  /*4260*/  BSYNC B0 ;  /* 0x0000000000007941 */ /* 0x000fea0003800000 */
.L_x_2978:
[----:B------:R-:W-:Y:S01]  /*4270*/  FMUL.FTZ R29, R29, UR8 ;  /* 0x000000081d1d7c20 */ /* 0x000fe20008410000 */
[----:B------:R-:W-:Y:S01]  /*4280*/  FMUL.FTZ R30, R30, UR8 ;  /* 0x000000081e1e7c20 */ /* 0x000fe20008410000 */
[----:B------:R-:W-:Y:S01]  /*4290*/  FADD.FTZ R38, R38, -UR7 ;  /* 0x8000000726267e21 */ /* 0x000fe20008010000 */
        /* <DEDUP_REMOVED lines=14> */
.L_x_2980:
[----:B------:R-:W-:Y:S04]  /*4380*/  BSSY B0, `(.L_x_2981) ;  /* 0x000000d000007945 */ /* 0x000fe80003800000 */
[----:B------:R-:W-:Y:S05]  /*4390*/  @P3 BRA `(.L_x_2982) ;  /* 0x00000000002c3947 */ /* 0x000fea0003800000 */
[----:B------:R-:W-:Y:S01]  /*43a0*/  ULDC.64 UR16, c[0x0][0x270] ;  /* 0x00009c0000107ab9 */ /* 0x000fe20000000a00 */
[----:B------:R-:W-:Y:S01]  /*43b0*/  MOV R23, R69 ;  /* 0x0000004500177202 */ /* 0x000fe20000000f00 */
[----:B------:R-:W-:Y:S01]  /*43c0*/  IMAD R26, R22, UR16, RZ ;  /* 0x00000010161a7c24 */ /* 0x000fe2000f8e02ff */
[----:B------:R-:W-:-:S05]  /*43d0*/  MOV R22, R66 ;  /* 0x0000004200167202 */ /* 0x000fca0000000f00 */
[----:B------:R-:W-:-:S04]  /*43e0*/  IMAD.WIDE.U32 R24, R21, UR16, R22 ;  /* 0x0000001015187c25 */ /* 0x000fc8000f8e0016 */
[----:B------:R-:W-:Y:S01]  /*43f0*/  IMAD R21, R21, UR17, R26 ;  /* 0x0000001115157c24 */ /* 0x000fe2000f8e021a */
[----:B------:R-:W-:Y:S02]  /*4400*/  ULDC.64 UR16, c[0x0][0x210] ;  /* 0x0000840000107ab9 */ /* 0x000fe40000000a00 */
[----:B------:R-:W-:Y:S02]  /*4410*/  LEA R22, P3, R24, UR16, 0x2 ;  /* 0x0000001018167c11 */ /* 0x000fe4000f8610ff */
[----:B------:R-:W-:-:S04]  /*4420*/  IADD3 R21, R25, R21, RZ ;  /* 0x0000001519157210 */ /* 0x000fc80007ffe0ff */
[----:B------:R-:W-:-:S05]  /*4430*/  LEA.HI.X R23, R24, UR17, R21, 0x2, P3 ;  /* 0x0000001118177c11 */ /* 0x000fca00098f1415 */
[----:B------:R0:W-:Y:S02]  /*4440*/  STG.E.64 desc[UR10][R22.64], R14 ;  /* 0x0000000e16007986 */ /* 0x0001e4000c101b0a */
.L_x_2982:
[----:B------:R-:W-:Y:S05]  /*4450*/  BSYNC B0 ;  /* 0x0000000000007941 */ /* 0x000fea0003800000 */
.L_x_2981:
[----:B0-----:R-:W-:Y:S01]  /*4460*/  FMUL.FTZ R15, R38, UR8 ;  /* 0x00000008260f7c20 */ /* 0x001fe20008410000 */
[----:B------:R-:W-:Y:S01]  /*4470*/  FMUL.FTZ R22, R39, UR8 ;  /* 0x0000000827167c20 */ /* 0x000fe20008410000 */
[----:B------:R-:W-:Y:S02]  /*4480*/  IADD3 R24, R12, 0x1a0, RZ ;  /* 0x000001a00c187810 */ /* 0x000fe40007ffe0ff */
[----:B------:R-:W-:Y:S01]  /*4490*/  FFMA.FTZ R14, R16, R15, R18 ;  /* 0x0000000f100e7223 */ /* 0x000fe20000010012 */
[----:B------:R-:W-:Y:S01]  /*44a0*/  IADD3 R21, R12, 0x1c0, RZ ;  /* 0x000001c00c157810 */ /* 0x000fe20007ffe0ff */
        /* <DEDUP_REMOVED lines=12> */
.L_x_2983:
        /* <DEDUP_REMOVED lines=13> */
.L_x_2985:
[----:B------:R-:W-:Y:S05]  /*4640*/  BSYNC B0 ;  /* 0x0000000000007941 */ /* 0x000fea0003800000 */
.L_x_2984:
[----:B------:R-:W-:Y:S01]  /*4650*/  IADD3 R13, R12, 0x1e0, RZ ;  /* 0x000001e00c0d7810 */ /* 0x000fe20007ffe0ff */
[----:B------:R-:W-:Y:S01]  /*4660*/  FADD.FTZ R52, R52, -UR7 ;  /* 0x8000000734347e21 */ /* 0x000fe20008010000 */
[----:B------:R-:W-:Y:S01]  /*4670*/  FADD.FTZ R54, R54, -UR7 ;  /* 0x8000000736367e21 */ /* 0x000fe20008010000 */
[----:B------:R-:W-:Y:S01]  /*4680*/  ISETP.GE.U32.AND P5, PT, R24, UR14, PT ;  /* 0x0000000e18007c0c */ /* 0x000fe2000bfa6070 */
[----:B------:R-:W-:Y:S01]  /*4690*/  FADD.FTZ R53, R53, -UR7 ;  /* 0x8000000735357e21 */ /* 0x000fe20008010000 */
[----:B------:R-:W-:Y:S01]  /*46a0*/  SHF.R.S32.HI R29, RZ, 0x1f, R24 ;  /* 0x0000001fff1d7819 */ /* 0x000fe20000011418 */
[----:B------:R-:W-:Y:S01]  /*46b0*/  FADD.FTZ R55, R55, -UR7 ;  /* 0x8000000737377e21 */ /* 0x000fe20008010000 */
[----:B------:R-:W-:Y:S01]  /*46c0*/  ISETP.GE.U32.AND P3, PT, R21, UR14, PT ;  /* 0x0000000e15007c0c */ /* 0x000fe2000bf66070 */
[----:B------:R-:W-:Y:S01]  /*46d0*/  FADD.FTZ R56, R56, -UR7 ;  /* 0x8000000738387e21 */ /* 0x000fe20008010000 */
[----:B------:R-:W-:Y:S01]  /*46e0*/  ISETP.GE.U32.AND P4, PT, R13, UR14, PT ;  /* 0x0000000e0d007c0c */ /* 0x000fe2000bf86070 */
[----:B------:R-:W-:Y:S01]  /*46f0*/  FADD.FTZ R57, R57, -UR7 ;  /* 0x8000000739397e21 */ /* 0x000fe20008010000 */
[----:B0-----:R-:W-:Y:S01]  /*4700*/  FMUL.FTZ R15, R52, UR8 ;  /* 0x00000008340f7c20 */ /* 0x001fe20008410000 */
[----:B------:R-:W-:Y:S01]  /*4710*/  FMUL.FTZ R23, R54, UR8 ;  /* 0x0000000836177c20 */ /* 0x000fe20008410000 */
[----:B------:R-:W-:Y:S01]  /*4720*/  ISETP.GE.AND.EX P5, PT, R29, UR15, PT, P5 ;  /* 0x0000000f1d007c0c */ /* 0x000fe2000bfa6350 */
[----:B------:R-:W-:Y:S01]  /*4730*/  FMUL.FTZ R20, R53, UR8 ;  /* 0x0000000835147c20 */ /* 0x000fe20008410000 */
[----:B------:R-:W-:Y:S01]  /*4740*/  ISETP.GE.AND.EX P3, PT, R11, UR15, PT, P3 ;  /* 0x0000000f0b007c0c */ /* 0x000fe2000bf66330 */
[----:B------:R-:W-:Y:S01]  /*4750*/  FMUL.FTZ R28, R55, UR8 ;  /* 0x00000008371c7c20 */ /* 0x000fe20008410000 */
[----:B------:R-:W-:Y:S01]  /*4760*/  ISETP.GE.AND.EX P4, PT, R63, UR15, PT, P4 ;  /* 0x0000000f3f007c0c */ /* 0x000fe2000bf86340 */
[----:B------:R-:W-:Y:S01]  /*4770*/  FMUL.FTZ R25, R56, UR8 ;  /* 0x0000000838197c20 */ /* 0x000fe20008410000 */
[----:B------:R-:W-:Y:S01]  /*4780*/  FMUL.FTZ R30, R57, UR8 ;  /* 0x00000008391e7c20 */ /* 0x000fe20008410000 */
[C-C-:B------:R-:W-:Y:S01]  /*4790*/  FFMA.FTZ R26, R16.reuse, R15, R18.reuse ;  /* 0x0000000f101a7223 */ /* 0x140fe20000010012 */
[--C-:B------:R-:W-:Y:S01]  /*47a0*/  FFMA.FTZ R22, R16, R23, R18.reuse ;  /* 0x0000001710167223 */ /* 0x100fe20000010012 */
[----:B------:R-:W-:Y:S01]  /*47b0*/  ISETP.GT.U32.OR P5, PT, R0, 0xdf, P5 ;  /* 0x000000df0000780c */ /* 0x000fe20002fa4470 */
[----:B------:R-:W-:Y:S01]  /*47c0*/  FFMA.FTZ R14, R16, R25, R18 ;  /* 0x00000019100e7223 */ /* 0x000fe20000010012 */
[C---:B------:R-:W-:Y:S01]  /*47d0*/  ISETP.GT.U32.OR P3, PT, R0.reuse, 0xdf, P3 ;  /* 0x000000df0000780c */ /* 0x040fe20001f64470 */
[C-C-:B------:R-:W-:Y:S01]  /*47e0*/  FFMA.FTZ R23, R17.reuse, R28, R19.reuse ;  /* 0x0000001c11177223 */ /* 0x140fe20000010013 */
[----:B------:R-:W-:Y:S01]  /*47f0*/  ISETP.GT.U32.OR P4, PT, R0, 0xdf, P4 ;  /* 0x000000df0000780c */ /* 0x000fe20002784470 */
        /* <DEDUP_REMOVED lines=13> */
.L_x_2986:
        /* <DEDUP_REMOVED lines=13> */
.L_x_2988:
[----:B------:R-:W-:Y:S05]  /*49a0*/  BSYNC B0 ;  /* 0x0000000000007941 */ /* 0x000fea0003800000 */
.L_x_2987:
        /* <DEDUP_REMOVED lines=11> */
.L_x_2989:
[----:B------:R-:W-:Y:S04]  /*4a60*/  BSSY B0, `(.L_x_2990) ;  /* 0x000000d000007945 */ /* 0x000fe80003800000 */
[----:B------:R-:W-:Y:S05]  /*4a70*/  @P3 BRA `(.L_x_2991) ;  /* 0x00000000002c3947 */ /* 0x000fea0003800000 */
[----:B------:R-:W-:Y:S01]  /*4a80*/  ULDC.64 UR14, c[0x0][0x270] ;  /* 0x00009c00000e7ab9 */ /* 0x000fe20000000a00 */
[----:B0-----:R-:W-:Y:S01]  /*4a90*/  MOV R16, R66 ;  /* 0x0000004200107202 */ /* 0x001fe20000000f00 */
        /* <DEDUP_REMOVED lines=9> */
.L_x_2991:
[----:B------:R-:W-:Y:S05]  /*4b30*/  BSYNC B0 ;  /* 0x0000000000007941 */ /* 0x000fea0003800000 */
.L_x_2990:
[----:B------:R-:W-:Y:S05]  /*4b40*/  @!P6 BRA `(.L_x_2992) ;  /* 0x000000000028e947 */ /* 0x000fea0003800000 */
[----:B------:R-:W-:Y:S01]  /*4b50*/  FMUL.FTZ R11, R14, -1.4426950216293334961 ;  /* 0xbfb8aa3b0e0b7820 */ /* 0x000fe20000410000 */
[----:B------:R-:W-:-:S05]  /*4b60*/  FMUL.FTZ R18, R15, -1.4426950216293334961 ;  /* 0xbfb8aa3b0f127820 */ /* 0x000fca0000410000 */
[----:B------:R-:W0:Y:S08]  /*4b70*/  MUFU.EX2 R11, R11 ;  /* 0x0000000b000b7308 */ /* 0x000e300000000800 */
[----:B------:R-:W2:Y:S01]  /*4b80*/  MUFU.EX2 R18, R18 ;  /* 0x0000001200127308 */ /* 0x000ea20000000800 */
[----:B01----:R-:W-:-:S07]  /*4b90*/  FADD.FTZ R16, R11, 1 ;  /* 0x3f8000000b107421 */ /* 0x003fce0000010000 */
[----:B------:R-:W0:Y:S01]  /*4ba0*/  MUFU.RCP R17, R16 ;  /* 0x0000001000117308 */ /* 0x000e220000001000 */
[----:B--2---:R-:W-:-:S07]  /*4bb0*/  FADD.FTZ R19, R18, 1 ;  /* 0x3f80000012137421 */ /* 0x004fce0000010000 */
[----:B------:R-:W1:Y:S01]  /*4bc0*/  MUFU.RCP R20, R19 ;  /* 0x0000001300147308 */ /* 0x000e620000001000 */
[----:B0-----:R-:W-:Y:S01]  /*4bd0*/  FMUL.FTZ R14, R14, R17 ;  /* 0x000000110e0e7220 */ /* 0x001fe20000410000 */
[----:B-1----:R-:W-:-:S07]  /*4be0*/  FMUL.FTZ R15, R15, R20 ;  /* 0x000000140f0f7220 */ /* 0x002fce0000410000 */
.L_x_2992:
[----:B------:R-:W-:Y:S04]  /*4bf0*/  BSSY B0, `(.L_x_2993) ;  /* 0x000000c000007945 */ /* 0x000fe80003800000 */
[----:B------:R-:W-:Y:S05]  /*4c00*/  @P4 BRA `(.L_x_2994) ;  /* 0x0000000000284947 */ /* 0x000fea0003800000 */
[----:B------:R-:W-:Y:S01]  /*4c10*/  ULDC.64 UR14, c[0x0][0x270] ;  /* 0x00009c00000e7ab9 */ /* 0x000fe20000000a00 */
[----:B------:R-:W-:Y:S01]  /*4c20*/  MOV R67, R69 ;  /* 0x0000004500437202 */ /* 0x000fe20000000f00 */
[----:B01----:R-:W-:Y:S02]  /*4c30*/  IMAD R16, R63, UR14, RZ ;  /* 0x0000000e3f107c24 */ /* 0x003fe4000f8e02ff */
[----:B------:R-:W-:-:S04]  /*4c40*/  IMAD.WIDE.U32 R66, R13, UR14, R66 ;  /* 0x0000000e0d427c25 */ /* 0x000fc8000f8e0042 */
[----:B------:R-:W-:Y:S01]  /*4c50*/  IMAD R13, R13, UR15, R16 ;  /* 0x0000000f0d0d7c24 */ /* 0x000fe2000f8e0210 */
[----:B------:R-:W-:Y:S02]  /*4c60*/  ULDC.64 UR14, c[0x0][0x210] ;  /* 0x00008400000e7ab9 */ /* 0x000fe40000000a00 */
[----:B------:R-:W-:Y:S02]  /*4c70*/  LEA R16, P3, R66, UR14, 0x2 ;  /* 0x0000000e42107c11 */ /* 0x000fe4000f8610ff */
[----:B------:R-:W-:-:S04]  /*4c80*/  IADD3 R13, R67, R13, RZ ;  /* 0x0000000d430d7210 */ /* 0x000fc80007ffe0ff */
[----:B------:R-:W-:-:S05]  /*4c90*/  LEA.HI.X R17, R66, UR15, R13, 0x2, P3 ;  /* 0x0000000f42117c11 */ /* 0x000fca00098f140d */
[----:B------:R2:W-:Y:S02]  /*4ca0*/  STG.E.64 desc[UR10][R16.64], R14 ;  /* 0x0000000e10007986 */ /* 0x0005e4000c101b0a */
.L_x_2994:
[----:B------:R-:W-:Y:S05]  /*4cb0*/  BSYNC B0 ;  /* 0x0000000000007941 */ /* 0x000fea0003800000 */
.L_x_2993:
[----:B------:R-:W-:Y:S01]  /*4cc0*/  ULDC UR7, c[0x0][0x10] ;  /* 0x0000040000077ab9 */ /* 0x000fe20000000800 */
[----:B------:R-:W-:Y:S02]  /*4cd0*/  UIADD3 UR4, UR4, 0x1, URZ ;  /* 0x0000000104047890 */ /* 0x000fe4000fffe03f */
[----:B------:R-:W-:-:S04]  /*4ce0*/  UIADD3 UR6, UR7, UR6, URZ ;  /* 0x0000000607067290 */ /* 0x000fc8000fffe03f */
[----:B------:R-:W-:-:S06]  /*4cf0*/  UISETP.GE.AND UP0, UPT, UR6, UR5, UPT ;  /* 0x000000050600728c */ /* 0x000fcc000bf06270 */
[----:B------:R-:W-:-:S13]  /*4d00*/  PLOP3.LUT P3, PT, PT, PT, UP0, 0x80, 0x0 ;  /* 0x000000000000781c */ /* 0x000fda0003f6f008 */
[----:B------:R-:W-:Y:S05]  /*4d10*/  @!P3 BRA `(.L_x_2995) ;  /* 0xffffffb40050b947 */ /* 0x000fea000383ffff */
[----:B------:R-:W-:Y:S05]  /*4d20*/  EXIT ;  /* 0x000000000000794d */ /* 0x000fea0003800000 */
.L_x_2996:
        /* <DEDUP_REMOVED lines=13> */
.L_x_3341:


//--------------------- .text._Z35group_norm_nhwc_fwd_one_pass_kernelI11Fp32IOBf16WLi64ELi14ELi224EEv26Group_norm_nhwc_fwd_params --------------------------
	.section	.text._Z35group_norm_nhwc_fwd_one_pass_kernelI11Fp32IOBf16WLi64ELi14ELi224EEv26Group_norm_nhwc_fwd_params,"ax",@progbits
	.align	128
        .global         _Z35group_norm_nhwc_fwd_one_pass_kernelI11Fp32IOBf16WLi64ELi14ELi224EEv26Group_norm_nhwc_fwd_params
        .type           _Z35group_norm_nhwc_fwd_one_pass_kernelI11Fp32IOBf16WLi64ELi14ELi224EEv26Group_norm_nhwc_fwd_params,@function
        .size           _Z35group_norm_nhwc_fwd_one_pass_kernelI11Fp32IOBf16WLi64ELi14ELi224EEv26Group_norm_nhwc_fwd_params,(.L_x_3342 - _Z35group_norm_nhwc_fwd_one_pass_kernelI11Fp32IOBf16WLi64ELi14ELi224EEv26Group_norm_nhwc_fwd_params)
        .other          _Z35group_norm_nhwc_fwd_one_pass_kernelI11Fp32IOBf16WLi64ELi14ELi224EEv26Group_norm_nhwc_fwd_params,@"STO_CUDA_ENTRY STV_DEFAULT"
_Z35group_norm_nhwc_fwd_one_pass_kernelI11Fp32IOBf16WLi64ELi14ELi224EEv26Group_norm_nhwc_fwd_params:
.text._Z35group_norm_nhwc_fwd_one_pass_kernelI11Fp32IOBf16WLi64ELi14ELi224EEv26Group_norm_nhwc_fwd_params:
        /* <DEDUP_REMOVED lines=31> */
.L_x_3015:
[----:B------:R-:W0:Y:S01]  /*01f0*/  LDC R4, c[0x0][0x288] ;  /* 0x0000a200ff047b82 */ /* 0x000e220000000800 */
[----:B------:R-:W-:Y:S01]  /*0200*/  IABS R10, R3 ;  /* 0x00000003000a7213 */ /* 0x000fe20000000000 */
[----:B------:R-:W-:Y:S01]  /*0210*/  ULDC.64 UR12, c[0x0][0x278] ;  /* 0x00009e00000c7ab9 */ /* 0x000fe20000000a00 */
[----:B------:R-:W-:Y:S02]  /*0220*/  IADD3 R12, R2, 0x20, RZ ;  /* 0x00000020020c7810 */ /* 0x000fe40007ffe0ff */
        /* <DEDUP_REMOVED lines=131> */
.L_x_2998:
[----:B------:R-:W-:Y:S05]  /*0a60*/  BSYNC B0 ;  /* 0x0000000000007941 */ /* 0x000fea0003800000 */
.L_x_2997:
        /* <DEDUP_REMOVED lines=28> */
.L_x_3001:
[----:B-1----:R-:W2:Y:S04]  /*0c30*/  LDG.E.STRONG.GPU R7, desc[UR8][R8.64] ;  /* 0x0000000808077981 */ /* 0x002ea8000c1ef900 */
[----:B--2---:R-:W-:Y:S01]  /*0c40*/  CCTL.IVALL ;  /* 0x00000000ff00798f */ /* 0x004fe20002000000 */
[----:B------:R-:W-:Y:S05]  /*0c50*/  YIELD ;  /* 0x0000000000007946 */ /* 0x000fea0003800000 */
[----:B------:R-:W-:-:S13]  /*0c60*/  ISETP.NE.AND P0, PT, R7, R12, PT ;  /* 0x0000000c0700720c */ /* 0x000fda0003f05270 */
[----:B------:R-:W-:Y:S05]  /*0c70*/  @P0 BRA `(.L_x_3001) ;  /* 0xfffffffc00ec0947 */ /* 0x000fea000383ffff */
.L_x_3000:
        /* <DEDUP_REMOVED lines=17> */
.L_x_3005:
        /* <DEDUP_REMOVED lines=115> */
.L_x_3004:
        /* <DEDUP_REMOVED lines=61> */
.L_x_3006:
[----:B------:R-:W-:-:S13]  /*1890*/  ISETP.NE.OR P0, PT, R7, RZ, P0 ;  /* 0x000000ff0700720c */ /* 0x000fda0000705670 */
[----:B------:R-:W-:Y:S05]  /*18a0*/  @!P0 BRA `(.L_x_3002) ;  /* 0x00000000007c8947 */ /* 0x000fea0003800000 */
.L_x_3003:
        /* <DEDUP_REMOVED lines=31> */
.L_x_3002:
        /* <DEDUP_REMOVED lines=11> */
.L_x_3008:
[----:B------:R-:W-:Y:S05]  /*1b50*/  BSYNC B0 ;  /* 0x0000000000007941 */ /* 0x000fea0003800000 */
.L_x_3007:
        /* <DEDUP_REMOVED lines=16> */
.L_x_2999:
[----:B------:R-:W-:Y:S01]  /*1c60*/  ULDC.64 UR12, c[0x0][0x218] ;  /* 0x00008600000c7ab9 */ /* 0x000fe20000000a00 */
[C---:B------:R-:W-:Y:S01]  /*1c70*/  LOP3.LUT P0, RZ, R0.reuse, UR7, RZ, 0xfc, !PT ;  /* 0x0000000700ff7c12 */ /* 0x040fe2000f80fcff */
[----:B------:R-:W2:Y:S01]  /*1c80*/  S2UR UR6, SR_CgaCtaId ;  /* 0x00000000000679c3 */ /* 0x000ea20000008800 */
[----:B------:R-:W-:Y:S01]  /*1c90*/  ISETP.EQ.U32.AND P3, PT, RZ, UR12, PT ;  /* 0x0000000cff007c0c */ /* 0x000fe2000bf62070 */
[----:B-1----:R-:W-:Y:S01]  /*1ca0*/  IMAD.WIDE.U32 R6, R0, 0x24924925, RZ ;  /* 0x2492492500067825 */ /* 0x002fe200078e00ff */
[----:B------:R-:W-:Y:S02]  /*1cb0*/  UMOV UR5, 0x400 ;  /* 0x0000040000057882 */ /* 0x000fe40000000000 */
[----:B------:R-:W-:Y:S02]  /*1cc0*/  ISETP.EQ.OR.EX P0, PT, RZ, UR13, P0, P3 ;  /* 0x0000000dff007c0c */ /* 0x000fe40008702730 */
[----:B------:R-:W-:Y:S01]  /*1cd0*/  IADD3 R6, -R7, R0, RZ ;  /* 0x0000000007067210 */ /* 0x000fe20007ffe1ff */
[----:B------:R-:W1:Y:S03]  /*1ce0*/  LDC.64 R4, c[0x0][0x228] ;  /* 0x00008a00ff047b82 */ /* 0x000e660000000a00 */
[----:B------:R-:W-:-:S04]  /*1cf0*/  LEA.HI R10, R6, R7, RZ, 0x1f ;  /* 0x00000007060a7211 */ /* 0x000fc800078ff8ff */
[----:B------:R-:W-:Y:S01]  /*1d00*/  SHF.R.U32.HI R11, RZ, 0x2, R10 ;  /* 0x00000002ff0b7819 */ /* 0x000fe2000001160a */
[----:B------:R-:W3:Y:S04]  /*1d10*/  LDC.64 R6, c[0x0][0x230] ;  /* 0x00008c00ff067b82 */ /* 0x000ee80000000a00 */
[----:B------:R-:W-:-:S04]  /*1d20*/  IMAD R11, R11, -0x7, R0 ;  /* 0xfffffff90b0b7824 */ /* 0x000fc800078e0200 */
[----:B------:R-:W4:Y:S01]  /*1d30*/  @!P0 LDC.64 R8, c[0x0][0x218] ;  /* 0x00008600ff088b82 */ /* 0x000f220000000a00 */
[----:B------:R-:W-:Y:S01]  /*1d40*/  SHF.L.U32 R11, R11, 0x1, RZ ;  /* 0x000000010b0b7819 */ /* 0x000fe200000006ff */
[----:B--2---:R-:W-:-:S03]  /*1d50*/  ULEA UR5, UR6, UR5, 0x18 ;  /* 0x0000000506057291 */ /* 0x004fc6000f8ec03f */
[----:B------:R-:W-:Y:S01]  /*1d60*/  ULDC UR6, c[0x0][0x2a4] ;  /* 0x0000a90000067ab9 */ /* 0x000fe20000000800 */
[----:B------:R-:W-:Y:S01]  /*1d70*/  IADD3 R13, R11, R24, RZ ;  /* 0x000000180b0d7210 */ /* 0x000fe20007ffe0ff */
[----:B------:R-:W-:Y:S01]  /*1d80*/  @!P0 FMUL.FTZ R11, R23, UR6 ;  /* 0x00000006170b8c20 */ /* 0x000fe20008410000 */
[----:B------:R-:W-:-:S03]  /*1d90*/  @!P0 FMUL.FTZ R10, R22, UR6 ;  /* 0x00000006160a8c20 */ /* 0x000fc60008410000 */
[----:B------:R-:W-:Y:S01]  /*1da0*/  @!P2 STS.64 [UR5+0x48], R22 ;  /* 0x00004816ff00a988 */ /* 0x000fe20008000a05 */
[----:B-1----:R-:W-:-:S04]  /*1db0*/  IMAD.WIDE R4, R13, 0x2, R4 ;  /* 0x000000020d047825 */ /* 0x002fc800078e0204 */
        /* <DEDUP_REMOVED lines=24> */
[-C--:B0-----:R-:W-:Y:S01]  /*1f40*/  FMUL.FTZ R7, R4, R9.reuse ;  /* 0x0000000904077220 */ /* 0x081fe20000410000 */
[----:B------:R-:W-:Y:S01]  /*1f50*/  FMUL.FTZ R9, R12, R9 ;  /* 0x000000090c097220 */ /* 0x000fe20000410000 */
[----:B--2---:R-:W-:Y:S02]  /*1f60*/  SHF.L.U32 R11, R14, 0x10, RZ ;  /* 0x000000100e0b7819 */ /* 0x004fe400000006ff */
[----:B----4-:R-:W-:Y:S02]  /*1f70*/  SHF.L.U32 R5, R24, 0x10, RZ ;  /* 0x0000001018057819 */ /* 0x010fe400000006ff */
[----:B-----5:R-:W-:-:S02]  /*1f80*/  SHF.L.U32 R15, R15, 0x10, RZ ;  /* 0x000000100f0f7819 */ /* 0x020fc400000006ff */
[----:B------:R-:W-:-:S03]  /*1f90*/  SHF.L.U32 R8, R25, 0x10, RZ ;  /* 0x0000001019087819 */ /* 0x000fc600000006ff */
[C-C-:B------:R-:W-:Y:S01]  /*1fa0*/  FFMA.FTZ R6, R11.reuse, R18, R15.reuse ;  /* 0x000000120b067223 */ /* 0x140fe2000001000f */
        /* <DEDUP_REMOVED lines=13> */
.L_x_3009:
        /* <DEDUP_REMOVED lines=14> */
.L_x_3011:
[----:B------:R-:W-:Y:S05]  /*2160*/  BSYNC B0 ;  /* 0x0000000000007941 */ /* 0x000fea0003800000 */
.L_x_3010:
[----:B------:R-:W-:Y:S01]  /*2170*/  IADD3 R11, R2, 0x20, RZ ;  /* 0x00000020020b7810 */ /* 0x000fe20007ffe0ff */
        /* <DEDUP_REMOVED lines=12> */
.L_x_3012:
        /* <DEDUP_REMOVED lines=17> */
.L_x_3014:
[----:B------:R-:W-:Y:S05]  /*2350*/  BSYNC B0 ;  /* 0x0000000000007941 */ /* 0x000fea0003800000 */
.L_x_3013:
[----:B0-----:R-:W0:Y:S01]  /*2360*/  LDC R4, c[0x0][0x10] ;  /* 0x00000400ff047b82 */ /* 0x001e220000000800 */
[----:B------:R-:W-:Y:S02]  /*2370*/  IADD3 R16, R16, 0x1, RZ ;  /* 0x0000000110107810 */ /* 0x000fe40007ffe0ff */
[----:B0-----:R-:W-:-:S04]  /*2380*/  IADD3 R3, R4, R3, RZ ;  /* 0x0000000304037210 */ /* 0x001fc80007ffe0ff */
[----:B------:R-:W-:-:S13]  /*2390*/  ISETP.GE.AND P0, PT, R3, UR4, PT ;  /* 0x0000000403007c0c */ /* 0x000fda000bf06270 */
[----:B------:R-:W-:Y:S05]  /*23a0*/  @!P0 BRA `(.L_x_3015) ;  /* 0xffffffdc00908947 */ /* 0x000fea000383ffff */
[----:B------:R-:W-:Y:S05]  /*23b0*/  EXIT ;  /* 0x000000000000794d */ /* 0x000fea0003800000 */
.L_x_3016:
        /* <DEDUP_REMOVED lines=12> */
.L_x_3342:


//--------------------- .text._Z35group_norm_nhwc_fwd_one_pass_kernelI11Fp32IOBf16WLi128ELi14ELi224EEv26Group_norm_nhwc_fwd_params --------------------------
	.section	.text._Z35group_norm_nhwc_fwd_one_pass_kernelI11Fp32IOBf16WLi128ELi14ELi224EEv26Group_norm_nhwc_fwd_params,"ax",@progbits
	.align	128
        .global         _Z35group_norm_nhwc_fwd_one_pass_kernelI11Fp32IOBf16WLi128ELi14ELi224EEv26Group_norm_nhwc_fwd_params
        .type           _Z35group_norm_nhwc_fwd_one_pass_kernelI11Fp32IOBf16WLi128ELi14ELi224EEv26Group_norm_nhwc_fwd_params,@function
        .size           _Z35group_norm_nhwc_fwd_one_pass_kernelI11Fp32IOBf16WLi128ELi14ELi224EEv26Group_norm_nhwc_fwd_params,(.L_x_3343 - _Z35group_norm_nhwc_fwd_one_pass_kernelI11Fp32IOBf16WLi128ELi14ELi224EEv26Group_norm_nhwc_fwd_params)
        .other          _Z35group_norm_nhwc_fwd_one_pass_kernelI11Fp32IOBf16WLi128ELi14ELi224EEv26Group_norm_nhwc_fwd_params,@"STO_CUDA_ENTRY STV_DEFAULT"
_Z35group_norm_nhwc_fwd_one_pass_kernelI11Fp32IOBf16WLi128ELi14ELi224EEv26Group_norm_nhwc_fwd_params:
.text._Z35group_norm_nhwc_fwd_one_pass_kernelI11Fp32IOBf16WLi128ELi14ELi224EEv26Group_norm_nhwc_fwd_params:
        /* <DEDUP_REMOVED lines=26> */
.L_x_3038:
[----:B------:R-:W0:Y:S01]  /*01a0*/  LDC R15, c[0x0][0x288] ;  /* 0x0000a200ff0f7b82 */ /* 0x000e220000000800 */
[C---:B------:R-:W-:Y:S01]  /*01b0*/  IADD3 R25, R2.reuse, 0x40, RZ ;  /* 0x0000004002197810 */ /* 0x040fe20007ffe0ff */
[----:B------:R-:W-:Y:S01]  /*01c0*/  ULDC.64 UR14, c[0x0][0x278] ;  /* 0x00009e00000e7ab9 */ /* 0x000fe20000000a00 */
[----:B------:R-:W-:Y:S01]  /*01d0*/  SHF.R.S32.HI R30, RZ, 0x1f, R7 ;  /* 0x0000001fff1e7819 */ /* 0x000fe20000011407 */
[----:B------:R-:W-:Y:S01]  /*01e0*/  ULDC.64 UR12, c[0x0][0x280] ;  /* 0x0000a000000c7ab9 */ /* 0x000fe20000000a00 */
[----:B------:R-:W-:Y:S02]  /*01f0*/  SHF.R.S32.HI R27, RZ, 0x1f, R25 ;  /* 0x0000001fff1b7819 */ /* 0x000fe40000011419 */
[----:B------:R-:W-:Y:S01]  /*0200*/  IADD3 R22, R2, 0x60, RZ ;  /* 0x0000006002167810 */ /* 0x000fe20007ffe0ff */
[----:B------:R-:W1:Y:S03]  /*0210*/  @P0 LDC.64 R20, c[0x0][0x270] ;  /* 0x00009c00ff140b82 */ /* 0x000e660000000a00 */
        /* <DEDUP_REMOVED lines=168> */
.L_x_3018:
[----:B------:R-:W-:Y:S05]  /*0ca0*/  BSYNC B0 ;  /* 0x0000000000007941 */ /* 0x000fea0003800000 */
.L_x_3017:
[----:B------:R-:W1:Y:S02]  /*0cb0*/  LDC R17, c[0x0][0xc] ;  /* 0x00000300ff117b82 */ /* 0x000e640000000800 */
[----:B-1----:R-:W-:-:S13]  /*0cc0*/  ISETP.GE.U32.AND P1, PT, R17, 0x2, PT ;  /* 0x000000021100780c */ /* 0x002fda0003f26070 */
[----:B------:R-:W-:Y:S05]  /*0cd0*/  @!P1 BRA `(.L_x_3019) ;  /* 0x0000000800709947 */ /* 0x000fea0003800000 */
[----:B------:R-:W-:Y:S05]  /*0ce0*/  @P2 BRA `(.L_x_3020) ;  /* 0x0000000000742947 */ /* 0x000fea0003800000 */
[----:B------:R-:W1:Y:S01]  /*0cf0*/  LDC R15, c[0x0][0x10] ;  /* 0x00000400ff0f7b82 */ /* 0x000e620000000800 */
[----:B------:R-:W2:Y:S01]  /*0d00*/  S2R R14, SR_CTAID.Y ;  /* 0x00000000000e7919 */ /* 0x000ea20000002600 */
[C---:B------:R-:W-:Y:S02]  /*0d10*/  LOP3.LUT R12, R5.reuse, 0x1, RZ, 0xc0, !PT ;  /* 0x00000001050c7812 */ /* 0x040fe400078ec0ff */
[----:B------:R-:W-:-:S04]  /*0d20*/  LOP3.LUT P1, RZ, R5, 0x2, RZ, 0xc0, !PT ;  /* 0x0000000205ff7812 */ /* 0x000fc8000782c0ff */
[----:B0-----:R-:W0:Y:S08]  /*0d30*/  LDC.64 R10, c[0x0][0x248] ;  /* 0x00009200ff0a7b82 */ /* 0x001e300000000a00 */
[----:B------:R-:W3:Y:S01]  /*0d40*/  LDC.64 R8, c[0x0][0x240] ;  /* 0x00009000ff087b82 */ /* 0x000ee20000000a00 */
[----:B-1----:R-:W-:-:S04]  /*0d50*/  IMAD R12, R12, R15, RZ ;  /* 0x0000000f0c0c7224 */ /* 0x002fc800078e02ff */
[----:B------:R-:W-:-:S05]  /*0d60*/  IMAD R13, R12, R17, RZ ;  /* 0x000000110c0d7224 */ /* 0x000fca00078e02ff */
[----:B------:R-:W-:Y:S01]  /*0d70*/  SHF.L.U32 R13, R13, 0x1, RZ ;  /* 0x000000010d0d7819 */ /* 0x000fe200000006ff */
[----:B--2---:R-:W-:-:S04]  /*0d80*/  IMAD R15, R15, UR7, R14 ;  /* 0x000000070f0f7c24 */ /* 0x004fc8000f8e020e */
[----:B0-----:R-:W-:Y:S01]  /*0d90*/  IMAD.WIDE R10, R13, 0x4, R10 ;  /* 0x000000040d0a7825 */ /* 0x001fe200078e020a */
[----:B------:R-:W-:Y:S02]  /*0da0*/  IADD3 R13, R12, R14, RZ ;  /* 0x0000000e0c0d7210 */ /* 0x000fe40007ffe0ff */
[----:B------:R-:W-:-:S03]  /*0db0*/  MOV R12, 0xffffffff ;  /* 0xffffffff000c7802 */ /* 0x000fc60000000f00 */
[----:B---3--:R-:W-:Y:S01]  /*0dc0*/  IMAD.WIDE.U32 R8, R13, 0x4, R8 ;  /* 0x000000040d087825 */ /* 0x008fe200078e0008 */
[----:B------:R-:W-:-:S03]  /*0dd0*/  SEL R13, R17, RZ, !P1 ;  /* 0x000000ff110d7207 */ /* 0x000fc60004800000 */
        /* <DEDUP_REMOVED lines=9> */
.L_x_3021:
[----:B-1----:R-:W2:Y:S04]  /*0e70*/  LDG.E.STRONG.GPU R10, desc[UR8][R8.64] ;  /* 0x00000008080a7981 */ /* 0x002ea8000c1ef900 */
[----:B--2---:R-:W-:Y:S01]  /*0e80*/  CCTL.IVALL ;  /* 0x00000000ff00798f */ /* 0x004fe20002000000 */
[----:B------:R-:W-:Y:S05]  /*0e90*/  YIELD ;  /* 0x0000000000007946 */ /* 0x000fea0003800000 */
[----:B------:R-:W-:-:S13]  /*0ea0*/  ISETP.NE.AND P1, PT, R10, R13, PT ;  /* 0x0000000d0a00720c */ /* 0x000fda0003f25270 */
[----:B------:R-:W-:Y:S05]  /*0eb0*/  @P1 BRA `(.L_x_3021) ;  /* 0xfffffffc00ec1947 */ /* 0x000fea000383ffff */
.L_x_3020:
        /* <DEDUP_REMOVED lines=11> */
.L_x_3023:
[----:B------:R-:W-:-:S13]  /*0f70*/  ISETP.EQ.OR P4, PT, R16, UR7, P2 ;  /* 0x0000000710007c0c */ /* 0x000fda0009782670 */
[----:B------:R-:W1:Y:S01]  /*0f80*/  @!P4 LDC R13, c[0x0][0x10] ;  /* 0x00000400ff0dcb82 */ /* 0x000e620000000800 */
        /* <DEDUP_REMOVED lines=27> */
[-C--:B-1----:R-:W-:Y:S02]  /*1140*/  @!P3 IMAD R15, R13, R14.reuse, R12 ;  /* 0x0000000e0d0fb224 */ /* 0x082fe400078e020c */
        /* <DEDUP_REMOVED lines=13> */
[-C--:B-1----:R-:W-:Y:S02]  /*1220*/  @!P1 IMAD R8, R19, R12.reuse, R36 ;  /* 0x0000000c13089224 */ /* 0x082fe400078e0224 */
        /* <DEDUP_REMOVED lines=19> */
.L_x_3022:
[----:B0-----:R-:W-:-:S13]  /*1360*/  LOP3.LUT P1, R11, R17, 0x3, RZ, 0xc0, !PT ;  /* 0x00000003110b7812 */ /* 0x001fda000782c0ff */
        /* <DEDUP_REMOVED lines=18> */
.L_x_3025:
[----:B------:R-:W-:Y:S05]  /*1490*/  BSYNC B0 ;  /* 0x0000000000007941 */ /* 0x000fea0003800000 */
.L_x_3024:
        /* <DEDUP_REMOVED lines=16> */
[-C--:B-1----:R-:W-:Y:S02]  /*15a0*/  @!P1 IMAD R13, R16, R12.reuse, R13 ;  /* 0x0000000c100d9224 */ /* 0x082fe400078e020d */
        /* <DEDUP_REMOVED lines=15> */
.L_x_3019:
        /* <DEDUP_REMOVED lines=8> */
[----:B-1----:R-:W1:Y:S08]  /*1720*/  LDC.64 R8, c[0x0][0x228] ;  /* 0x00008a00ff087b82 */ /* 0x002e700000000a00 */
[----:B------:R-:W3:Y:S08]  /*1730*/  LDC.64 R14, c[0x0][0x230] ;  /* 0x00008c00ff0e7b82 */ /* 0x000ef00000000a00 */
[----:B------:R-:W4:Y:S01]  /*1740*/  @!P1 LDC.64 R12, c[0x0][0x218] ;  /* 0x00008600ff0c9b82 */ /* 0x000f220000000a00 */
[----:B--2---:R-:W-:-:S03]  /*1750*/  ULEA UR5, UR6, UR5, 0x18 ;  /* 0x0000000506057291 */ /* 0x004fc6000f8ec03f */
[----:B------:R-:W-:Y:S02]  /*1760*/  ULDC UR6, c[0x0][0x2a4] ;  /* 0x0000a90000067ab9 */ /* 0x000fe40000000800 */
[----:B0-----:R-:W-:Y:S01]  /*1770*/  @!P1 FMUL.FTZ R11, R29, UR6 ;  /* 0x000000061d0b9c20 */ /* 0x001fe20008410000 */
[----:B------:R-:W-:Y:S01]  /*1780*/  @!P1 FMUL.FTZ R10, R28, UR6 ;  /* 0x000000061c0a9c20 */ /* 0x000fe20008410000 */
[C---:B-1----:R-:W-:Y:S02]  /*1790*/  IMAD.WIDE R8, R31.reuse, 0x2, R8 ;  /* 0x000000021f087825 */ /* 0x042fe400078e0208 */
[----:B------:R-:W-:Y:S02]  /*17a0*/  @!P2 STS.64 [UR5+0x48], R28 ;  /* 0x0000481cff00a988 */ /* 0x000fe40008000a05 */
[----:B---3--:R-:W-:-:S04]  /*17b0*/  IMAD.WIDE R14, R31, 0x2, R14 ;  /* 0x000000021f0e7825 */ /* 0x008fc800078e020e */
[----:B----4-:R-:W-:-:S05]  /*17c0*/  @!P1 IMAD.WIDE R12, R4, 0x8, R12 ;  /* 0x00000008040c9825 */ /* 0x010fca00078e020c */
[----:B------:R0:W-:Y:S01]  /*17d0*/  @!P1 STG.E.64 desc[UR8][R12.64], R10 ;  /* 0x0000000a0c009986 */ /* 0x0001e2000c101b08 */
[----:B------:R-:W-:Y:S06]  /*17e0*/  BAR.SYNC.DEFER_BLOCKING 0x0 ;  /* 0x0000000000007b1d */ /* 0x000fec0000010000 */
[----:B0-----:R-:W2:Y:S04]  /*17f0*/  LDG.E.U16 R11, desc[UR8][R8.64] ;  /* 0x00000008080b7981 */ /* 0x001ea8000c1e1500 */
[----:B------:R-:W3:Y:S04]  /*1800*/  LDG.E.U16 R10, desc[UR8][R8.64+0x2] ;  /* 0x00000208080a7981 */ /* 0x000ee8000c1e1500 */
[----:B------:R-:W0:Y:S04]  /*1810*/  LDS.64 R12, [UR5+0x48] ;  /* 0x00004805ff0c7984 */ /* 0x000e280008000a00 */
[----:B------:R-:W4:Y:S04]  /*1820*/  LDG.E.U16 R8, desc[UR8][R14.64] ;  /* 0x000000080e087981 */ /* 0x000f28000c1e1500 */
[----:B------:R1:W5:Y:S01]  /*1830*/  LDG.E.U16 R9, desc[UR8][R14.64+0x2] ;  /* 0x000002080e097981 */ /* 0x000362000c1e1500 */
[----:B------:R-:W-:-:S02]  /*1840*/  ISETP.NE.AND P4, PT, RZ, UR10, PT ;  /* 0x0000000aff007c0c */ /* 0x000fc4000bf85270 */
[----:B------:R-:W-:-:S04]  /*1850*/  ISETP.GE.U32.AND P2, PT, R7, UR12, PT ;  /* 0x0000000c07007c0c */ /* 0x000fc8000bf46070 */
[----:B------:R-:W-:Y:S02]  /*1860*/  ISETP.GE.AND.EX P2, PT, R30, UR13, PT, P2 ;  /* 0x0000000d1e007c0c */ /* 0x000fe4000bf46320 */
[C---:B-1----:R-:W-:Y:S02]  /*1870*/  IADD3 R15, R2.reuse, 0x40, RZ ;  /* 0x00000040020f7810 */ /* 0x042fe40007ffe0ff */
[----:B------:R-:W-:Y:S02]  /*1880*/  IADD3 R14, R2, 0x60, RZ ;  /* 0x00000060020e7810 */ /* 0x000fe40007ffe0ff */
[----:B------:R-:W-:Y:S02]  /*1890*/  ISETP.GE.U32.AND P3, PT, R15, UR12, PT ;  /* 0x0000000c0f007c0c */ /* 0x000fe4000bf66070 */
[----:B------:R-:W-:Y:S02]  /*18a0*/  SHF.R.S32.HI R17, RZ, 0x1f, R15 ;  /* 0x0000001fff117819 */ /* 0x000fe4000001140f */
[----:B------:R-:W-:-:S02]  /*18b0*/  ISETP.GT.U32.OR P2, PT, R0, 0xdf, P2 ;  /* 0x000000df0000780c */ /* 0x000fc40001744470 */
[----:B------:R-:W-:-:S04]  /*18c0*/  ISETP.GE.AND.EX P3, PT, R17, UR13, PT, P3 ;  /* 0x0000000d11007c0c */ /* 0x000fc8000bf66330 */
[----:B------:R-:W-:Y:S01]  /*18d0*/  ISETP.GT.U32.OR P3, PT, R0, 0xdf, P3 ;  /* 0x000000df0000780c */ /* 0x000fe20001f64470 */
[----:B0-----:R-:W-:-:S04]  /*18e0*/  FMUL.FTZ R12, R12, UR6 ;  /* 0x000000060c0c7c20 */ /* 0x001fc80008410000 */
[C---:B------:R-:W-:Y:S01]  /*18f0*/  FMUL.FTZ R16, R12.reuse, R12 ;  /* 0x0000000c0c107220 */ /* 0x040fe20000410000 */
[C---:B------:R-:W-:Y:S01]  /*1900*/  FADD.FTZ R20, -R12.reuse, R20 ;  /* 0x000000140c147221 */ /* 0x040fe20000010100 */
[C---:B------:R-:W-:Y:S01]  /*1910*/  FADD.FTZ R21, -R12.reuse, R21 ;  /* 0x000000150c157221 */ /* 0x040fe20000010100 */
[C---:B------:R-:W-:Y:S01]  /*1920*/  FADD.FTZ R18, -R12.reuse, R24 ;  /* 0x000000180c127221 */ /* 0x040fe20000010100 */
[----:B------:R-:W-:Y:S01]  /*1930*/  FFMA.FTZ R16, R13, UR6, -R16 ;  /* 0x000000060d107c23 */ /* 0x000fe20008010810 */
[C---:B------:R-:W-:Y:S01]  /*1940*/  FADD.FTZ R19, -R12.reuse, R25 ;  /* 0x000000190c137221 */ /* 0x040fe20000010100 */
[C---:B------:R-:W-:Y:S01]  /*1950*/  FADD.FTZ R22, -R12.reuse, R22 ;  /* 0x000000160c167221 */ /* 0x040fe20000010100 */
[C---:B------:R-:W-:Y:S01]  /*1960*/  FADD.FTZ R23, -R12.reuse, R23 ;  /* 0x000000170c177221 */ /* 0x040fe20000010100 */
[----:B------:R-:W-:Y:S01]  /*1970*/  FADD.FTZ R26, -R12, R26 ;  /* 0x0000001a0c1a7221 */ /* 0x000fe20000010100 */
[----:B------:R-:W-:Y:S01]  /*1980*/  FSETP.GTU.FTZ.AND P1, PT, R16, RZ, PT ;  /* 0x000000ff1000720b */ /* 0x000fe20003f3c000 */
[----:B------:R-:W-:-:S12]  /*1990*/  FADD.FTZ R12, -R12, R27 ;  /* 0x0000001b0c0c7221 */ /* 0x000fd80000010100 */
[----:B------:R-:W0:Y:S02]  /*19a0*/  @P1 LDC R13, c[0x0][0x238] ;  /* 0x00008e00ff0d1b82 */ /* 0x000e240000000800 */
[----:B0-----:R-:W-:Y:S01]  /*19b0*/  @P1 FADD.FTZ R16, R16, R13 ;  /* 0x0000000d10101221 */ /* 0x001fe20000010000 */
[----:B------:R-:W-:-:S06]  /*19c0*/  MOV R13, 0x3f800000 ;  /* 0x3f800000000d7802 */ /* 0x000fcc0000000f00 */
[----:B------:R0:W1:Y:S01]  /*19d0*/  @P1 MUFU.RSQ R13, R16 ;  /* 0x00000010000d1308 */ /* 0x0000620000001400 */
[----:B------:R-:W-:Y:S02]  /*19e0*/  ISETP.GE.U32.AND P1, PT, R14, UR12, PT ;  /* 0x0000000c0e007c0c */ /* 0x000fe4000bf26070 */
[----:B0-----:R-:W-:-:S04]  /*19f0*/  SHF.R.S32.HI R16, RZ, 0x1f, R14 ;  /* 0x0000001fff107819 */ /* 0x001fc8000001140e */
[----:B------:R-:W-:-:S04]  /*1a00*/  ISETP.GE.AND.EX P1, PT, R16, UR13, PT, P1 ;  /* 0x0000000d10007c0c */ /* 0x000fc8000bf26310 */
[----:B------:R-:W-:Y:S01]  /*1a10*/  ISETP.GT.U32.OR P1, PT, R0, 0xdf, P1 ;  /* 0x000000df0000780c */ /* 0x000fe20000f24470 */
[-C--:B-1----:R-:W-:Y:S01]  /*1a20*/  FMUL.FTZ R22, R22, R13.reuse ;  /* 0x0000000d16167220 */ /* 0x082fe20000410000 */
[-C--:B------:R-:W-:Y:S01]  /*1a30*/  FMUL.FTZ R23, R23, R13.reuse ;  /* 0x0000000d17177220 */ /* 0x080fe20000410000 */
[-C--:B------:R-:W-:Y:S01]  /*1a40*/  FMUL.FTZ R26, R26, R13.reuse ;  /* 0x0000000d1a1a7220 */ /* 0x080fe20000410000 */
[-C--:B------:R-:W-:Y:S01]  /*1a50*/  FMUL.FTZ R27, R12, R13.reuse ;  /* 0x0000000d0c1b7220 */ /* 0x080fe20000410000 */
[----:B--2---:R-:W-:Y:S02]  /*1a60*/  SHF.L.U32 R11, R11, 0x10, RZ ;  /* 0x000000100b0b7819 */ /* 0x004fe400000006ff */
[----:B---3--:R-:W-:Y:S02]  /*1a70*/  SHF.L.U32 R10, R10, 0x10, RZ ;  /* 0x000000100a0a7819 */ /* 0x008fe400000006ff */
[----:B----4-:R-:W-:Y:S01]  /*1a80*/  SHF.L.U32 R24, R8, 0x10, RZ ;  /* 0x0000001008187819 */ /* 0x010fe200000006ff */
[-C--:B------:R-:W-:Y:S01]  /*1a90*/  FMUL.FTZ R8, R20, R13.reuse ;  /* 0x0000000d14087220 */ /* 0x080fe20000410000 */
[-C--:B------:R-:W-:Y:S01]  /*1aa0*/  FMUL.FTZ R20, R19, R13.reuse ;  /* 0x0000000d13147220 */ /* 0x080fe20000410000 */
[----:B-----5:R-:W-:Y:S01]  /*1ab0*/  SHF.L.U32 R25, R9, 0x10, RZ ;  /* 0x0000001009197819 */ /* 0x020fe200000006ff */
[-C--:B------:R-:W-:Y:S01]  /*1ac0*/  FMUL.FTZ R9, R21, R13.reuse ;  /* 0x0000000d15097220 */ /* 0x080fe20000410000 */
[----:B------:R-:W-:Y:S01]  /*1ad0*/  FMUL.FTZ R21, R18, R13 ;  /* 0x0000000d12157220 */ /* 0x000fe20000410000 */
[----:B------:R-:W-:-:S02]  /*1ae0*/  FFMA.FTZ R8, R11, R8, R24 ;  /* 0x000000080b087223 */ /* 0x000fc40000010018 */
        /* <DEDUP_REMOVED lines=12> */
.L_x_3026:
        /* <DEDUP_REMOVED lines=13> */
.L_x_3028:
[----:B------:R-:W-:Y:S05]  /*1c80*/  BSYNC B0 ;  /* 0x0000000000007941 */ /* 0x000fea0003800000 */
.L_x_3027:
        /* <DEDUP_REMOVED lines=13> */
.L_x_3029:
        /* <DEDUP_REMOVED lines=13> */
.L_x_3031:
[----:B------:R-:W-:Y:S05]  /*1e30*/  BSYNC B0 ;  /* 0x0000000000007941 */ /* 0x000fea0003800000 */
.L_x_3030:
        /* <DEDUP_REMOVED lines=13> */
.L_x_3032:
        /* <DEDUP_REMOVED lines=13> */
.L_x_3034:
[----:B------:R-:W-:Y:S05]  /*1fe0*/  BSYNC B0 ;  /* 0x0000000000007941 */ /* 0x000fea0003800000 */
.L_x_3033:
        /* <DEDUP_REMOVED lines=13> */
.L_x_3035:
[----:B------:R-:W-:Y:S04]  /*20c0*/  BSSY B0, `(.L_x_3036) ;  /* 0x000000c000007945 */ /* 0x000fe80003800000 */
[----:B------:R-:W-:Y:S05]  /*20d0*/  @P1 BRA `(.L_x_3037) ;  /* 0x0000000000281947 */ /* 0x000fea0003800000 */
[----:B------:R-:W-:Y:S01]  /*20e0*/  ULDC.64 UR12, c[0x0][0x270] ;  /* 0x00009c00000c7ab9 */ /* 0x000fe20000000a00 */
[----:B------:R-:W-:Y:S01]  /*20f0*/  MOV R33, R35 ;  /* 0x0000002300217202 */ /* 0x000fe20000000f00 */
[----:B0-----:R-:W-:Y:S02]  /*2100*/  IMAD R9, R16, UR12, RZ ;  /* 0x0000000c10097c24 */ /* 0x001fe4000f8e02ff */
[----:B------:R-:W-:-:S04]  /*2110*/  IMAD.WIDE.U32 R32, R14, UR12, R32 ;  /* 0x0000000c0e207c25 */ /* 0x000fc8000f8e0020 */
[----:B------:R-:W-:Y:S01]  /*2120*/  IMAD R9, R14, UR13, R9 ;  /* 0x0000000d0e097c24 */ /* 0x000fe2000f8e0209 */
[----:B------:R-:W-:Y:S02]  /*2130*/  ULDC.64 UR12, c[0x0][0x210] ;  /* 0x00008400000c7ab9 */ /* 0x000fe40000000a00 */
[----:B------:R-:W-:Y:S02]  /*2140*/  LEA R8, P1, R32, UR12, 0x2 ;  /* 0x0000000c20087c11 */ /* 0x000fe4000f8210ff */
[----:B------:R-:W-:-:S04]  /*2150*/  IADD3 R9, R33, R9, RZ ;  /* 0x0000000921097210 */ /* 0x000fc80007ffe0ff */
[----:B------:R-:W-:-:S05]  /*2160*/  LEA.HI.X R9, R32, UR13, R9, 0x2, P1 ;  /* 0x0000000d20097c11 */ /* 0x000fca00088f1409 */
[----:B------:R1:W-:Y:S02]  /*2170*/  STG.E.64 desc[UR8][R8.64], R24 ;  /* 0x0000001808007986 */ /* 0x0003e4000c101b08 */
.L_x_3037:
[----:B------:R-:W-:Y:S05]  /*2180*/  BSYNC B0 ;  /* 0x0000000000007941 */ /* 0x000fea0003800000 */
.L_x_3036:
[----:B01----:R-:W0:Y:S01]  /*2190*/  LDC R9, c[0x0][0x10] ;  /* 0x00000400ff097b82 */ /* 0x003e220000000800 */
[----:B------:R-:W-:Y:S02]  /*21a0*/  IADD3 R5, R5, 0x1, RZ ;  /* 0x0000000105057810 */ /* 0x000fe40007ffe0ff */
[----:B0-----:R-:W-:-:S04]  /*21b0*/  IADD3 R4, R9, R4, RZ ;  /* 0x0000000409047210 */ /* 0x001fc80007ffe0ff */
[----:B------:R-:W-:-:S13]  /*21c0*/  ISETP.GE.AND P1, PT, R4, UR4, PT ;  /* 0x0000000404007c0c */ /* 0x000fda000bf26270 */
[----:B------:R-:W-:Y:S05]  /*21d0*/  @!P1 BRA `(.L_x_3038) ;  /* 0xffffffdc00f09947 */ /* 0x000fea000383ffff */
[----:B------:R-:W-:Y:S05]  /*21e0*/  EXIT ;  /* 0x000000000000794d */ /* 0x000fea0003800000 */
.L_x_3039:
        /* <DEDUP_REMOVED lines=9> */
.L_x_3343:


//--------------------- .text._Z35group_norm_nhwc_fwd_one_pass_kernelI11Fp32IOBf16WLi256ELi14ELi224EEv26Group_norm_nhwc_fwd_params --------------------------
	.section	.text._Z35group_norm_nhwc_fwd_one_pass_kernelI11Fp32IOBf16WLi256ELi14ELi224EEv26Group_norm_nhwc_fwd_params,"ax",@progbits
	.align	128
        .global         _Z35group_norm_nhwc_fwd_one_pass_kernelI11Fp32IOBf16WLi256ELi14ELi224EEv26Group_norm_nhwc_fwd_params
        .type           _Z35group_norm_nhwc_fwd_one_pass_kernelI11Fp32IOBf16WLi256ELi14ELi224EEv26Group_norm_nhwc_fwd_params,@function
        .size           _Z35group_norm_nhwc_fwd_one_pass_kernelI11Fp32IOBf16WLi256ELi14ELi224EEv26Group_norm_nhwc_fwd_params,(.L_x_3344 - _Z35group_norm_nhwc_fwd_one_pass_kernelI11Fp32IOBf16WLi256ELi14ELi224EEv26Group_norm_nhwc_fwd_params)
        .other          _Z35group_norm_nhwc_fwd_one_pass_kernelI11Fp32IOBf16WLi256ELi14ELi224EEv26Group_norm_nhwc_fwd_params,@"STO_CUDA_ENTRY STV_DEFAULT"
_Z35group_norm_nhwc_fwd_one_pass_kernelI11Fp32IOBf16WLi256ELi14ELi224EEv26Group_norm_nhwc_fwd_params:
.text._Z35group_norm_nhwc_fwd_one_pass_kernelI11Fp32IOBf16WLi256ELi14ELi224EEv26Group_norm_nhwc_fwd_params:
        /* <DEDUP_REMOVED lines=54> */
.L_x_3076:
[----:B0-----:R-:W0:Y:S01]  /*0360*/  LDC R18, c[0x0][0x288] ;  /* 0x0000a200ff127b82 */ /* 0x001e220000000800 */
[----:B------:R-:W-:Y:S01]  /*0370*/  IABS R17, UR11 ;  /* 0x0000000b00117c13 */ /* 0x000fe20008000000 */
[----:B-1----:R-:W1:Y:S01]  /*0380*/  S2R R42, SR_TID.X ;  /* 0x00000000002a7919 */ /* 0x002e620000002100 */
[----:B------:R-:W-:Y:S01]  /*0390*/  ULDC.64 UR6, c[0x0][0x280] ;  /* 0x0000a00000067ab9 */ /* 0x000fe20000000a00 */
[----:B------:R-:W-:Y:S01]  /*03a0*/  ULDC.64 UR14, c[0x0][0x278] ;  /* 0x00009e00000e7ab9 */ /* 0x000fe20000000a00 */
[----:B------:R-:W-:-:S03]  /*03b0*/  SHF.R.S32.HI R33, RZ, 0x1f, R4 ;  /* 0x0000001fff217819 */ /* 0x000fc60000011404 */
[----:B------:R-:W2:Y:S08]  /*03c0*/  LDC R19, c[0x0][0x294] ;  /* 0x0000a500ff137b82 */ /* 0x000eb00000000800 */
[----:B------:R-:W3:Y:S01]  /*03d0*/  @P0 LDC.64 R24, c[0x0][0x270] ;  /* 0x00009c00ff180b82 */ /* 0x000ee20000000a00 */
[----:B0-----:R-:W-:-:S07]  /*03e0*/  IABS R16, R18 ;  /* 0x0000001200107213 */ /* 0x001fce0000000000 */
[----:B------:R-:W0:Y:S01]  /*03f0*/  @P1 LDC.64 R22, c[0x0][0x270] ;  /* 0x00009c00ff161b82 */ /* 0x000e220000000a00 */
[----:B------:R-:W4:Y:S07]  /*0400*/  I2F.RP R14, R16 ;  /* 0x00000010000e7306 */ /* 0x000f2e0000209400 */
[----:B------:R-:W5:Y:S08]  /*0410*/  @P0 LDC.64 R46, c[0x0][0x220] ;  /* 0x00008800ff2e0b82 */ /* 0x000f700000000a00 */
[----:B------:R-:W5:Y:S01]  /*0420*/  @P1 LDC.64 R36, c[0x0][0x220] ;  /* 0x00008800ff241b82 */ /* 0x000f620000000a00 */
[----:B----4-:R-:W4:Y:S07]  /*0430*/  MUFU.RCP R14, R14 ;  /* 0x0000000e000e7308 */ /* 0x010f2e0000001000 */
[----:B------:R-:W5:Y:S01]  /*0440*/  @P4 LDC.64 R44, c[0x0][0x220] ;  /* 0x00008800ff2c4b82 */ /* 0x000f620000000a00 */
[----:B----4-:R-:W-:-:S04]  /*0450*/  IADD3 R12, R14, 0xffffffe, RZ ;  /* 0x0ffffffe0e0c7810 */ /* 0x010fc80007ffe0ff */
[----:B------:R4:W1:Y:S02]  /*0460*/  F2I.FTZ.U32.TRUNC.NTZ R13, R12 ;  /* 0x0000000c000d7305 */ /* 0x000864000021f000 */
[----:B----4-:R-:W-:Y:S01]  /*0470*/  HFMA2.MMA R12, -RZ, RZ, 0, 0 ;  /* 0x00000000ff0c7435 */ /* 0x010fe200000001ff */
[----:B-1----:R-:W-:-:S05]  /*0480*/  IADD3 R15, RZ, -R13, RZ ;  /* 0x8000000dff0f7210 */ /* 0x002fca0007ffe0ff */
[----:B------:R-:W-:-:S04]  /*0490*/  IMAD R15, R15, R16, RZ ;  /* 0x000000100f0f7224 */ /* 0x000fc800078e02ff */
        /* <DEDUP_REMOVED lines=10> */
[----:B------:R-:W-:Y:S01]  /*0540*/  IMAD.WIDE.U32 R12, R42, 0x24924925, RZ ;  /* 0x249249252a0c7825 */ /* 0x000fe200078e00ff */
[----:B------:R-:W-:-:S04]  /*0550*/  SHF.R.S32.HI R16, RZ, 0x1f, R8 ;  /* 0x0000001fff107819 */ /* 0x000fc80000011408 */
[----:B------:R-:W-:-:S04]  /*0560*/  IADD3 R12, -R13, R42, RZ ;  /* 0x0000002a0d0c7210 */ /* 0x000fc80007ffe1ff */
[----:B------:R-:W-:Y:S02]  /*0570*/  LEA.HI R12, R12, R13, RZ, 0x1f ;  /* 0x0000000d0c0c7211 */ /* 0x000fe400078ff8ff */
[----:B------:R-:W-:Y:S02]  /*0580*/  @P6 IADD3 R15, R15, 0x1, RZ ;  /* 0x000000010f0f6810 */ /* 0x000fe40007ffe0ff */
[----:B------:R-:W-:Y:S02]  /*0590*/  ISETP.NE.AND P6, PT, R18, RZ, PT ;  /* 0x000000ff1200720c */ /* 0x000fe40003fc5270 */
[----:B------:R-:W-:Y:S02]  /*05a0*/  MOV R17, R15 ;  /* 0x0000000f00117202 */ /* 0x000fe40000000f00 */
[----:B------:R-:W1:Y:S01]  /*05b0*/  @P3 LDC.64 R14, c[0x0][0x270] ;  /* 0x00009c00ff0e3b82 */ /* 0x000e620000000a00 */
[----:B------:R-:W-:Y:S02]  /*05c0*/  SHF.R.U32.HI R12, RZ, 0x2, R12 ;  /* 0x00000002ff0c7819 */ /* 0x000fe4000001160c */
[----:B------:R-:W-:-:S03]  /*05d0*/  @!P5 IADD3 R17, -R17, RZ, RZ ;  /* 0x000000ff1111d210 */ /* 0x000fc60007ffe1ff */
[----:B--2---:R-:W-:-:S03]  /*05e0*/  IMAD R38, R19, UR10, R12 ;  /* 0x0000000a13267c24 */ /* 0x004fc6000f8e020c */
[----:B------:R-:W-:Y:S02]  /*05f0*/  @!P6 LOP3.LUT R17, RZ, R18, RZ, 0x33, !PT ;  /* 0x00000012ff11e212 */ /* 0x000fe400078e33ff */
[----:B------:R-:W-:Y:S02]  /*0600*/  IADD3 R26, R38, 0x80, RZ ;  /* 0x00000080261a7810 */ /* 0x000fe40007ffe0ff */
[----:B------:R-:W-:Y:S02]  /*0610*/  IADD3 R39, -R17, RZ, RZ ;  /* 0x000000ff11277210 */ /* 0x000fe40007ffe1ff */
[----:B------:R-:W-:Y:S02]  /*0620*/  SHF.R.S32.HI R12, RZ, 0x1f, R17 ;  /* 0x0000001fff0c7819 */ /* 0x000fe40000011411 */
[----:B------:R-:W-:Y:S01]  /*0630*/  ISETP.GE.U32.AND P6, PT, R26, UR14, PT ;  /* 0x0000000e1a007c0c */ /* 0x000fe2000bfc6070 */
[----:B------:R-:W-:Y:S01]  /*0640*/  IMAD R39, R18, R39, UR11 ;  /* 0x0000000b12277e24 */ /* 0x000fe2000f8e0227 */
[----:B------:R-:W-:Y:S01]  /*0650*/  SHF.R.S32.HI R27, RZ, 0x1f, R26 ;  /* 0x0000001fff1b7819 */ /* 0x000fe2000001141a */
[----:B------:R-:W2:Y:S01]  /*0660*/  @P3 LDC.64 R18, c[0x0][0x220] ;  /* 0x00008800ff123b82 */ /* 0x000ea20000000a00 */
[----:B------:R-:W-:-:S02]  /*0670*/  IMAD R12, R12, UR6, RZ ;  /* 0x000000060c0c7c24 */ /* 0x000fc4000f8e02ff */
[----:B------:R-:W-:Y:S01]  /*0680*/  IMAD R39, R39, 0xe, RZ ;  /* 0x0000000e27277824 */ /* 0x000fe200078e02ff */
[----:B------:R-:W-:Y:S01]  /*0690*/  ISETP.GE.AND.EX P6, PT, R27, UR15, PT, P6 ;  /* 0x0000000f1b007c0c */ /* 0x000fe2000bfc6360 */
[----:B------:R-:W-:Y:S02]  /*06a0*/  IMAD R41, R17, UR7, R12 ;  /* 0x0000000711297c24 */ /* 0x000fe4000f8e020c */
[----:B-1----:R-:W-:Y:S01]  /*06b0*/  @P3 IMAD R12, R7, R14, RZ ;  /* 0x0000000e070c3224 */ /* 0x002fe200078e02ff */
[----:B------:R-:W-:Y:S02]  /*06c0*/  IADD3 R20, P5, R8, R39, RZ ;  /* 0x0000002708147210 */ /* 0x000fe40007fbe0ff */
[----:B------:R-:W-:Y:S01]  /*06d0*/  ISETP.LT.U32.AND P6, PT, R42, 0xe0, !P6 ;  /* 0x000000e02a00780c */ /* 0x000fe200077c1070 */
[----:B------:R-:W-:Y:S01]  /*06e0*/  @P3 IMAD R31, R29, R15, R12 ;  /* 0x0000000f1d1f3224 */ /* 0x000fe200078e020c */
[----:B------:R-:W-:Y:S01]  /*06f0*/  LEA.HI.X.SX32 R21, R39, R16, 0x1, P5 ;  /* 0x0000001027157211 */ /* 0x000fe200028f0eff */
[----:B------:R-:W1:Y:S02]  /*0700*/  @P4 LDC.64 R12, c[0x0][0x270] ;  /* 0x00009c00ff0c4b82 */ /* 0x000e640000000a00 */
[----:B------:R-:W-:-:S05]  /*0710*/  IMAD.WIDE.U32 R20, R17, UR6, R20 ;  /* 0x0000000611147c25 */ /* 0x000fca000f8e0014 */
[----:B------:R-:W-:-:S03]  /*0720*/  IADD3 R41, R21, R41, RZ ;  /* 0x0000002915297210 */ /* 0x000fc60007ffe0ff */
[----:B------:R-:W4:Y:S01]  /*0730*/  @P6 LDC.64 R16, c[0x0][0x270] ;  /* 0x00009c00ff106b82 */ /* 0x000f220000000a00 */
[----:B------:R-:W-:-:S05]  /*0740*/  @P3 MOV R40, R20 ;  /* 0x0000001400283202 */ /* 0x000fca0000000f00 */
[----:B------:R-:W-:Y:S01]  /*0750*/  @P3 IMAD.WIDE.U32 R14, R29, R14, R40 ;  /* 0x0000000e1d0e3225 */ /* 0x000fe200078e0028 */
[----:B------:R-:W-:-:S04]  /*0760*/  SHF.R.S32.HI R29, RZ, 0x1f, R2 ;  /* 0x0000001fff1d7819 */ /* 0x000fc80000011402 */
[----:B------:R-:W-:Y:S01]  /*0770*/  @P3 IADD3 R15, R15, R31, RZ ;  /* 0x0000001f0f0f3210 */ /* 0x000fe20007ffe0ff */
[----:B---3--:R-:W-:Y:S01]  /*0780*/  @P0 IMAD R28, R29, R24, RZ ;  /* 0x000000181d1c0224 */ /* 0x008fe200078e02ff */
[----:B--2---:R-:W-:-:S03]  /*0790*/  @P3 LEA R18, P5, R14, R18, 0x2 ;  /* 0x000000120e123211 */ /* 0x004fc600078a10ff */
[----:B------:R-:W-:Y:S01]  /*07a0*/  @P0 IMAD R29, R2, R25, R28 ;  /* 0x00000019021d0224 */ /* 0x000fe200078e021c */
[----:B------:R-:W-:Y:S01]  /*07b0*/  @P3 LEA.HI.X R19, R14, R19, R15, 0x2, P5 ;  /* 0x000000130e133211 */ /* 0x000fe200028f140f */
[----:B0-----:R-:W-:Y:S01]  /*07c0*/  @P1 IMAD R28, R33, R22, RZ ;  /* 0x00000016211c1224 */ /* 0x001fe200078e02ff */
[----:B------:R-:W-:Y:S02]  /*07d0*/  @P0 MOV R14, R20 ;  /* 0x00000014000e0202 */ /* 0x000fe40000000f00 */
[----:B------:R-:W-:Y:S01]  /*07e0*/  @P0 MOV R15, R41 ;  /* 0x00000029000f0202 */ /* 0x000fe20000000f00 */
[----:B------:R-:W-:Y:S02]  /*07f0*/  @P1 IMAD R31, R4, R23, R28 ;  /* 0x00000017041f1224 */ /* 0x000fe400078e021c */
[----:B-1----:R-:W-:Y:S02]  /*0800*/  @P4 IMAD R28, R9, R12, RZ ;  /* 0x0000000c091c4224 */ /* 0x002fe400078e02ff */
[----:B------:R-:W-:Y:S01]  /*0810*/  @P0 IMAD.WIDE.U32 R24, R2, R24, R14 ;  /* 0x0000001802180225 */ /* 0x000fe200078e000e */
[----:B------:R-:W-:-:S02]  /*0820*/  @P1 MOV R14, R20 ;  /* 0x00000014000e1202 */ /* 0x000fc40000000f00 */
[----:B------:R-:W-:Y:S01]  /*0830*/  @P1 MOV R15, R41 ;  /* 0x00000029000f1202 */ /* 0x000fe20000000f00 */
[----:B----4-:R-:W-:Y:S01]  /*0840*/  @P6 IMAD R27, R27, R16, RZ ;  /* 0x000000101b1b6224 */ /* 0x010fe200078e02ff */
[----:B------:R-:W-:Y:S01]  /*0850*/  @P0 IADD3 R25, R25, R29, RZ ;  /* 0x0000001d19190210 */ /* 0x000fe20007ffe0ff */
[----:B------:R-:W-:Y:S01]  /*0860*/  @P4 IMAD R29, R5, R13, R28 ;  /* 0x0000000d051d4224 */ /* 0x000fe200078e021c */
[----:B-----5:R-:W-:Y:S01]  /*0870*/  @P0 LEA R46, P5, R24, R46, 0x2 ;  /* 0x0000002e182e0211 */ /* 0x020fe200078a10ff */
[----:B------:R-:W-:Y:S02]  /*0880*/  @P1 IMAD.WIDE.U32 R22, R4, R22, R14 ;  /* 0x0000001604161225 */ /* 0x000fe400078e000e */
[----:B------:R-:W0:Y:S01]  /*0890*/  @P6 LDC.64 R14, c[0x0][0x220] ;  /* 0x00008800ff0e6b82 */ /* 0x000e220000000a00 */
[----:B------:R-:W-:Y:S01]  /*08a0*/  @P0 LEA.HI.X R47, R24, R47, R25, 0x2, P5 ;  /* 0x0000002f182f0211 */ /* 0x000fe200028f1419 */
[----:B------:R-:W-:Y:S01]  /*08b0*/  @P6 IMAD R17, R26, R17, R27 ;  /* 0x000000111a116224 */ /* 0x000fe200078e021b */
[----:B------:R-:W-:-:S02]  /*08c0*/  @P4 MOV R24, R20 ;  /* 0x0000001400184202 */ /* 0x000fc40000000f00 */
[----:B------:R-:W-:Y:S02]  /*08d0*/  @P4 MOV R25, R41 ;  /* 0x0000002900194202 */ /* 0x000fe40000000f00 */
[----:B------:R-:W-:Y:S02]  /*08e0*/  @P1 IADD3 R13, R23, R31, RZ ;  /* 0x0000001f170d1210 */ /* 0x000fe40007ffe0ff */
[C---:B------:R-:W-:Y:S01]  /*08f0*/  @P1 LEA R36, P5, R22.reuse, R36, 0x2 ;  /* 0x0000002416241211 */ /* 0x040fe200078a10ff */
[----:B------:R-:W-:Y:S01]  /*0900*/  @P4 IMAD.WIDE.U32 R24, R5, R12, R24 ;  /* 0x0000000c05184225 */ /* 0x000fe200078e0018 */
[----:B------:R-:W-:Y:S02]  /*0910*/  @P6 MOV R12, R20 ;  /* 0x00000014000c6202 */ /* 0x000fe40000000f00 */
[----:B------:R-:W-:Y:S02]  /*0920*/  @P1 LEA.HI.X R37, R22, R37, R13, 0x2, P5 ;  /* 0x0000002516251211 */ /* 0x000fe400028f140d */
[----:B------:R-:W-:-:S02]  /*0930*/  @P6 MOV R13, R41 ;  /* 0x00000029000d6202 */ /* 0x000fc40000000f00 */
[----:B------:R-:W-:Y:S01]  /*0940*/  @P4 LEA R44, P5, R24, R44, 0x2 ;  /* 0x0000002c182c4211 */ /* 0x000fe200078a10ff */
[----:B------:R-:W-:Y:S01]  /*0950*/  @P6 IMAD.WIDE.U32 R26, R26, R16, R12 ;  /* 0x000000101a1a6225 */ /* 0x000fe200078e000c */
[----:B------:R-:W-:Y:S02]  /*0960*/  @P4 IADD3 R12, R25, R29, RZ ;  /* 0x0000001d190c4210 */ /* 0x000fe40007ffe0ff */
[----:B------:R-:W-:Y:S02]  /*0970*/  IADD3 R29, R38, 0xa0, RZ ;  /* 0x000000a0261d7810 */ /* 0x000fe40007ffe0ff */
[----:B------:R-:W-:Y:S02]  /*0980*/  @P4 LEA.HI.X R45, R24, R45, R12, 0x2, P5 ;  /* 0x0000002d182d4211 */ /* 0x000fe400028f140c */
[----:B------:R-:W-:Y:S02]  /*0990*/  @P6 IADD3 R12, R27, R17, RZ ;  /* 0x000000111b0c6210 */ /* 0x000fe40007ffe0ff */
[----:B0-----:R-:W-:-:S02]  /*09a0*/  @P6 LEA R16, P5, R26, R14, 0x2 ;  /* 0x0000000e1a106211 */ /* 0x001fc400078a10ff */
[----:B------:R-:W-:Y:S02]  /*09b0*/  SHF.R.S32.HI R23, RZ, 0x1f, R29 ;  /* 0x0000001fff177819 */ /* 0x000fe4000001141d */
[----:B------:R-:W-:Y:S02]  /*09c0*/  @P6 LEA.HI.X R17, R26, R15, R12, 0x2, P5 ;  /* 0x0000000f1a116211 */ /* 0x000fe400028f140c */
        /* <DEDUP_REMOVED lines=147> */
.L_x_3041:
[----:B------:R-:W-:Y:S05]  /*1300*/  BSYNC B0 ;  /* 0x0000000000007941 */ /* 0x000fea0003800000 */
.L_x_3040:
        /* <DEDUP_REMOVED lines=31> */
.L_x_3044:
[----:B-1----:R-:W2:Y:S04]  /*1500*/  LDG.E.STRONG.GPU R13, desc[UR8][R16.64] ;  /* 0x00000008100d7981 */ /* 0x002ea8000c1ef900 */
[----:B--2---:R-:W-:Y:S01]  /*1510*/  CCTL.IVALL ;  /* 0x00000000ff00798f */ /* 0x004fe20002000000 */
[----:B------:R-:W-:Y:S05]  /*1520*/  YIELD ;  /* 0x0000000000007946 */ /* 0x000fea0003800000 */
[----:B------:R-:W-:-:S13]  /*1530*/  ISETP.NE.AND P6, PT, R13, R44, PT ;  /* 0x0000002c0d00720c */ /* 0x000fda0003fc5270 */
[----:B------:R-:W-:Y:S05]  /*1540*/  @P6 BRA `(.L_x_3044) ;  /* 0xfffffffc00ec6947 */ /* 0x000fea000383ffff */
.L_x_3043:
        /* <DEDUP_REMOVED lines=19> */
.L_x_3048:
        /* <DEDUP_REMOVED lines=116> */
.L_x_3047:
        /* <DEDUP_REMOVED lines=62> */
.L_x_3049:
[----:B------:R-:W-:-:S06]  /*21a0*/  UISETP.NE.OR UP0, UPT, UR6, URZ, UP0 ;  /* 0x0000003f0600728c */ /* 0x000fcc0008705670 */
[----:B------:R-:W-:-:S13]  /*21b0*/  PLOP3.LUT P6, PT, PT, PT, UP0, 0x80, 0x0 ;  /* 0x000000000000781c */ /* 0x000fda0003fcf008 */
[----:B------:R-:W-:Y:S05]  /*21c0*/  @!P6 BRA `(.L_x_3045) ;  /* 0x00000000007ce947 */ /* 0x000fea0003800000 */
.L_x_3046:
        /* <DEDUP_REMOVED lines=31> */
.L_x_3045:
        /* <DEDUP_REMOVED lines=14> */
.L_x_3051:
[----:B------:R-:W-:Y:S05]  /*24a0*/  BSYNC B0 ;  /* 0x0000000000007941 */ /* 0x000fea0003800000 */
.L_x_3050:
        /* <DEDUP_REMOVED lines=17> */
.L_x_3042:
        /* <DEDUP_REMOVED lines=13> */
[----:B------:R-:W-:Y:S01]  /*2690*/  @P2 STG.E.64 desc[UR8][R18.64], R42 ;  /* 0x0000002a12002986 */ /* 0x000fe2000c101b08 */
[C---:B---3--:R-:W-:Y:S01]  /*26a0*/  IMAD.WIDE R44, R39.reuse, 0x2, R12 ;  /* 0x00000002272c7825 */ /* 0x048fe200078e020c */
[----:B------:R-:W-:Y:S03]  /*26b0*/  BAR.SYNC.DEFER_BLOCKING 0x0 ;  /* 0x0000000000007b1d */ /* 0x000fe60000010000 */
[----:B--2---:R-:W-:-:S03]  /*26c0*/  IMAD.WIDE R16, R39, 0x2, R16 ;  /* 0x0000000227107825 */ /* 0x004fc600078e0210 */
[----:B------:R-:W2:Y:S04]  /*26d0*/  LDG.E.U16 R46, desc[UR8][R44.64] ;  /* 0x000000082c2e7981 */ /* 0x000ea8000c1e1500 */
[----:B------:R2:W3:Y:S04]  /*26e0*/  LDG.E.U16 R47, desc[UR8][R44.64+0x2] ;  /* 0x000002082c2f7981 */ /* 0x0004e8000c1e1500 */
[----:B------:R-:W4:Y:S04]  /*26f0*/  LDG.E.U16 R39, desc[UR8][R16.64] ;  /* 0x0000000810277981 */ /* 0x000f28000c1e1500 */
[----:B------:R-:W5:Y:S01]  /*2700*/  LDG.E.U16 R48, desc[UR8][R16.64+0x2] ;  /* 0x0000020810307981 */ /* 0x000f62000c1e1500 */
[----:B------:R-:W-:-:S03]  /*2710*/  ISETP.NE.AND P6, PT, RZ, UR13, PT ;  /* 0x0000000dff007c0c */ /* 0x000fc6000bfc5270 */
[----:B------:R-:W1:Y:S02]  /*2720*/  LDS.64 R12, [UR6+0x48] ;  /* 0x00004806ff0c7984 */ /* 0x000e640008000a00 */
[----:B-1----:R-:W-:-:S04]  /*2730*/  FMUL.FTZ R12, R12, UR7 ;  /* 0x000000070c0c7c20 */ /* 0x002fc80008410000 */
[C---:B0-----:R-:W-:Y:S01]  /*2740*/  FMUL.FTZ R14, R12.reuse, R12 ;  /* 0x0000000c0c0e7220 */ /* 0x041fe20000410000 */
[C---:B------:R-:W-:Y:S01]  /*2750*/  FADD.FTZ R26, -R12.reuse, R26 ;  /* 0x0000001a0c1a7221 */ /* 0x040fe20000010100 */
[C---:B------:R-:W-:Y:S01]  /*2760*/  FADD.FTZ R27, -R12.reuse, R27 ;  /* 0x0000001b0c1b7221 */ /* 0x040fe20000010100 */
[C---:B------:R-:W-:Y:S01]  /*2770*/  FADD.FTZ R28, -R12.reuse, R28 ;  /* 0x0000001c0c1c7221 */ /* 0x040fe20000010100 */
[----:B------:R-:W-:Y:S01]  /*2780*/  FFMA.FTZ R14, R13, UR7, -R14 ;  /* 0x000000070d0e7c23 */ /* 0x000fe2000801080e */
[----:B------:R-:W-:Y:S01]  /*2790*/  FADD.FTZ R29, -R12, R29 ;  /* 0x0000001d0c1d7221 */ /* 0x000fe20000010100 */
[----:B------:R-:W0:Y:S03]  /*27a0*/  S2R R13, SR_TID.X ;  /* 0x00000000000d7919 */ /* 0x000e260000002100 */
[----:B------:R-:W-:-:S13]  /*27b0*/  FSETP.GTU.FTZ.AND P5, PT, R14, RZ, PT ;  /* 0x000000ff0e00720b */ /* 0x000fda0003fbc000 */
[----:B------:R-:W-:Y:S01]  /*27c0*/  VOTEU.ANY UP0, P5 ;  /* 0x00000000003f7886 */ /* 0x000fe20002800100 */
[----:B------:R-:W-:-:S04]  /*27d0*/  PLOP3.LUT P5, PT, PT, PT, UP0, 0x80, 0x0 ;  /* 0x000000000000781c */ /* 0x000fc80003faf008 */
[----:B------:R-:W-:-:S09]  /*27e0*/  @UP0 ULDC UR6, c[0x0][0x238] ;  /* 0x00008e0000060ab9 */ /* 0x000fd20000000800 */
[----:B------:R-:W-:Y:S01]  /*27f0*/  @P5 FADD.FTZ R18, R14, UR6 ;  /* 0x000000060e125e21 */ /* 0x000fe20008010000 */
[----:B------:R-:W-:Y:S01]  /*2800*/  UMOV UR6, 0x3f800000 ;  /* 0x3f80000000067882 */ /* 0x000fe20000000000 */
[----:B0-----:R-:W-:-:S04]  /*2810*/  IMAD.WIDE.U32 R14, R13, 0x24924925, RZ ;  /* 0x249249250d0e7825 */ /* 0x001fc800078e00ff */
[----:B------:R-:W0:Y:S01]  /*2820*/  @P5 MUFU.RSQ R18, R18 ;  /* 0x0000001200125308 */ /* 0x000e220000001400 */
[----:B------:R-:W-:Y:S01]  /*2830*/  IADD3 R43, -R15, R13, RZ ;  /* 0x0000000d0f2b7210 */ /* 0x000fe20007ffe1ff */
[----:B------:R-:W1:Y:S03]  /*2840*/  LDC R14, c[0x0][0x294] ;  /* 0x0000a500ff0e7b82 */ /* 0x000e660000000800 */
[----:B------:R-:W-:Y:S02]  /*2850*/  LEA.HI R43, R43, R15, RZ, 0x1f ;  /* 0x0000000f2b2b7211 */ /* 0x000fe400078ff8ff */
[----:B0-----:R-:W-:-:S13]  /*2860*/  @P5 R2UR UR7, R18 ;  /* 0x00000000120752ca */ /* 0x001fda00000e0000 */
[----:B------:R-:W-:Y:S02]  /*2870*/  @UP0 UMOV UR6, UR7 ;  /* 0x0000000700060c82 */ /* 0x000fe40008000000 */
[----:B------:R-:W-:Y:S01]  /*2880*/  FMUL.FTZ R26, R26, UR6 ;  /* 0x000000061a1a7c20 */ /* 0x000fe20008410000 */
[----:B------:R-:W-:Y:S01]  /*2890*/  FMUL.FTZ R27, R27, UR6 ;  /* 0x000000061b1b7c20 */ /* 0x000fe20008410000 */
[----:B--2---:R-:W-:Y:S02]  /*28a0*/  SHF.L.U32 R44, R46, 0x10, RZ ;  /* 0x000000102e2c7819 */ /* 0x004fe400000006ff */
[----:B---3--:R-:W-:Y:S02]  /*28b0*/  SHF.L.U32 R42, R47, 0x10, RZ ;  /* 0x000000102f2a7819 */ /* 0x008fe400000006ff */
[----:B----4-:R-:W-:Y:S02]  /*28c0*/  SHF.L.U32 R39, R39, 0x10, RZ ;  /* 0x0000001027277819 */ /* 0x010fe400000006ff */
[----:B-----5:R-:W-:-:S03]  /*28d0*/  SHF.L.U32 R15, R48, 0x10, RZ ;  /* 0x00000010300f7819 */ /* 0x020fc600000006ff */
        /* <DEDUP_REMOVED lines=13> */
.L_x_3052:
        /* <DEDUP_REMOVED lines=13> */
.L_x_3054:
[----:B------:R-:W-:Y:S05]  /*2a80*/  BSYNC B0 ;  /* 0x0000000000007941 */ /* 0x000fea0003800000 */
.L_x_3053:
[----:B------:R-:W-:Y:S01]  /*2a90*/  FMUL.FTZ R28, R28, UR6 ;  /* 0x000000061c1c7c20 */ /* 0x000fe20008410000 */
[----:B------:R-:W-:Y:S01]  /*2aa0*/  FMUL.FTZ R29, R29, UR6 ;  /* 0x000000061d1d7c20 */ /* 0x000fe20008410000 */
[C---:B------:R-:W-:Y:S01]  /*2ab0*/  FADD.FTZ R30, -R12.reuse, R30 ;  /* 0x0000001e0c1e7221 */ /* 0x040fe20000010100 */
[----:B------:R-:W-:Y:S01]  /*2ac0*/  FADD.FTZ R31, -R12, R31 ;  /* 0x0000001f0c1f7221 */ /* 0x000fe20000010100 */
[----:B------:R-:W-:Y:S01]  /*2ad0*/  SHF.R.U32.HI R43, RZ, 0x2, R43 ;  /* 0x00000002ff2b7819 */ /* 0x000fe2000001162b */
        /* <DEDUP_REMOVED lines=13> */
.L_x_3055:
        /* <DEDUP_REMOVED lines=14> */
.L_x_3057:
[----:B------:R-:W-:Y:S05]  /*2c90*/  BSYNC B0 ;  /* 0x0000000000007941 */ /* 0x000fea0003800000 */
.L_x_3056:
[----:B------:R-:W-:Y:S01]  /*2ca0*/  FMUL.FTZ R30, R30, UR6 ;  /* 0x000000061e1e7c20 */ /* 0x000fe20008410000 */
[----:B------:R-:W-:Y:S01]  /*2cb0*/  FMUL.FTZ R31, R31, UR6 ;  /* 0x000000061f1f7c20 */ /* 0x000fe20008410000 */
[----:B------:R-:W-:Y:S02]  /*2cc0*/  IMAD R29, R14, UR10, R43 ;  /* 0x0000000a0e1d7c24 */ /* 0x000fe4000f8e022b */
[C---:B------:R-:W-:Y:S01]  /*2cd0*/  FADD.FTZ R32, -R12.reuse, R32 ;  /* 0x000000200c207221 */ /* 0x040fe20000010100 */
[----:B------:R-:W-:Y:S01]  /*2ce0*/  FADD.FTZ R33, -R12, R33 ;  /* 0x000000210c217221 */ /* 0x000fe20000010100 */
        /* <DEDUP_REMOVED lines=13> */
.L_x_3058:
        /* <DEDUP_REMOVED lines=14> */
.L_x_3060:
[----:B------:R-:W-:Y:S05]  /*2ea0*/  BSYNC B0 ;  /* 0x0000000000007941 */ /* 0x000fea0003800000 */
.L_x_3059:
[----:B------:R-:W-:Y:S01]  /*2eb0*/  FMUL.FTZ R32, R32, UR6 ;  /* 0x0000000620207c20 */ /* 0x000fe20008410000 */
[----:B------:R-:W-:Y:S01]  /*2ec0*/  FMUL.FTZ R33, R33, UR6 ;  /* 0x0000000621217c20 */ /* 0x000fe20008410000 */
[----:B------:R-:W-:Y:S01]  /*2ed0*/  ULDC.64 UR16, c[0x0][0x278] ;  /* 0x00009e0000107ab9 */ /* 0x000fe20000000a00 */
        /* <DEDUP_REMOVED lines=14> */
.L_x_3061:
        /* <DEDUP_REMOVED lines=13> */
.L_x_3063:
[----:B------:R-:W-:Y:S05]  /*3090*/  BSYNC B0 ;  /* 0x0000000000007941 */ /* 0x000fea0003800000 */
.L_x_3062:
[----:B------:R-:W-:Y:S01]  /*30a0*/  ISETP.GE.U32.AND P5, PT, R31, UR16, PT ;  /* 0x000000101f007c0c */ /* 0x000fe2000bfa6070 */
[C---:B------:R-:W-:Y:S01]  /*30b0*/  FADD.FTZ R22, -R12.reuse, R22 ;  /* 0x000000160c167221 */ /* 0x040fe20000010100 */
[----:B0-----:R-:W-:Y:S01]  /*30c0*/  SHF.R.S32.HI R27, RZ, 0x1f, R31 ;  /* 0x0000001fff1b7819 */ /* 0x001fe2000001141f */
[----:B------:R-:W-:Y:S01]  /*30d0*/  FADD.FTZ R23, -R12, R23 ;  /* 0x000000170c177221 */ /* 0x000fe20000010100 */
[----:B------:R-:W-:Y:S01]  /*30e0*/  IADD3 R14, R29, 0xa0, RZ ;  /* 0x000000a01d0e7810 */ /* 0x000fe20007ffe0ff */
[----:B------:R-:W-:Y:S01]  /*30f0*/  FMUL.FTZ R22, R22, UR6 ;  /* 0x0000000616167c20 */ /* 0x000fe20008410000 */
[----:B------:R-:W-:Y:S01]  /*3100*/  ISETP.GE.AND.EX P5, PT, R27, UR17, PT, P5 ;  /* 0x000000111b007c0c */ /* 0x000fe2000bfa6350 */
[----:B------:R-:W-:Y:S02]  /*3110*/  FMUL.FTZ R23, R23, UR6 ;  /* 0x0000000617177c20 */ /* 0x000fe40008410000 */
        /* <DEDUP_REMOVED lines=14> */
.L_x_3064:
[----:B------:R-:W-:Y:S04]  /*3200*/  BSSY B0, `(.L_x_3065) ;  /* 0x000000d000007945 */ /* 0x000fe80003800000 */
[----:B------:R-:W-:Y:S05]  /*3210*/  @!P5 BRA `(.L_x_3066) ;  /* 0x00000000002cd947 */ /* 0x000fea0003800000 */
        /* <DEDUP_REMOVED lines=11> */
.L_x_3066:
[----:B------:R-:W-:Y:S05]  /*32d0*/  BSYNC B0 ;  /* 0x0000000000007941 */ /* 0x000fea0003800000 */
.L_x_3065:
[----:B------:R-:W-:Y:S01]  /*32e0*/  ISETP.GE.U32.AND P5, PT, R14, UR16, PT ;  /* 0x000000100e007c0c */ /* 0x000fe2000bfa6070 */
[C---:B------:R-:W-:Y:S01]  /*32f0*/  FADD.FTZ R24, -R12.reuse, R24 ;  /* 0x000000180c187221 */ /* 0x040fe20000010100 */
[----:B------:R-:W-:Y:S01]  /*3300*/  SHF.R.S32.HI R26, RZ, 0x1f, R14 ;  /* 0x0000001fff1a7819 */ /* 0x000fe2000001140e */
[----:B------:R-:W-:Y:S01]  /*3310*/  FADD.FTZ R25, -R12, R25 ;  /* 0x000000190c197221 */ /* 0x000fe20000010100 */
[----:B0-----:R-:W-:Y:S01]  /*3320*/  IADD3 R22, R29, 0xc0, RZ ;  /* 0x000000c01d167810 */ /* 0x001fe20007ffe0ff */
        /* <DEDUP_REMOVED lines=17> */
.L_x_3067:
        /* <DEDUP_REMOVED lines=13> */
.L_x_3069:
[----:B------:R-:W-:Y:S05]  /*3510*/  BSYNC B0 ;  /* 0x0000000000007941 */ /* 0x000fea0003800000 */
.L_x_3068:
[----:B------:R-:W-:Y:S01]  /*3520*/  ISETP.GE.U32.AND P5, PT, R22, UR16, PT ;  /* 0x0000001016007c0c */ /* 0x000fe2000bfa6070 */
[C---:B------:R-:W-:Y:S01]  /*3530*/  FADD.FTZ R34, -R12.reuse, R34 ;  /* 0x000000220c227221 */ /* 0x040fe20000010100 */
[----:B0-----:R-:W-:Y:S01]  /*3540*/  SHF.R.S32.HI R25, RZ, 0x1f, R22 ;  /* 0x0000001fff197819 */ /* 0x001fe20000011416 */
[----:B------:R-:W-:Y:S02]  /*3550*/  FADD.FTZ R35, -R12, R35 ;  /* 0x000000230c237221 */ /* 0x000fe40000010100 */
        /* <DEDUP_REMOVED lines=17> */
.L_x_3070:
        /* <DEDUP_REMOVED lines=13> */
.L_x_3072:
[----:B------:R-:W-:Y:S05]  /*3740*/  BSYNC B0 ;  /* 0x0000000000007941 */ /* 0x000fea0003800000 */
.L_x_3071:
[----:B------:R-:W-:Y:S01]  /*3750*/  FADD.FTZ R36, -R12, R36 ;  /* 0x000000240c247221 */ /* 0x000fe20000010100 */
[----:B------:R-:W-:Y:S01]  /*3760*/  ISETP.GE.U32.AND P5, PT, R6, UR16, PT ;  /* 0x0000001006007c0c */ /* 0x000fe2000bfa6070 */
        /* <DEDUP_REMOVED lines=18> */
.L_x_3073:
        /* <DEDUP_REMOVED lines=12> */
.L_x_3075:
[----:B------:R-:W-:Y:S05]  /*3950*/  BSYNC B0 ;  /* 0x0000000000007941 */ /* 0x000fea0003800000 */
.L_x_3074:
[----:B------:R-:W-:Y:S02]  /*3960*/  UIADD3 UR11, UR12, UR11, URZ ;  /* 0x0000000b0c0b7290 */ /* 0x000fe4000fffe03f */
[----:B------:R-:W-:Y:S02]  /*3970*/  UIADD3 UR4, UR4, 0x1, URZ ;  /* 0x0000000104047890 */ /* 0x000fe4000fffe03f */
[----:B------:R-:W-:-:S06]  /*3980*/  UISETP.GE.AND UP0, UPT, UR11, UR5, UPT ;  /* 0x000000050b00728c */ /* 0x000fcc000bf06270 */
[----:B------:R-:W-:-:S13]  /*3990*/  PLOP3.LUT P5, PT, PT, PT, UP0, 0x80, 0x0 ;  /* 0x000000000000781c */ /* 0x000fda0003faf008 */
[----:B------:R-:W-:Y:S05]  /*39a0*/  @!P5 BRA `(.L_x_3076) ;  /* 0xffffffc8006cd947 */ /* 0x000fea000383ffff */
[----:B------:R-:W-:Y:S05]  /*39b0*/  EXIT ;  /* 0x000000000000794d */ /* 0x000fea0003800000 */
.L_x_3077:
        /* <DEDUP_REMOVED lines=12> */
.L_x_3344:


//--------------------- .text._Z35group_norm_nhwc_fwd_one_pass_kernelI11Fp32IOBf16WLi512ELi14ELi224EEv26Group_norm_nhwc_fwd_params --------------------------
	.section	.text._Z35group_norm_nhwc_fwd_one_pass_kernelI11Fp32IOBf16WLi512ELi14ELi224EEv26Group_norm_nhwc_fwd_params,"ax",@progbits
	.align	128
        .global         _Z35group_norm_nhwc_fwd_one_pass_kernelI11Fp32IOBf16WLi512ELi14ELi224EEv26Group_norm_nhwc_fwd_params
        .type           _Z35group_norm_nhwc_fwd_one_pass_kernelI11Fp32IOBf16WLi512ELi14ELi224EEv26Group_norm_nhwc_fwd_params,@function
        .size           _Z35group_norm_nhwc_fwd_one_pass_kernelI11Fp32IOBf16WLi512ELi14ELi224EEv26Group_norm_nhwc_fwd_params,(.L_x_3345 - _Z35group_norm_nhwc_fwd_one_pass_kernelI11Fp32IOBf16WLi512ELi14ELi224EEv26Group_norm_nhwc_fwd_params)
        .other          _Z35group_norm_nhwc_fwd_one_pass_kernelI11Fp32IOBf16WLi512ELi14ELi224EEv26Group_norm_nhwc_fwd_params,@"STO_CUDA_ENTRY STV_DEFAULT"
_Z35group_norm_nhwc_fwd_one_pass_kernelI11Fp32IOBf16WLi512ELi14ELi224EEv26Group_norm_nhwc_fwd_params:
.text._Z35group_norm_nhwc_fwd_one_pass_kernelI11Fp32IOBf16WLi512ELi14ELi224EEv26Group_norm_nhwc_fwd_params:
        /* <DEDUP_REMOVED lines=38> */
.L_x_3135:
[----:B0-----:R-:W0:Y:S01]  /*0260*/  LDC R17, c[0x0][0x288] ;  /* 0x0000a200ff117b82 */ /* 0x001e220000000800 */
[----:B------:R-:W-:Y:S01]  /*0270*/  IABS R16, UR6 ;  /* 0x0000000600107c13 */ /* 0x000fe20008000000 */
[----:B------:R-:W-:Y:S01]  /*0280*/  ULDC.64 UR16, c[0x0][0x278] ;  /* 0x00009e0000107ab9 */ /* 0x000fe20000000a00 */
[----:B------:R-:W-:Y:S01]  /*0290*/  ULDC.64 UR14, c[0x0][0x280] ;  /* 0x0000a000000e7ab9 */ /* 0x000fe20000000a00 */
[----:B------:R-:W-:-:S04]  /*02a0*/  CS2R R38, SRZ ;  /* 0x0000000000267805 */ /* 0x000fc8000001ff00 */
[----:B-1----:R-:W1:Y:S08]  /*02b0*/  @P0 LDC.64 R22, c[0x0][0x270] ;  /* 0x00009c00ff160b82 */ /* 0x002e700000000a00 */
[----:B------:R-:W2:Y:S01]  /*02c0*/  @P0 LDC.64 R52, c[0x0][0x220] ;  /* 0x00008800ff340b82 */ /* 0x000ea20000000a00 */
[----:B0-----:R-:W-:-:S07]  /*02d0*/  IABS R14, R17 ;  /* 0x00000011000e7213 */ /* 0x001fce0000000000 */
[----:B------:R-:W0:Y:S01]  /*02e0*/  @P2 LDC.64 R20, c[0x0][0x270] ;  /* 0x00009c00ff142b82 */ /* 0x000e220000000a00 */
[----:B------:R-:W3:Y:S07]  /*02f0*/  I2F.RP R13, R14 ;  /* 0x0000000e000d7306 */ /* 0x000eee0000209400 */
[----:B------:R-:W4:Y:S01]  /*0300*/  @P2 LDC.64 R26, c[0x0][0x220] ;  /* 0x00008800ff1a2b82 */ /* 0x000f220000000a00 */
[----:B---3--:R-:W3:Y:S01]  /*0310*/  MUFU.RCP R13, R13 ;  /* 0x0000000d000d7308 */ /* 0x008ee20000001000 */
[----:B0-----:R-:W-:Y:S01]  /*0320*/  @P2 IMAD R28, R9, R20, RZ ;  /* 0x00000014091c2224 */ /* 0x001fe200078e02ff */
[----:B---3--:R-:W-:-:S06]  /*0330*/  IADD3 R10, R13, 0xffffffe, RZ ;  /* 0x0ffffffe0d0a7810 */ /* 0x008fcc0007ffe0ff */
[----:B------:R0:W3:Y:S02]  /*0340*/  F2I.FTZ.U32.TRUNC.NTZ R11, R10 ;  /* 0x0000000a000b7305 */ /* 0x0000e4000021f000 */
[----:B0-----:R-:W-:Y:S01]  /*0350*/  HFMA2.MMA R10, -RZ, RZ, 0, 0 ;  /* 0x00000000ff0a7435 */ /* 0x001fe200000001ff */
[----:B---3--:R-:W-:-:S05]  /*0360*/  IADD3 R15, RZ, -R11, RZ ;  /* 0x8000000bff0f7210 */ /* 0x008fca0007ffe0ff */
[----:B------:R-:W-:-:S04]  /*0370*/  IMAD R15, R15, R14, RZ ;  /* 0x0000000e0f0f7224 */ /* 0x000fc800078e02ff */
[----:B------:R-:W-:Y:S01]  /*0380*/  IMAD.HI.U32 R11, R11, R15, R10 ;  /* 0x0000000f0b0b7227 */ /* 0x000fe200078e000a */
[----:B------:R-:W-:Y:S02]  /*0390*/  MOV R15, R16 ;  /* 0x00000010000f7202 */ /* 0x000fe40000000f00 */
[----:B------:R-:W-:-:S03]  /*03a0*/  LOP3.LUT R10, R17, UR6, RZ, 0x3c, !PT ;  /* 0x00000006110a7c12 */ /* 0x000fc6000f8e3cff */
        /* <DEDUP_REMOVED lines=8> */
[----:B------:R-:W-:Y:S01]  /*0430*/  ISETP.NE.AND P4, PT, R17, RZ, PT ;  /* 0x000000ff1100720c */ /* 0x000fe20003f85270 */
[----:B------:R-:W0:Y:S01]  /*0440*/  @P1 LDC.64 R14, c[0x0][0x270] ;  /* 0x00009c00ff0e1b82 */ /* 0x000e220000000a00 */
[----:B------:R-:W-:-:S04]  /*0450*/  IADD3 R13, R58, 0x180, RZ ;  /* 0x000001803a0d7810 */ /* 0x000fc80007ffe0ff */
[----:B------:R-:W-:-:S05]  /*0460*/  SHF.R.S32.HI R16, RZ, 0x1f, R13 ;  /* 0x0000001fff107819 */ /* 0x000fca000001140d */
[----:B------:R-:W-:-:S04]  /*0470*/  @P3 IADD3 R11, R11, 0x1, RZ ;  /* 0x000000010b0b3810 */ /* 0x000fc80007ffe0ff */
[----:B------:R-:W-:Y:S02]  /*0480*/  @!P5 IADD3 R11, -R11, RZ, RZ ;  /* 0x000000ff0b0bd210 */ /* 0x000fe40007ffe1ff */
[----:B------:R-:W-:Y:S02]  /*0490*/  @!P4 LOP3.LUT R11, RZ, R17, RZ, 0x33, !PT ;  /* 0x00000011ff0bc212 */ /* 0x000fe400078e33ff */
[----:B------:R-:W-:Y:S02]  /*04a0*/  ISETP.GE.U32.AND P5, PT, R13, UR16, PT ;  /* 0x000000100d007c0c */ /* 0x000fe4000bfa6070 */
[----:B------:R-:W-:Y:S02]  /*04b0*/  IADD3 R10, -R11, RZ, RZ ;  /* 0x000000ff0b0a7210 */ /* 0x000fe40007ffe1ff */
[----:B------:R-:W-:Y:S02]  /*04c0*/  ISETP.GE.AND.EX P5, PT, R16, UR17, PT, P5 ;  /* 0x0000001110007c0c */ /* 0x000fe4000bfa6350 */
[----:B------:R-:W-:Y:S01]  /*04d0*/  SHF.R.S32.HI R16, RZ, 0x1f, R11 ;  /* 0x0000001fff107819 */ /* 0x000fe2000001140b */
[----:B------:R-:W-:Y:S01]  /*04e0*/  IMAD R10, R17, R10, UR6 ;  /* 0x00000006110a7e24 */ /* 0x000fe2000f8e020a */
[----:B------:R-:W-:Y:S01]  /*04f0*/  ISETP.GT.U32.OR P5, PT, R0, 0xdf, P5 ;  /* 0x000000df0000780c */ /* 0x000fe20002fa4470 */
[----:B0-----:R-:W-:Y:S01]  /*0500*/  @P1 IMAD R24, R7, R14, RZ ;  /* 0x0000000e07181224 */ /* 0x001fe200078e02ff */
[----:B------:R-:W-:Y:S01]  /*0510*/  SHF.R.S32.HI R17, RZ, 0x1f, R65 ;  /* 0x0000001fff117819 */ /* 0x000fe20000011441 */
[----:B------:R-:W-:-:S02]  /*0520*/  IMAD R10, R10, 0xe, RZ ;  /* 0x0000000e0a0a7824 */ /* 0x000fc400078e02ff */
[----:B------:R-:W-:Y:S02]  /*0530*/  IMAD R16, R16, UR14, RZ ;  /* 0x0000000e10107c24 */ /* 0x000fe4000f8e02ff */
[----:B------:R-:W-:Y:S01]  /*0540*/  @P1 IMAD R15, R12, R15, R24 ;  /* 0x0000000f0c0f1224 */ /* 0x000fe200078e0218 */
[----:B------:R-:W-:Y:S01]  /*0550*/  IADD3 R66, P3, R65, R10, RZ ;  /* 0x0000000a41427210 */ /* 0x000fe20007f7e0ff */
[----:B------:R-:W-:-:S03]  /*0560*/  IMAD R69, R11, UR15, R16 ;  /* 0x0000000f0b457c24 */ /* 0x000fc6000f8e0210 */
[----:B------:R-:W-:Y:S01]  /*0570*/  LEA.HI.X.SX32 R67, R10, R17, 0x1, P3 ;  /* 0x000000110a437211 */ /* 0x000fe200018f0eff */
[----:B------:R-:W0:Y:S02]  /*0580*/  @!P5 LDC.64 R18, c[0x0][0x270] ;  /* 0x00009c00ff12db82 */ /* 0x000e240000000a00 */
[----:B------:R-:W-:-:S06]  /*0590*/  IMAD.WIDE.U32 R66, R11, UR14, R66 ;  /* 0x0000000e0b427c25 */ /* 0x000fcc000f8e0042 */
[----:B------:R-:W3:Y:S01]  /*05a0*/  @P1 LDC.64 R16, c[0x0][0x220] ;  /* 0x00008800ff101b82 */ /* 0x000ee20000000a00 */
[----:B-1----:R-:W-:Y:S01]  /*05b0*/  @P0 IMAD R11, R5, R22, RZ ;  /* 0x00000016050b0224 */ /* 0x002fe200078e02ff */
[----:B------:R-:W-:Y:S02]  /*05c0*/  IADD3 R69, R67, R69, RZ ;  /* 0x0000004543457210 */ /* 0x000fe40007ffe0ff */
[-C--:B------:R-:W-:Y:S01]  /*05d0*/  @P0 MOV R68, R66.reuse ;  /* 0x0000004200440202 */ /* 0x080fe20000000f00 */
[C---:B------:R-:W-:Y:S01]  /*05e0*/  @P0 IMAD R11, R58.reuse, R23, R11 ;  /* 0x000000173a0b0224 */ /* 0x040fe200078e020b */
[----:B------:R-:W-:Y:S02]  /*05f0*/  @P1 MOV R24, R66 ;  /* 0x0000004200181202 */ /* 0x000fe40000000f00 */
[----:B------:R-:W-:Y:S01]  /*0600*/  @P1 MOV R25, R69 ;  /* 0x0000004500191202 */ /* 0x000fe20000000f00 */
[----:B------:R-:W-:-:S04]  /*0610*/  @P0 IMAD.WIDE.U32 R22, R58, R22, R68 ;  /* 0x000000163a160225 */ /* 0x000fc800078e0044 */
[----:B------:R-:W-:Y:S01]  /*0620*/  @P1 IMAD.WIDE.U32 R24, R12, R14, R24 ;  /* 0x0000000e0c181225 */ /* 0x000fe200078e0018 */
[----:B------:R-:W-:Y:S02]  /*0630*/  @P0 IADD3 R11, R23, R11, RZ ;  /* 0x0000000b170b0210 */ /* 0x000fe40007ffe0ff */
[C---:B--2---:R-:W-:Y:S02]  /*0640*/  @P0 LEA R52, P3, R22.reuse, R52, 0x2 ;  /* 0x0000003416340211 */ /* 0x044fe400078610ff */
[----:B------:R-:W-:Y:S02]  /*0650*/  SHF.R.S32.HI R23, RZ, 0x1f, R13 ;  /* 0x0000001fff177819 */ /* 0x000fe4000001140d */
[----:B------:R-:W-:Y:S02]  /*0660*/  @P0 LEA.HI.X R53, R22, R53, R11, 0x2, P3 ;  /* 0x0000003516350211 */ /* 0x000fe400018f140b */
[----:B------:R-:W-:Y:S02]  /*0670*/  IADD3 R11, R58, 0x140, RZ ;  /* 0x000001403a0b7810 */ /* 0x000fe40007ffe0ff */
[----:B------:R-:W-:Y:S01]  /*0680*/  @P1 IADD3 R22, R25, R15, RZ ;  /* 0x0000000f19161210 */ /* 0x000fe20007ffe0ff */
[----:B------:R-:W-:Y:S01]  /*0690*/  @P2 IMAD R25, R3, R21, R28 ;  /* 0x0000001503192224 */ /* 0x000fe200078e021c */
[----:B------:R-:W1:Y:S01]  /*06a0*/  @!P5 LDC.64 R14, c[0x0][0x220] ;  /* 0x00008800ff0edb82 */ /* 0x000e620000000a00 */
[----:B---3--:R-:W-:-:S02]  /*06b0*/  @P1 LEA R16, P3, R24, R16, 0x2 ;  /* 0x0000001018101211 */ /* 0x008fc400078610ff */
[----:B------:R-:W-:Y:S02]  /*06c0*/  ISETP.GE.U32.AND P6, PT, R11, UR16, PT ;  /* 0x000000100b007c0c */ /* 0x000fe4000bfc6070 */
[----:B------:R-:W-:Y:S02]  /*06d0*/  SHF.R.S32.HI R33, RZ, 0x1f, R11 ;  /* 0x0000001fff217819 */ /* 0x000fe4000001140b */
[----:B------:R-:W-:Y:S01]  /*06e0*/  @P1 LEA.HI.X R17, R24, R17, R22, 0x2, P3 ;  /* 0x0000001118111211 */ /* 0x000fe200018f1416 */
[----:B0-----:R-:W-:Y:S01]  /*06f0*/  @!P5 IMAD R24, R23, R18, RZ ;  /* 0x000000121718d224 */ /* 0x001fe200078e02ff */
[----:B------:R-:W-:Y:S02]  /*0700*/  @P2 MOV R22, R66 ;  /* 0x0000004200162202 */ /* 0x000fe40000000f00 */
[----:B------:R-:W-:Y:S01]  /*0710*/  @P2 MOV R23, R69 ;  /* 0x0000004500172202 */ /* 0x000fe20000000f00 */
[----:B------:R-:W-:Y:S01]  /*0720*/  @!P5 IMAD R31, R13, R19, R24 ;  /* 0x000000130d1fd224 */ /* 0x000fe200078e0218 */
[----:B------:R-:W-:-:S02]  /*0730*/  ISETP.GE.AND.EX P6, PT, R33, UR17, PT, P6 ;  /* 0x0000001121007c0c */ /* 0x000fc4000bfc6360 */
[----:B------:R-:W-:Y:S01]  /*0740*/  IADD3 R28, R58, 0xc0, RZ ;  /* 0x000000c03a1c7810 */ /* 0x000fe20007ffe0ff */
[----:B------:R-:W-:Y:S01]  /*0750*/  @P2 IMAD.WIDE.U32 R20, R3, R20, R22 ;  /* 0x0000001403142225 */ /* 0x000fe200078e0016 */
[----:B------:R-:W-:Y:S02]  /*0760*/  ISETP.GT.U32.OR P6, PT, R0, 0xdf, P6 ;  /* 0x000000df0000780c */ /* 0x000fe400037c4470 */
[----:B------:R-:W-:Y:S02]  /*0770*/  @!P5 MOV R22, R66 ;  /* 0x000000420016d202 */ /* 0x000fe40000000f00 */
[----:B------:R-:W-:Y:S02]  /*0780*/  @!P5 MOV R23, R69 ;  /* 0x000000450017d202 */ /* 0x000fe40000000f00 */
[----:B------:R-:W-:Y:S02]  /*0790*/  ISETP.GE.U32.AND P3, PT, R28, UR16, PT ;  /* 0x000000101c007c0c */ /* 0x000fe4000bf66070 */
[----:B------:R-:W-:Y:S01]  /*07a0*/  SHF.R.S32.HI R29, RZ, 0x1f, R28 ;  /* 0x0000001fff1d7819 */ /* 0x000fe2000001141c */
[----:B------:R-:W-:Y:S01]  /*07b0*/  @!P5 IMAD.WIDE.U32 R18, R13, R18, R22 ;  /* 0x000000120d12d225 */ /* 0x000fe200078e0016 */
[----:B------:R-:W-:-:S02]  /*07c0*/  @P2 IADD3 R13, R21, R25, RZ ;  /* 0x00000019150d2210 */ /* 0x000fc40007ffe0ff */
[----:B------:R-:W-:Y:S02]  /*07d0*/  ISETP.GE.AND.EX P3, PT, R29, UR17, PT, P3 ;  /* 0x000000111d007c0c */ /* 0x000fe4000bf66330 */
[----:B----4-:R-:W-:Y:S02]  /*07e0*/  @P2 LEA R26, P4, R20, R26, 0x2 ;  /* 0x0000001a141a2211 */ /* 0x010fe400078810ff */
[----:B------:R-:W-:Y:S02]  /*07f0*/  ISETP.GT.U32.OR P3, PT, R0, 0xdf, P3 ;  /* 0x000000df0000780c */ /* 0x000fe40001f64470 */
[----:B------:R-:W-:Y:S02]  /*0800*/  @P2 LEA.HI.X R27, R20, R27, R13, 0x2, P4 ;  /* 0x0000001b141b2211 */ /* 0x000fe400020f140d */
[----:B------:R-:W-:Y:S01]  /*0810*/  @!P5 IADD3 R19, R19, R31, RZ ;  /* 0x0000001f1313d210 */ /* 0x000fe20007ffe0ff */
[----:B------:R-:W0:Y:S01]  /*0820*/  @!P6 LDC.64 R20, c[0x0][0x220] ;  /* 0x00008800ff14eb82 */ /* 0x000e220000000a00 */
[----:B-1----:R-:W-:-:S02]  /*0830*/  @!P5 LEA R24, P4, R18, R14, 0x2 ;  /* 0x0000000e1218d211 */ /* 0x002fc400078810ff */
[----:B------:R-:W-:Y:S02]  /*0840*/  IADD3 R13, R58, 0xe0, RZ ;  /* 0x000000e03a0d7810 */ /* 0x000fe40007ffe0ff */
[----:B------:R-:W-:Y:S02]  /*0850*/  @!P5 LEA.HI.X R25, R18, R15, R19, 0x2, P4 ;  /* 0x0000000f1219d211 */ /* 0x000fe400020f1413 */
[----:B------:R-:W-:Y:S01]  /*0860*/  ISETP.GE.U32.AND P4, PT, R13, UR16, PT ;  /* 0x000000100d007c0c */ /* 0x000fe2000bf86070 */
[----:B------:R-:W1:Y:S01]  /*0870*/  @!P6 LDC.64 R30, c[0x0][0x270] ;  /* 0x00009c00ff1eeb82 */ /* 0x000e620000000a00 */
[----:B------:R-:W-:Y:S01]  /*0880*/  SHF.R.S32.HI R35, RZ, 0x1f, R13 ;  /* 0x0000001fff237819 */ /* 0x000fe2000001140d */
[----:B------:R2:W3:Y:S03]  /*0890*/  @!P5 LDG.E.64 R38, desc[UR10][R24.64] ;  /* 0x0000000a1826d981 */ /* 0x0004e6000c1e1b00 */
[----:B------:R-:W-:-:S03]  /*08a0*/  ISETP.GE.AND.EX P4, PT, R35, UR17, PT, P4 ;  /* 0x0000001123007c0c */ /* 0x000fc6000bf86340 */
[----:B------:R-:W4:Y:S01]  /*08b0*/  @!P3 LDC.64 R22, c[0x0][0x270] ;  /* 0x00009c00ff16bb82 */ /* 0x000f220000000a00 */
[----:B------:R-:W-:-:S07]  /*08c0*/  ISETP.GT.U32.OR P4, PT, R0, 0xdf, P4 ;  /* 0x000000df0000780c */ /* 0x000fce0002784470 */
[----:B------:R-:W5:Y:S01]  /*08d0*/  @!P3 LDC.64 R18, c[0x0][0x220] ;  /* 0x00008800ff12bb82 */ /* 0x000f620000000a00 */
[----:B-1----:R-:W-:-:S07]  /*08e0*/  @!P6 IMAD R32, R33, R30, RZ ;  /* 0x0000001e2120e224 */ /* 0x002fce00078e02ff */
[----:B------:R-:W1:Y:S01]  /*08f0*/  @!P4 LDC.64 R14, c[0x0][0x270] ;  /* 0x00009c00ff0ecb82 */ /* 0x000e620000000a00 */
[----:B------:R-:W-:Y:S01]  /*0900*/  @!P6 MOV R33, R69 ;  /* 0x000000450021e202 */ /* 0x000fe20000000f00 */
[----:B------:R-:W-:Y:S01]  /*0910*/  @!P6 IMAD R37, R11, R31, R32 ;  /* 0x0000001f0b25e224 */ /* 0x000fe200078e0220 */
[-C--:B------:R-:W-:Y:S02]  /*0920*/  @!P6 MOV R32, R66.reuse ;  /* 0x000000420020e202 */ /* 0x080fe40000000f00 */
[----:B--2---:R-:W-:Y:S01]  /*0930*/  @!P3 MOV R24, R66 ;  /* 0x000000420018b202 */ /* 0x004fe20000000f00 */
[----:B----4-:R-:W-:Y:S01]  /*0940*/  @!P3 IMAD R29, R29, R22, RZ ;  /* 0x000000161d1db224 */ /* 0x010fe200078e02ff */
[----:B------:R-:W-:Y:S01]  /*0950*/  @!P3 MOV R25, R69 ;  /* 0x000000450019b202 */ /* 0x000fe20000000f00 */
[----:B------:R-:W-:-:S04]  /*0960*/  @!P6 IMAD.WIDE.U32 R30, R11, R30, R32 ;  /* 0x0000001e0b1ee225 */ /* 0x000fc800078e0020 */
[C---:B------:R-:W-:Y:S01]  /*0970*/  @!P3 IMAD R23, R28.reuse, R23, R29 ;  /* 0x000000171c17b224 */ /* 0x040fe200078e021d */
[----:B------:R-:W-:Y:S01]  /*0980*/  @!P6 IADD3 R11, R31, R37, RZ ;  /* 0x000000251f0be210 */ /* 0x000fe20007ffe0ff */
[----:B------:R-:W-:Y:S01]  /*0990*/  @!P3 IMAD.WIDE.U32 R28, R28, R22, R24 ;  /* 0x000000161c1cb225 */ /* 0x000fe200078e0018 */
[----:B0-----:R-:W-:Y:S02]  /*09a0*/  @!P6 LEA R20, P5, R30, R20, 0x2 ;  /* 0x000000141e14e211 */ /* 0x001fe400078a10ff */
[----:B------:R-:W-:Y:S02]  /*09b0*/  CS2R R36, SRZ ;  /* 0x0000000000247805 */ /* 0x000fe4000001ff00 */
[----:B------:R-:W-:Y:S02]  /*09c0*/  IADD3 R47, R58, 0x120, RZ ;  /* 0x000001203a2f7810 */ /* 0x000fe40007ffe0ff */
[----:B------:R-:W-:Y:S02]  /*09d0*/  @!P6 LEA.HI.X R21, R30, R21, R11, 0x2, P5 ;  /* 0x000000151e15e211 */ /* 0x000fe400028f140b */
[----:B------:R-:W-:-:S02]  /*09e0*/  @!P3 IADD3 R11, R29, R23, RZ ;  /* 0x000000171d0bb210 */ /* 0x000fc40007ffe0ff */
[C---:B-----5:R-:W-:Y:S01]  /*09f0*/  @!P3 LEA R18, P5, R28.reuse, R18, 0x2 ;  /* 0x000000121c12b211 */ /* 0x060fe200078a10ff */
[----:B------:R-:W0:Y:S01]  /*0a00*/  @!P4 LDC.64 R22, c[0x0][0x220] ;  /* 0x00008800ff16cb82 */ /* 0x000e220000000a00 */
[----:B------:R-:W-:Y:S01]  /*0a10*/  SHF.R.S32.HI R31, RZ, 0x1f, R47 ;  /* 0x0000001fff1f7819 */ /* 0x000fe2000001142f */
[----:B-1----:R-:W-:Y:S01]  /*0a20*/  @!P4 IMAD R30, R35, R14, RZ ;  /* 0x0000000e231ec224 */ /* 0x002fe200078e02ff */
[----:B------:R-:W-:Y:S01]  /*0a30*/  @!P3 LEA.HI.X R19, R28, R19, R11, 0x2, P5 ;  /* 0x000000131c13b211 */ /* 0x000fe200028f140b */
[----:B------:R1:W2:Y:S01]  /*0a40*/  @!P6 LDG.E.64 R36, desc[UR10][R20.64] ;  /* 0x0000000a1424e981 */ /* 0x0002a2000c1e1b00 */
[----:B------:R-:W-:Y:S01]  /*0a50*/  ISETP.GE.U32.AND P5, PT, R47, UR16, PT ;  /* 0x000000102f007c0c */ /* 0x000fe2000bfa6070 */
[----:B------:R-:W-:Y:S01]  /*0a60*/  @!P4 IMAD R11, R13, R15, R30 ;  /* 0x0000000f0d0bc224 */ /* 0x000fe200078e021e */
[----:B------:R-:W-:Y:S02]  /*0a70*/  IADD3 R30, R58, 0x100, RZ ;  /* 0x000001003a1e7810 */ /* 0x000fe40007ffe0ff */
[----:B------:R-:W-:-:S02]  /*0a80*/  ISETP.GE.AND.EX P5, PT, R31, UR17, PT, P5 ;  /* 0x000000111f007c0c */ /* 0x000fc4000bfa6350 */
[----:B-1----:R-:W-:Y:S02]  /*0a90*/  @!P4 MOV R20, R66 ;  /* 0x000000420014c202 */ /* 0x002fe40000000f00 */
[----:B------:R-:W-:Y:S02]  /*0aa0*/  @!P4 MOV R21, R69 ;  /* 0x000000450015c202 */ /* 0x000fe40000000f00 */
[----:B------:R-:W-:Y:S02]  /*0ab0*/  ISETP.GT.U32.OR P5, PT, R0, 0xdf, P5 ;  /* 0x000000df0000780c */ /* 0x000fe40002fa4470 */
[----:B------:R-:W-:Y:S01]  /*0ac0*/  ISETP.GE.U32.AND P6, PT, R30, UR16, PT ;  /* 0x000000101e007c0c */ /* 0x000fe2000bfc6070 */
[----:B------:R-:W-:Y:S01]  /*0ad0*/  @!P4 IMAD.WIDE.U32 R14, R13, R14, R20 ;  /* 0x0000000e0d0ec225 */ /* 0x000fe200078e0014 */
[----:B------:R-:W-:Y:S02]  /*0ae0*/  SHF.R.S32.HI R13, RZ, 0x1f, R30 ;  /* 0x0000001fff0d7819 */ /* 0x000fe4000001141e */
[----:B------:R-:W-:-:S02]  /*0af0*/  CS2R R34, SRZ ;  /* 0x0000000000227805 */ /* 0x000fc4000001ff00 */
[----:B------:R-:W-:Y:S02]  /*0b00*/  ISETP.GE.AND.EX P6, PT, R13, UR17, PT, P6 ;  /* 0x000000110d007c0c */ /* 0x000fe4000bfc6360 */
[----:B------:R-:W-:Y:S02]  /*0b10*/  @!P4 IADD3 R15, R15, R11, RZ ;  /* 0x0000000b0f0fc210 */ /* 0x000fe40007ffe0ff */
[----:B------:R1:W4:Y:S01]  /*0b20*/  @!P3 LDG.E.64 R34, desc[UR10][R18.64] ;  /* 0x0000000a1222b981 */ /* 0x000322000c1e1b00 */
[----:B------:R-:W-:Y:S01]  /*0b30*/  ISETP.GT.U32.OR P6, PT, R0, 0xdf, P6 ;  /* 0x000000df0000780c */ /* 0x000fe200037c4470 */
[----:B------:R-:W5:Y:S01]  /*0b40*/  @!P5 LDC.64 R28, c[0x0][0x270] ;  /* 0x00009c00ff1cdb82 */ /* 0x000f620000000a00 */
        /* <DEDUP_REMOVED lines=9> */
[----:B-1----:R-:W1:Y:S01]  /*0be0*/  @!P6 LDC.64 R18, c[0x0][0x220] ;  /* 0x00008800ff12eb82 */ /* 0x002e620000000a00 */
[----:B-----5:R-:W-:Y:S01]  /*0bf0*/  @!P5 IMAD R32, R31, R28, RZ ;  /* 0x0000001c1f20d224 */ /* 0x020fe200078e02ff */
[----:B------:R-:W-:Y:S02]  /*0c00*/  @!P5 MOV R40, R66 ;  /* 0x000000420028d202 */ /* 0x000fe40000000f00 */
[----:B------:R-:W-:Y:S01]  /*0c10*/  @!P5 MOV R41, R69 ;  /* 0x000000450029d202 */ /* 0x000fe20000000f00 */
[C---:B------:R-:W-:Y:S01]  /*0c20*/  @!P5 IMAD R43, R47.reuse, R29, R32 ;  /* 0x0000001d2f2bd224 */ /* 0x040fe200078e0220 */
[----:B------:R-:W-:Y:S02]  /*0c30*/  CS2R R32, SRZ ;  /* 0x0000000000207805 */ /* 0x000fe4000001ff00 */
[----:B------:R-:W5:Y:S01]  /*0c40*/  @!P3 LDC.64 R14, c[0x0][0x270] ;  /* 0x00009c00ff0ebb82 */ /* 0x000f620000000a00 */
[----:B------:R-:W-:-:S03]  /*0c50*/  @!P5 IMAD.WIDE.U32 R28, R47, R28, R40 ;  /* 0x0000001c2f1cd225 */ /* 0x000fc600078e0028 */
[----:B------:R1:W3:Y:S01]  /*0c60*/  @!P4 LDG.E.64 R32, desc[UR10][R22.64] ;  /* 0x0000000a1620c981 */ /* 0x0002e2000c1e1b00 */
[----:B0-----:R-:W-:Y:S01]  /*0c70*/  @!P6 IMAD R13, R13, R24, RZ ;  /* 0x000000180d0de224 */ /* 0x001fe200078e02ff */
[----:B------:R-:W-:-:S03]  /*0c80*/  @!P5 LEA R20, P4, R28, R20, 0x2 ;  /* 0x000000141c14d211 */ /* 0x000fc600078810ff */
[C---:B------:R-:W-:Y:S01]  /*0c90*/  @!P6 IMAD R31, R30.reuse, R25, R13 ;  /* 0x000000191e1fe224 */ /* 0x040fe200078e020d */
[----:B-1----:R-:W-:Y:S02]  /*0ca0*/  @!P6 MOV R22, R66 ;  /* 0x000000420016e202 */ /* 0x002fe40000000f00 */
        /* <DEDUP_REMOVED lines=9> */
[----:B-----5:R-:W-:Y:S01]  /*0d40*/  @!P3 IMAD R28, R45, R14, RZ ;  /* 0x0000000e2d1cb224 */ /* 0x020fe200078e02ff */
[----:B------:R-:W-:Y:S02]  /*0d50*/  SHF.R.S32.HI R47, RZ, 0x1f, R49 ;  /* 0x0000001fff2f7819 */ /* 0x000fe40000011431 */
[----:B------:R-:W-:Y:S01]  /*0d60*/  @!P6 LEA.HI.X R19, R24, R19, R13, 0x2, P4 ;  /* 0x000000131813e211 */ /* 0x000fe200020f140d */
[----:B------:R1:W5:Y:S01]  /*0d70*/  @!P5 LDG.E.64 R30, desc[UR10][R20.64] ;  /* 0x0000000a141ed981 */ /* 0x000362000c1e1b00 */
[----:B------:R-:W-:Y:S01]  /*0d80*/  ISETP.GE.U32.AND P4, PT, R49, UR16, PT ;  /* 0x0000001031007c0c */ /* 0x000fe2000bf86070 */
[----:B------:R-:W-:Y:S01]  /*0d90*/  @!P3 IMAD R13, R11, R15, R28 ;  /* 0x0000000f0b0db224 */ /* 0x000fe200078e021c */
[----:B------:R-:W-:-:S02]  /*0da0*/  CS2R R28, SRZ ;  /* 0x00000000001c7805 */ /* 0x000fc4000001ff00 */
[----:B------:R-:W-:Y:S02]  /*0db0*/  ISETP.GE.AND.EX P4, PT, R47, UR17, PT, P4 ;  /* 0x000000112f007c0c */ /* 0x000fe4000bf86340 */
[----:B-1----:R-:W-:Y:S02]  /*0dc0*/  @!P3 MOV R20, R66 ;  /* 0x000000420014b202 */ /* 0x002fe40000000f00 */
[----:B------:R1:W2:Y:S01]  /*0dd0*/  @!P6 LDG.E.64 R28, desc[UR10][R18.64] ;  /* 0x0000000a121ce981 */ /* 0x0002a2000c1e1b00 */
        /* <DEDUP_REMOVED lines=17> */
[----:B------:R-:W1:Y:S08]  /*0ef0*/  @!P5 LDC.64 R40, c[0x0][0x270] ;  /* 0x00009c00ff28db82 */ /* 0x000e700000000a00 */
[----:B------:R-:W1:Y:S01]  /*0f00*/  @!P6 LDC.64 R24, c[0x0][0x270] ;  /* 0x00009c00ff18eb82 */ /* 0x000e620000000a00 */
[----:B0-----:R-:W-:-:S07]  /*0f10*/  @!P4 IMAD R14, R47, R44, RZ ;  /* 0x0000002c2f0ec224 */ /* 0x001fce00078e02ff */
[----:B------:R-:W0:Y:S01]  /*0f20*/  @!P5 LDC.64 R20, c[0x0][0x220] ;  /* 0x00008800ff14db82 */ /* 0x000e220000000a00 */
[----:B------:R-:W-:Y:S01]  /*0f30*/  @!P4 IMAD R55, R49, R45, R14 ;  /* 0x0000002d3137c224 */ /* 0x000fe200078e020e */
[----:B------:R-:W-:Y:S02]  /*0f40*/  CS2R R14, SRZ ;  /* 0x00000000000e7805 */ /* 0x000fe4000001ff00 */
[----:B------:R-:W-:Y:S02]  /*0f50*/  @!P4 MOV R46, R66 ;  /* 0x00000042002ec202 */ /* 0x000fe40000000f00 */
[----:B------:R-:W-:Y:S02]  /*0f60*/  @!P4 MOV R47, R69 ;  /* 0x00000045002fc202 */ /* 0x000fe40000000f00 */
[----:B-1----:R-:W1:Y:S01]  /*0f70*/  @!P6 LDC.64 R18, c[0x0][0x220] ;  /* 0x00008800ff12eb82 */ /* 0x002e620000000a00 */
[----:B------:R0:W5:Y:S01]  /*0f80*/  @!P3 LDG.E.64 R14, desc[UR10][R42.64] ;  /* 0x0000000a2a0eb981 */ /* 0x000162000c1e1b00 */
[----:B------:R-:W-:-:S02]  /*0f90*/  @!P5 IMAD R48, R11, R40, RZ ;  /* 0x000000280b30d224 */ /* 0x000fc400078e02ff */
        /* <DEDUP_REMOVED lines=8> */
[----:B------:R-:W-:Y:S02]  /*1020*/  @!P6 MOV R42, R66 ;  /* 0x00000042002ae202 */ /* 0x000fe40000000f00 */
[----:B------:R-:W-:-:S02]  /*1030*/  @!P6 MOV R43, R69 ;  /* 0x00000045002be202 */ /* 0x000fc40000000f00 */
        /* <DEDUP_REMOVED lines=17> */
[----:B------:R4:W3:Y:S01]  /*1150*/  @!P6 LDG.E.64 R40, desc[UR10][R42.64] ;  /* 0x0000000a2a28e981 */ /* 0x0008e2000c1e1b00 */
        /* <DEDUP_REMOVED lines=14> */
[----:B----4-:R-:W-:-:S06]  /*1240*/  CS2R R42, SRZ ;  /* 0x00000000002a7805 */ /* 0x010fcc000001ff00 */
[----:B------:R4:W2:Y:S01]  /*1250*/  @!P3 LDG.E.64 R42, desc[UR10][R48.64] ;  /* 0x0000000a302ab981 */ /* 0x0008a2000c1e1b00 */
        /* <DEDUP_REMOVED lines=10> */
[----:B----4-:R-:W-:Y:S01]  /*1300*/  CS2R R48, SRZ ;  /* 0x0000000000307805 */ /* 0x010fe2000001ff00 */
[----:B------:R-:W4:Y:S01]  /*1310*/  @P0 LDG.E.64 R44, desc[UR10][R52.64] ;  /* 0x0000000a342c0981 */ /* 0x000f22000c1e1b00 */
[----:B------:R-:W-:-:S02]  /*1320*/  ISETP.GE.U32.AND P3, PT, R55, UR16, PT ;  /* 0x0000001037007c0c */ /* 0x000fc4000bf66070 */
[----:B------:R-:W-:Y:S01]  /*1330*/  SHF.R.S32.HI R63, RZ, 0x1f, R55 ;  /* 0x0000001fff3f7819 */ /* 0x000fe20000011437 */
[----:B------:R0:W5:Y:S03]  /*1340*/  @P1 LDG.E.64 R46, desc[UR10][R16.64] ;  /* 0x0000000a102e1981 */ /* 0x000166000c1e1b00 */
[----:B------:R-:W-:Y:S01]  /*1350*/  ISETP.GE.AND.EX P3, PT, R63, UR17, PT, P3 ;  /* 0x000000113f007c0c */ /* 0x000fe2000bf66330 */
[----:B------:R-:W3:Y:S03]  /*1360*/  @P2 LDG.E.64 R48, desc[UR10][R26.64] ;  /* 0x0000000a1a302981 */ /* 0x000ee6000c1e1b00 */
[----:B------:R-:W-:Y:S02]  /*1370*/  ISETP.GT.U32.OR P3, PT, R0, 0xdf, P3 ;  /* 0x000000df0000780c */ /* 0x000fe40001f64470 */
[----:B------:R-:W-:-:S06]  /*1380*/  CS2R R50, SRZ ;  /* 0x0000000000327805 */ /* 0x000fcc000001ff00 */
[----:B------:R1:W2:Y:S05]  /*1390*/  @!P6 LDG.E.64 R50, desc[UR10][R24.64] ;  /* 0x0000000a1832e981 */ /* 0x0002aa000c1e1b00 */
        /* <DEDUP_REMOVED lines=9> */
[----:B------:R5:W2:Y:S01]  /*1430*/  @!P4 LDG.E.64 R52, desc[UR10][R22.64] ;  /* 0x0000000a1634c981 */ /* 0x000aa2000c1e1b00 */
[----:B------:R-:W-:Y:S02]  /*1440*/  @!P3 IADD3 R19, R19, R57, RZ ;  /* 0x000000391313b210 */ /* 0x000fe40007ffe0ff */
[C---:B0-----:R-:W-:Y:S02]  /*1450*/  @!P3 LEA R16, P4, R18.reuse, R16, 0x2 ;  /* 0x000000101210b211 */ /* 0x041fe400078810ff */
[----:B------:R-:W-:Y:S01]  /*1460*/  CS2R R56, SRZ ;  /* 0x0000000000387805 */ /* 0x000fe2000001ff00 */
[----:B------:R-:W2:Y:S01]  /*1470*/  @!P5 LDG.E.64 R54, desc[UR10][R20.64] ;  /* 0x0000000a1436d981 */ /* 0x000ea2000c1e1b00 */
[----:B------:R-:W-:-:S05]  /*1480*/  @!P3 LEA.HI.X R17, R18, R17, R19, 0x2, P4 ;  /* 0x000000111211b211 */ /* 0x000fca00020f1413 */
[----:B------:R3:W2:Y:S01]  /*1490*/  @!P3 LDG.E.64 R56, desc[UR10][R16.64] ;  /* 0x0000000a1038b981 */ /* 0x0006a2000c1e1b00 */
[C---:B------:R-:W-:Y:S01]  /*14a0*/  ISETP.GT.AND P3, PT, R2.reuse, 0x1e, PT ;  /* 0x0000001e0200780c */ /* 0x040fe20003f64270 */
[----:B------:R-:W0:Y:S01]  /*14b0*/  S2UR UR8, SR_CgaCtaId ;  /* 0x00000000000879c3 */ /* 0x000e220000008800 */
[----:B------:R-:W-:Y:S01]  /*14c0*/  UMOV UR7, 0x400 ;  /* 0x0000040000077882 */ /* 0x000fe20000000000 */
[----:B------:R-:W-:Y:S02]  /*14d0*/  ISETP.NE.AND P5, PT, R2, RZ, PT ;  /* 0x000000ff0200720c */ /* 0x000fe40003fa5270 */
[----:B------:R-:W-:Y:S01]  /*14e0*/  ISETP.NE.AND P4, PT, R0, RZ, PT ;  /* 0x000000ff0000720c */ /* 0x000fe20003f85270 */
[----:B----4-:R-:W-:Y:S01]  /*14f0*/  FADD.FTZ R18, R44, R45 ;  /* 0x0000002d2c127221 */ /* 0x010fe20000010000 */
[----:B------:R-:W-:Y:S01]  /*1500*/  FMUL.FTZ R19, R45, R45 ;  /* 0x0000002d2d137220 */ /* 0x000fe20000410000 */
[----:B-----5:R-:W-:Y:S02]  /*1510*/  FADD.FTZ R23, R46, R47 ;  /* 0x0000002f2e177221 */ /* 0x020fe40000010000 */
[----:B------:R-:W-:Y:S01]  /*1520*/  FADD.FTZ R18, RZ, R18 ;  /* 0x00000012ff127221 */ /* 0x000fe20000010000 */
[----:B------:R-:W-:Y:S01]  /*1530*/  FMUL.FTZ R25, R47, R47 ;  /* 0x0000002f2f197220 */ /* 0x000fe20000410000 */
[----:B------:R-:W-:Y:S01]  /*1540*/  FFMA.FTZ R19, R44, R44, R19 ;  /* 0x0000002c2c137223 */ /* 0x000fe20000010013 */
[----:B---3--:R-:W-:Y:S01]  /*1550*/  FADD.FTZ R17, R48, R49 ;  /* 0x0000003130117221 */ /* 0x008fe20000010000 */
        /* <DEDUP_REMOVED lines=12> */
[----:B--2---:R-:W-:Y:S01]  /*1620*/  FADD.FTZ R18, R42, R43 ;  /* 0x0000002b2a127221 */ /* 0x004fe20000010000 */
        /* <DEDUP_REMOVED lines=111> */
.L_x_3079:
[----:B------:R-:W-:Y:S05]  /*1d20*/  BSYNC B0 ;  /* 0x0000000000007941 */ /* 0x000fea0003800000 */
.L_x_3078:
        /* <DEDUP_REMOVED lines=30> */
.L_x_3082:
[----:B-1----:R-:W2:Y:S04]  /*1f10*/  LDG.E.STRONG.GPU R18, desc[UR10][R16.64] ;  /* 0x0000000a10127981 */ /* 0x002ea8000c1ef900 */
[----:B--2---:R-:W-:Y:S01]  /*1f20*/  CCTL.IVALL ;  /* 0x00000000ff00798f */ /* 0x004fe20002000000 */
[----:B------:R-:W-:Y:S05]  /*1f30*/  YIELD ;  /* 0x0000000000007946 */ /* 0x000fea0003800000 */
[----:B------:R-:W-:-:S13]  /*1f40*/  ISETP.NE.AND P3, PT, R18, R21, PT ;  /* 0x000000151200720c */ /* 0x000fda0003f65270 */
[----:B------:R-:W-:Y:S05]  /*1f50*/  @P3 BRA `(.L_x_3082) ;  /* 0xfffffffc00ec3947 */ /* 0x000fea000383ffff */
.L_x_3081:
        /* <DEDUP_REMOVED lines=11> */
.L_x_3084:
        /* <DEDUP_REMOVED lines=67> */
.L_x_3083:
        /* <DEDUP_REMOVED lines=19> */
.L_x_3086:
[----:B------:R-:W-:Y:S05]  /*2570*/  BSYNC B0 ;  /* 0x0000000000007941 */ /* 0x000fea0003800000 */
.L_x_3085:
        /* <DEDUP_REMOVED lines=34> */
.L_x_3080:
[----:B------:R-:W-:Y:S01]  /*27a0*/  ULDC.64 UR14, c[0x0][0x218] ;  /* 0x00008600000e7ab9 */ /* 0x000fe20000000a00 */
[----:B------:R-:W-:Y:S01]  /*27b0*/  LOP3.LUT P3, RZ, R0, UR9, RZ, 0xfc, !PT ;  /* 0x0000000900ff7c12 */ /* 0x000fe2000f86fcff */
[----:B------:R-:W2:Y:S01]  /*27c0*/  S2UR UR8, SR_CgaCtaId ;  /* 0x00000000000879c3 */ /* 0x000ea20000008800 */
[----:B------:R-:W-:Y:S01]  /*27d0*/  ISETP.EQ.U32.AND P5, PT, RZ, UR14, PT ;  /* 0x0000000eff007c0c */ /* 0x000fe2000bfa2070 */
[----:B------:R-:W-:Y:S01]  /*27e0*/  UMOV UR7, 0x400 ;  /* 0x0000040000077882 */ /* 0x000fe20000000000 */
[----:B-1----:R-:W-:Y:S02]  /*27f0*/  MOV R17, UR6 ;  /* 0x0000000600117c02 */ /* 0x002fe40008000f00 */
[----:B------:R-:W-:Y:S01]  /*2800*/  ISETP.EQ.OR.EX P3, PT, RZ, UR15, P3, P5 ;  /* 0x0000000fff007c0c */ /* 0x000fe20009f62750 */
[----:B------:R-:W-:Y:S01]  /*2810*/  ULDC.64 UR14, c[0x0][0x278] ;  /* 0x00009e00000e7ab9 */ /* 0x000fe20000000a00 */
[----:B------:R-:W-:Y:S01]  /*2820*/  IADD3 R25, R65, R10, RZ ;  /* 0x0000000a41197210 */ /* 0x000fe20007ffe0ff */
[----:B------:R-:W1:Y:S08]  /*2830*/  LDC.64 R20, c[0x0][0x228] ;  /* 0x00008a00ff147b82 */ /* 0x000e700000000a00 */
[----:B0-----:R-:W0:Y:S08]  /*2840*/  LDC.64 R18, c[0x0][0x230] ;  /* 0x00008c00ff127b82 */ /* 0x001e300000000a00 */
[----:B------:R-:W3:Y:S01]  /*2850*/  @!P3 LDC.64 R22, c[0x0][0x218] ;  /* 0x00008600ff16bb82 */ /* 0x000ee20000000a00 */
[----:B--2---:R-:W-:-:S03]  /*2860*/  ULEA UR7, UR8, UR7, 0x18 ;  /* 0x0000000708077291 */ /* 0x004fc6000f8ec03f */
[----:B------:R-:W-:Y:S02]  /*2870*/  ULDC UR8, c[0x0][0x2a4] ;  /* 0x0000a90000087ab9 */ /* 0x000fe40000000800 */
[----:B------:R-:W-:Y:S01]  /*2880*/  @!P3 FMUL.FTZ R16, R26, UR8 ;  /* 0x000000081a10bc20 */ /* 0x000fe20008410000 */
[----:B-1----:R-:W-:-:S03]  /*2890*/  IMAD.WIDE R20, R25, 0x2, R20 ;  /* 0x0000000219147825 */ /* 0x002fc600078e0214 */
[----:B------:R-:W-:Y:S01]  /*28a0*/  @!P4 STS.64 [UR7+0x48], R26 ;  /* 0x0000481aff00c988 */ /* 0x000fe20008000a07 */
[----:B0-----:R-:W-:-:S04]  /*28b0*/  IMAD.WIDE R24, R25, 0x2, R18 ;  /* 0x0000000219187825 */ /* 0x001fc800078e0212 */
[----:B---3--:R-:W-:-:S04]  /*28c0*/  @!P3 IMAD.WIDE R22, R17, 0x8, R22 ;  /* 0x000000081116b825 */ /* 0x008fc800078e0216 */
[----:B------:R-:W-:-:S05]  /*28d0*/  @!P3 FMUL.FTZ R17, R27, UR8 ;  /* 0x000000081b11bc20 */ /* 0x000fca0008410000 */
[----:B------:R-:W-:Y:S01]  /*28e0*/  @!P3 STG.E.64 desc[UR10][R22.64], R16 ;  /* 0x000000101600b986 */ /* 0x000fe2000c101b0a */
[----:B------:R-:W-:Y:S06]  /*28f0*/  BAR.SYNC.DEFER_BLOCKING 0x0 ;  /* 0x0000000000007b1d */ /* 0x000fec0000010000 */
[----:B------:R-:W2:Y:S04]  /*2900*/  LDG.E.U16 R10, desc[UR10][R20.64] ;  /* 0x0000000a140a7981 */ /* 0x000ea8000c1e1500 */
[----:B------:R-:W3:Y:S04]  /*2910*/  LDG.E.U16 R62, desc[UR10][R20.64+0x2] ;  /* 0x0000020a143e7981 */ /* 0x000ee8000c1e1500 */
[----:B------:R-:W4:Y:S04]  /*2920*/  LDG.E.U16 R60, desc[UR10][R24.64] ;  /* 0x0000000a183c7981 */ /* 0x000f28000c1e1500 */
[----:B------:R0:W5:Y:S01]  /*2930*/  LDG.E.U16 R64, desc[UR10][R24.64+0x2] ;  /* 0x0000020a18407981 */ /* 0x000162000c1e1500 */
[----:B------:R-:W-:-:S03]  /*2940*/  ISETP.NE.AND P6, PT, RZ, UR12, PT ;  /* 0x0000000cff007c0c */ /* 0x000fc6000bfc5270 */
[----:B------:R-:W1:Y:S02]  /*2950*/  LDS.64 R18, [UR7+0x48] ;  /* 0x00004807ff127984 */ /* 0x000e640008000a00 */
[----:B-1----:R-:W-:-:S05]  /*2960*/  FMUL.FTZ R18, R18, UR8 ;  /* 0x0000000812127c20 */ /* 0x002fca0008410000 */
[----:B------:R-:W-:-:S13]  /*2970*/  R2UR UR7, R18 ;  /* 0x00000000120772ca */ /* 0x000fda00000e0000 */
[----:B------:R-:W-:Y:S01]  /*2980*/  MOV R18, UR7 ;  /* 0x0000000700127c02 */ /* 0x000fe20008000f00 */
[----:B------:R-:W-:Y:S01]  /*2990*/  FADD.FTZ R44, R44, -UR7 ;  /* 0x800000072c2c7e21 */ /* 0x000fe20008010000 */
[----:B------:R-:W-:Y:S01]  /*29a0*/  FADD.FTZ R45, R45, -UR7 ;  /* 0x800000072d2d7e21 */ /* 0x000fe20008010000 */
[----:B------:R-:W-:Y:S01]  /*29b0*/  FADD.FTZ R26, R46, -UR7 ;  /* 0x800000072e1a7e21 */ /* 0x000fe20008010000 */
[----:B0-----:R-:W-:Y:S01]  /*29c0*/  FADD.FTZ R24, R47, -UR7 ;  /* 0x800000072f187e21 */ /* 0x001fe20008010000 */
        /* <DEDUP_REMOVED lines=17> */
[----:B--2---:R-:W-:Y:S02]  /*2ae0*/  SHF.L.U32 R10, R10, 0x10, RZ ;  /* 0x000000100a0a7819 */ /* 0x004fe400000006ff */
[----:B---3--:R-:W-:Y:S02]  /*2af0*/  SHF.L.U32 R22, R62, 0x10, RZ ;  /* 0x000000103e167819 */ /* 0x008fe400000006ff */
[----:B----4-:R-:W-:-:S02]  /*2b00*/  SHF.L.U32 R23, R60, 0x10, RZ ;  /* 0x000000103c177819 */ /* 0x010fc400000006ff */
[----:B-----5:R-:W-:-:S03]  /*2b10*/  SHF.L.U32 R25, R64, 0x10, RZ ;  /* 0x0000001040197819 */ /* 0x020fc600000006ff */
        /* <DEDUP_REMOVED lines=13> */
.L_x_3087:
        /* <DEDUP_REMOVED lines=13> */
.L_x_3089:
[----:B------:R-:W-:Y:S05]  /*2cc0*/  BSYNC B0 ;  /* 0x0000000000007941 */ /* 0x000fea0003800000 */
.L_x_3088:
        /* <DEDUP_REMOVED lines=14> */
.L_x_3090:
        /* <DEDUP_REMOVED lines=13> */
.L_x_3092:
[----:B------:R-:W-:Y:S05]  /*2e80*/  BSYNC B0 ;  /* 0x0000000000007941 */ /* 0x000fea0003800000 */
.L_x_3091:
[----:B------:R-:W-:Y:S01]  /*2e90*/  FADD.FTZ R49, R49, -UR7 ;  /* 0x8000000731317e21 */ /* 0x000fe20008010000 */
[----:B------:R-:W-:Y:S01]  /*2ea0*/  FADD.FTZ R27, R40, -UR7 ;  /* 0x80000007281b7e21 */ /* 0x000fe20008010000 */
[----:B------:R-:W-:Y:S01]  /*2eb0*/  FADD.FTZ R26, R41, -UR7 ;  /* 0x80000007291a7e21 */ /* 0x000fe20008010000 */
[----:B------:R-:W-:Y:S01]  /*2ec0*/  FMUL.FTZ R48, R48, UR8 ;  /* 0x0000000830307c20 */ /* 0x000fe20008410000 */
[----:B------:R-:W-:Y:S01]  /*2ed0*/  FMUL.FTZ R49, R49, UR8 ;  /* 0x0000000831317c20 */ /* 0x000fe20008410000 */
[----:B------:R-:W-:Y:S01]  /*2ee0*/  ISETP.GE.U32.AND P4, PT, R6, UR14, PT ;  /* 0x0000000e06007c0c */ /* 0x000fe2000bf86070 */
[----:B------:R-:W-:Y:S01]  /*2ef0*/  FMUL.FTZ R27, R27, UR8 ;  /* 0x000000081b1b7c20 */ /* 0x000fe20008410000 */
[----:B------:R-:W-:Y:S01]  /*2f00*/  ISETP.GT.U32.OR P3, PT, R0, 0xdf, P3 ;  /* 0x000000df0000780c */ /* 0x000fe20001f64470 */
[----:B------:R-:W-:Y:S01]  /*2f10*/  FMUL.FTZ R26, R26, UR8 ;  /* 0x000000081a1a7c20 */ /* 0x000fe20008410000 */
[----:B0-----:R-:W-:Y:S01]  /*2f20*/  FFMA.FTZ R16, R10, R48, R23 ;  /* 0x000000300a107223 */ /* 0x001fe20000010017 */
        /* <DEDUP_REMOVED lines=12> */
.L_x_3093:
        /* <DEDUP_REMOVED lines=13> */
.L_x_3095:
[----:B------:R-:W-:Y:S05]  /*30c0*/  BSYNC B0 ;  /* 0x0000000000007941 */ /* 0x000fea0003800000 */
.L_x_3094:
        /* <DEDUP_REMOVED lines=14> */
.L_x_3096:
        /* <DEDUP_REMOVED lines=13> */
.L_x_3098:
[----:B------:R-:W-:Y:S05]  /*3280*/  BSYNC B0 ;  /* 0x0000000000007941 */ /* 0x000fea0003800000 */
.L_x_3097:
[----:B------:R-:W-:Y:S01]  /*3290*/  ISETP.GE.U32.AND P3, PT, R8, UR14, PT ;  /* 0x0000000e08007c0c */ /* 0x000fe2000bf66070 */
[----:B------:R-:W-:Y:S01]  /*32a0*/  FADD.FTZ R42, R42, -UR7 ;  /* 0x800000072a2a7e21 */ /* 0x000fe20008010000 */
[----:B------:R-:W-:Y:S01]  /*32b0*/  ISETP.GE.U32.AND P5, PT, R24, UR14, PT ;  /* 0x0000000e18007c0c */ /* 0x000fe2000bfa6070 */
[----:B------:R-:W-:Y:S01]  /*32c0*/  FADD.FTZ R43, R43, -UR7 ;  /* 0x800000072b2b7e21 */ /* 0x000fe20008010000 */
[----:B------:R-:W-:Y:S01]  /*32d0*/  SHF.R.S32.HI R13, RZ, 0x1f, R24 ;  /* 0x0000001fff0d7819 */ /* 0x000fe20000011418 */
[----:B------:R-:W-:Y:S01]  /*32e0*/  FMUL.FTZ R42, R42, UR8 ;  /* 0x000000082a2a7c20 */ /* 0x000fe20008410000 */
[----:B------:R-:W-:Y:S01]  /*32f0*/  ISETP.GE.AND.EX P4, PT, R59, UR15, PT, P4 ;  /* 0x0000000f3b007c0c */ /* 0x000fe2000bf86340 */
[----:B------:R-:W-:Y:S01]  /*3300*/  FMUL.FTZ R43, R43, UR8 ;  /* 0x000000082b2b7c20 */ /* 0x000fe20008410000 */
[----:B------:R-:W-:Y:S01]  /*3310*/  ISETP.GE.AND.EX P3, PT, R61, UR15, PT, P3 ;  /* 0x0000000f3d007c0c */ /* 0x000fe2000bf66330 */
[----:B------:R-:W-:Y:S01]  /*3320*/  FADD.FTZ R50, R50, -UR7 ;  /* 0x8000000732327e21 */ /* 0x000fe20008010000 */
[----:B------:R-:W-:Y:S01]  /*3330*/  ISETP.GE.AND.EX P5, PT, R13, UR15, PT, P5 ;  /* 0x0000000f0d007c0c */ /* 0x000fe2000bfa6350 */
[----:B------:R-:W-:Y:S01]  /*3340*/  FADD.FTZ R51, R51, -UR7 ;  /* 0x8000000733337e21 */ /* 0x000fe20008010000 */
[----:B------:R-:W-:Y:S01]  /*3350*/  ISETP.GT.U32.OR P4, PT, R0, 0xdf, P4 ;  /* 0x000000df0000780c */ /* 0x000fe20002784470 */
[----:B0-----:R-:W-:Y:S01]  /*3360*/  FFMA.FTZ R16, R10, R42, R23 ;  /* 0x0000002a0a107223 */ /* 0x001fe20000010017 */
[----:B------:R-:W-:Y:S01]  /*3370*/  ISETP.GT.U32.OR P3, PT, R0, 0xdf, P3 ;  /* 0x000000df0000780c */ /* 0x000fe20001f64470 */
[----:B------:R-:W-:Y:S01]  /*3380*/  FFMA.FTZ R17, R22, R43, R25 ;  /* 0x0000002b16117223 */ /* 0x000fe20000010019 */
        /* <DEDUP_REMOVED lines=12> */
.L_x_3099:
        /* <DEDUP_REMOVED lines=13> */
.L_x_3101:
[----:B------:R-:W-:Y:S05]  /*3520*/  BSYNC B0 ;  /* 0x0000000000007941 */ /* 0x000fea0003800000 */
.L_x_3100:
        /* <DEDUP_REMOVED lines=17> */
.L_x_3102:
        /* <DEDUP_REMOVED lines=13> */
.L_x_3104:
[----:B------:R-:W-:Y:S05]  /*3710*/  BSYNC B0 ;  /* 0x0000000000007941 */ /* 0x000fea0003800000 */
.L_x_3103:
[----:B------:R-:W-:Y:S01]  /*3720*/  FMUL.FTZ R34, R34, UR8 ;  /* 0x0000000822227c20 */ /* 0x000fe20008410000 */
[----:B------:R-:W-:Y:S01]  /*3730*/  FMUL.FTZ R35, R35, UR8 ;  /* 0x0000000823237c20 */ /* 0x000fe20008410000 */
[C---:B0-----:R-:W-:Y:S02]  /*3740*/  IADD3 R21, R58.reuse, 0xe0, RZ ;  /* 0x000000e03a157810 */ /* 0x041fe40007ffe0ff */
        /* <DEDUP_REMOVED lines=14> */
.L_x_3105:
        /* <DEDUP_REMOVED lines=13> */
.L_x_3107:
[----:B------:R-:W-:Y:S05]  /*3900*/  BSYNC B0 ;  /* 0x0000000000007941 */ /* 0x000fea0003800000 */
.L_x_3106:
[----:B------:R-:W-:Y:S01]  /*3910*/  IADD3 R13, R58, 0x120, RZ ;  /* 0x000001203a0d7810 */ /* 0x000fe20007ffe0ff */
[----:B------:R-:W-:Y:S01]  /*3920*/  FADD.FTZ R32, R32, -UR7 ;  /* 0x8000000720207e21 */ /* 0x000fe20008010000 */
[----:B------:R-:W-:Y:S01]  /*3930*/  ISETP.GE.U32.AND P3, PT, R21, UR14, PT ;  /* 0x0000000e15007c0c */ /* 0x000fe2000bf66070 */
[----:B------:R-:W-:Y:S01]  /*3940*/  FADD.FTZ R33, R33, -UR7 ;  /* 0x8000000721217e21 */ /* 0x000fe20008010000 */
[----:B------:R-:W-:Y:S01]  /*3950*/  ISETP.GE.U32.AND P4, PT, R20, UR14, PT ;  /* 0x0000000e14007c0c */ /* 0x000fe2000bf86070 */
[----:B0-----:R-:W-:Y:S01]  /*3960*/  FADD.FTZ R16, R29, -UR7 ;  /* 0x800000071d107e21 */ /* 0x001fe20008010000 */
[----:B------:R-:W-:Y:S01]  /*3970*/  SHF.R.S32.HI R40, RZ, 0x1f, R21 ;  /* 0x0000001fff287819 */ /* 0x000fe20000011415 */
[----:B------:R-:W-:Y:S01]  /*3980*/  FADD.FTZ R28, R28, -UR7 ;  /* 0x800000071c1c7e21 */ /* 0x000fe20008010000 */
[----:B------:R-:W-:Y:S01]  /*3990*/  SHF.R.S32.HI R34, RZ, 0x1f, R20 ;  /* 0x0000001fff227819 */ /* 0x000fe20000011414 */
[----:B------:R-:W-:Y:S01]  /*39a0*/  FMUL.FTZ R32, R32, UR8 ;  /* 0x0000000820207c20 */ /* 0x000fe20008410000 */
[----:B------:R-:W-:Y:S01]  /*39b0*/  ISETP.GE.U32.AND P5, PT, R13, UR14, PT ;  /* 0x0000000e0d007c0c */ /* 0x000fe2000bfa6070 */
[----:B------:R-:W-:Y:S01]  /*39c0*/  FMUL.FTZ R33, R33, UR8 ;  /* 0x0000000821217c20 */ /* 0x000fe20008410000 */
[----:B------:R-:W-:Y:S01]  /*39d0*/  SHF.R.S32.HI R24, RZ, 0x1f, R13 ;  /* 0x0000001fff187819 */ /* 0x000fe2000001140d */
[----:B------:R-:W-:Y:S01]  /*39e0*/  FMUL.FTZ R35, R16, UR8 ;  /* 0x0000000810237c20 */ /* 0x000fe20008410000 */
[----:B------:R-:W-:Y:S01]  /*39f0*/  ISETP.GE.AND.EX P3, PT, R40, UR15, PT, P3 ;  /* 0x0000000f28007c0c */ /* 0x000fe2000bf66330 */
[----:B------:R-:W-:Y:S01]  /*3a00*/  FMUL.FTZ R29, R28, UR8 ;  /* 0x000000081c1d7c20 */ /* 0x000fe20008410000 */
[----:B------:R-:W-:Y:S01]  /*3a10*/  ISETP.GE.AND.EX P4, PT, R34, UR15, PT, P4 ;  /* 0x0000000f22007c0c */ /* 0x000fe2000bf86340 */
[----:B------:R-:W-:Y:S01]  /*3a20*/  FFMA.FTZ R16, R10, R32, R23 ;  /* 0x000000200a107223 */ /* 0x000fe20000010017 */
[----:B------:R-:W-:Y:S01]  /*3a30*/  ISETP.GE.AND.EX P5, PT, R24, UR15, PT, P5 ;  /* 0x0000000f18007c0c */ /* 0x000fe2000bfa6350 */
        /* <DEDUP_REMOVED lines=14> */
.L_x_3108:
        /* <DEDUP_REMOVED lines=13> */
.L_x_3110:
[----:B------:R-:W-:Y:S05]  /*3bf0*/  BSYNC B0 ;  /* 0x0000000000007941 */ /* 0x000fea0003800000 */
.L_x_3109:
        /* <DEDUP_REMOVED lines=14> */
.L_x_3111:
        /* <DEDUP_REMOVED lines=13> */
.L_x_3113:
[----:B------:R-:W-:Y:S05]  /*3db0*/  BSYNC B0 ;  /* 0x0000000000007941 */ /* 0x000fea0003800000 */
.L_x_3112:
[----:B------:R-:W-:Y:S01]  /*3dc0*/  FADD.FTZ R31, R31, -UR7 ;  /* 0x800000071f1f7e21 */ /* 0x000fe20008010000 */
[----:B------:R-:W-:Y:S01]  /*3dd0*/  FMUL.FTZ R30, R30, UR8 ;  /* 0x000000081e1e7c20 */ /* 0x000fe20008410000 */
[----:B------:R-:W-:Y:S02]  /*3de0*/  ISETP.GT.U32.OR P5, PT, R0, 0xdf, P5 ;  /* 0x000000df0000780c */ /* 0x000fe40002fa4470 */
[----:B------:R-:W-:Y:S01]  /*3df0*/  FMUL.FTZ R31, R31, UR8 ;  /* 0x000000081f1f7c20 */ /* 0x000fe20008410000 */
[----:B0-----:R-:W-:Y:S01]  /*3e00*/  IADD3 R20, R58, 0x140, RZ ;  /* 0x000001403a147810 */ /* 0x001fe20007ffe0ff */
[----:B------:R-:W-:Y:S01]  /*3e10*/  FFMA.FTZ R16, R10, R30, R23 ;  /* 0x0000001e0a107223 */ /* 0x000fe20000010017 */
[----:B------:R-:W-:Y:S01]  /*3e20*/  IADD3 R19, R58, 0x160, RZ ;  /* 0x000001603a137810 */ /* 0x000fe20007ffe0ff */
        /* <DEDUP_REMOVED lines=13> */
.L_x_3114:
        /* <DEDUP_REMOVED lines=13> */
.L_x_3116:
[----:B------:R-:W-:Y:S05]  /*3fd0*/  BSYNC B0 ;  /* 0x0000000000007941 */ /* 0x000fea0003800000 */
.L_x_3115:
[----:B------:R-:W-:Y:S01]  /*3fe0*/  ISETP.GE.U32.AND P5, PT, R20, UR14, PT ;  /* 0x0000000e14007c0c */ /* 0x000fe2000bfa6070 */
[----:B------:R-:W-:Y:S01]  /*3ff0*/  FADD.FTZ R36, R36, -UR7 ;  /* 0x8000000724247e21 */ /* 0x000fe20008010000 */
[----:B------:R-:W-:Y:S01]  /*4000*/  ISETP.GE.U32.AND P3, PT, R19, UR14, PT ;  /* 0x0000000e13007c0c */ /* 0x000fe2000bf66070 */
[----:B------:R-:W-:Y:S01]  /*4010*/  FADD.FTZ R37, R37, -UR7 ;  /* 0x8000000725257e21 */ /* 0x000fe20008010000 */
[----:B------:R-:W-:Y:S01]  /*4020*/  ISETP.GE.U32.AND P4, PT, R18, UR14, PT ;  /* 0x0000000e12007c0c */ /* 0x000fe2000bf86070 */
[----:B------:R-:W-:Y:S01]  /*4030*/  FMUL.FTZ R36, R36, UR8 ;  /* 0x0000000824247c20 */ /* 0x000fe20008410000 */
[----:B------:R-:W-:Y:S01]  /*4040*/  SHF.R.S32.HI R27, RZ, 0x1f, R20 ;  /* 0x0000001fff1b7819 */ /* 0x000fe20000011414 */
[----:B------:R-:W-:Y:S01]  /*4050*/  FMUL.FTZ R37, R37, UR8 ;  /* 0x0000000825257c20 */ /* 0x000fe20008410000 */
[----:B0-----:R-:W-:Y:S01]  /*4060*/  SHF.R.S32.HI R16, RZ, 0x1f, R19 ;  /* 0x0000001fff107819 */ /* 0x001fe20000011413 */
        /* <DEDUP_REMOVED lines=22> */
.L_x_3117:
        /* <DEDUP_REMOVED lines=13> */
.L_x_3119:
[----:B------:R-:W-:Y:S05]  /*42a0*/  BSYNC B0 ;  /* 0x0000000000007941 */ /* 0x000fea0003800000 */
.L_x_3118:
        /* <DEDUP_REMOVED lines=17> */
.L_x_3120:
        /* <DEDUP_REMOVED lines=13> */
.L_x_3122:
[----:B------:R-:W-:Y:S05]  /*4490*/  BSYNC B0 ;  /* 0x0000000000007941 */ /* 0x000fea0003800000 */
.L_x_3121:
        /* <DEDUP_REMOVED lines=17> */
.L_x_3123:
        /* <DEDUP_REMOVED lines=13> */
.L_x_3125:
[----:B------:R-:W-:Y:S05]  /*4680*/  BSYNC B0 ;  /* 0x0000000000007941 */ /* 0x000fea0003800000 */
.L_x_3124:
[----:B------:R-:W-:Y:S01]  /*4690*/  IADD3 R13, R58, 0x1e0, RZ ;  /* 0x000001e03a0d7810 */ /* 0x000fe20007ffe0ff */
[----:B------:R-:W-:Y:S01]  /*46a0*/  FADD.FTZ R52, R52, -UR7 ;  /* 0x8000000734347e21 */ /* 0x000fe20008010000 */
[----:B------:R-:W-:Y:S01]  /*46b0*/  ISETP.GE.U32.AND P4, PT, R17, UR14, PT ;  /* 0x0000000e11007c0c */ /* 0x000fe2000bf86070 */
[----:B------:R-:W-:Y:S01]  /*46c0*/  FADD.FTZ R53, R53, -UR7 ;  /* 0x8000000735357e21 */ /* 0x000fe20008010000 */
[----:B------:R-:W-:Y:S01]  /*46d0*/  SHF.R.S32.HI R26, RZ, 0x1f, R17 ;  /* 0x0000001fff1a7819 */ /* 0x000fe20000011411 */
[----:B------:R-:W-:Y:S01]  /*46e0*/  FMUL.FTZ R52, R52, UR8 ;  /* 0x0000000834347c20 */ /* 0x000fe20008410000 */
[----:B------:R-:W-:Y:S01]  /*46f0*/  ISETP.GE.U32.AND P5, PT, R16, UR14, PT ;  /* 0x0000000e10007c0c */ /* 0x000fe2000bfa6070 */
[----:B------:R-:W-:Y:S01]  /*4700*/  FMUL.FTZ R53, R53, UR8 ;  /* 0x0000000835357c20 */ /* 0x000fe20008410000 */
[----:B------:R-:W-:Y:S01]  /*4710*/  ISETP.GE.U32.AND P3, PT, R13, UR14, PT ;  /* 0x0000000e0d007c0c */ /* 0x000fe2000bf66070 */
[----:B0-----:R-:W-:Y:S01]  /*4720*/  FFMA.FTZ R14, R10, R52, R23 ;  /* 0x000000340a0e7223 */ /* 0x001fe20000010017 */
[----:B------:R-:W-:Y:S01]  /*4730*/  ISETP.GE.AND.EX P4, PT, R26, UR15, PT, P4 ;  /* 0x0000000f1a007c0c */ /* 0x000fe2000bf86340 */
[----:B------:R-:W-:Y:S01]  /*4740*/  FFMA.FTZ R15, R22, R53, R25 ;  /* 0x00000035160f7223 */ /* 0x000fe20000010019 */
[----:B------:R-:W-:-:S02]  /*4750*/  ISETP.GE.AND.EX P5, PT, R11, UR15, PT, P5 ;  /* 0x0000000f0b007c0c */ /* 0x000fc4000bfa6350 */
[----:B------:R-:W-:Y:S02]  /*4760*/  ISETP.GE.AND.EX P3, PT, R63, UR15, PT, P3 ;  /* 0x0000000f3f007c0c */ /* 0x000fe4000bf66330 */
        /* <DEDUP_REMOVED lines=12> */
.L_x_3126:
        /* <DEDUP_REMOVED lines=13> */
.L_x_3128:
[----:B------:R-:W-:Y:S05]  /*4900*/  BSYNC B0 ;  /* 0x0000000000007941 */ /* 0x000fea0003800000 */
.L_x_3127:
[----:B------:R-:W-:Y:S01]  /*4910*/  FADD.FTZ R54, R54, -UR7 ;  /* 0x8000000736367e21 */ /* 0x000fe20008010000 */
[----:B------:R-:W-:Y:S01]  /*4920*/  FADD.FTZ R55, R55, -UR7 ;  /* 0x8000000737377e21 */ /* 0x000fe20008010000 */
[----:B------:R-:W-:Y:S01]  /*4930*/  FADD.FTZ R56, R56, -UR7 ;  /* 0x8000000738387e21 */ /* 0x000fe20008010000 */
[----:B------:R-:W-:Y:S01]  /*4940*/  FADD.FTZ R57, R57, -UR7 ;  /* 0x8000000739397e21 */ /* 0x000fe20008010000 */
[----:B------:R-:W-:Y:S01]  /*4950*/  FMUL.FTZ R54, R54, UR8 ;  /* 0x0000000836367c20 */ /* 0x000fe20008410000 */
[----:B------:R-:W-:Y:S01]  /*4960*/  FMUL.FTZ R55, R55, UR8 ;  /* 0x0000000837377c20 */ /* 0x000fe20008410000 */
[----:B------:R-:W-:Y:S01]  /*4970*/  ISETP.GT.U32.OR P5, PT, R0, 0xdf, P5 ;  /* 0x000000df0000780c */ /* 0x000fe20002fa4470 */
        /* <DEDUP_REMOVED lines=16> */
.L_x_3129:
        /* <DEDUP_REMOVED lines=13> */
.L_x_3131:
[----:B------:R-:W-:Y:S05]  /*4b50*/  BSYNC B0 ;  /* 0x0000000000007941 */ /* 0x000fea0003800000 */
.L_x_3130:
        /* <DEDUP_REMOVED lines=13> */
.L_x_3132:
        /* <DEDUP_REMOVED lines=12> */
.L_x_3134:
[----:B------:R-:W-:Y:S05]  /*4cf0*/  BSYNC B0 ;  /* 0x0000000000007941 */ /* 0x000fea0003800000 */
.L_x_3133:
[----:B------:R-:W-:Y:S01]  /*4d00*/  ULDC UR7, c[0x0][0x10] ;  /* 0x0000040000077ab9 */ /* 0x000fe20000000800 */
[----:B------:R-:W-:Y:S02]  /*4d10*/  UIADD3 UR4, UR4, 0x1, URZ ;  /* 0x0000000104047890 */ /* 0x000fe4000fffe03f */
[----:B------:R-:W-:-:S04]  /*4d20*/  UIADD3 UR6, UR7, UR6, URZ ;  /* 0x0000000607067290 */ /* 0x000fc8000fffe03f */
[----:B------:R-:W-:-:S06]  /*4d30*/  UISETP.GE.AND UP0, UPT, UR6, UR5, UPT ;  /* 0x000000050600728c */ /* 0x000fcc000bf06270 */
[----:B------:R-:W-:-:S13]  /*4d40*/  PLOP3.LUT P3, PT, PT, PT, UP0, 0x80, 0x0 ;  /* 0x000000000000781c */ /* 0x000fda0003f6f008 */
[----:B------:R-:W-:Y:S05]  /*4d50*/  @!P3 BRA `(.L_x_3135) ;  /* 0xffffffb40040b947 */ /* 0x000fea000383ffff */
[----:B------:R-:W-:Y:S05]  /*4d60*/  EXIT ;  /* 0x000000000000794d */ /* 0x000fea0003800000 */
.L_x_3136:
        /* <DEDUP_REMOVED lines=9> */
.L_x_3345:


//--------------------- .text._Z35group_norm_nhwc_fwd_one_pass_kernelI11Fp32IOFp16WLi64ELi14ELi224EEv26Group_norm_nhwc_fwd_params --------------------------
	.section	.text._Z35group_norm_nhwc_fwd_one_pass_kernelI11Fp32IOFp16WLi64ELi14ELi224EEv26Group_norm_nhwc_fwd_params,"ax",@progbits
	.align	128
        .global         _Z35group_norm_nhwc_fwd_one_pass_kernelI11Fp32IOFp16WLi64ELi14ELi224EEv26Group_norm_nhwc_fwd_params
        .type           _Z35group_norm_nhwc_fwd_one_pass_kernelI11Fp32IOFp16WLi64ELi14ELi224EEv26Group_norm_nhwc_fwd_params,@function
        .size           _Z35group_norm_nhwc_fwd_one_pass_kernelI11Fp32IOFp16WLi64ELi14ELi224EEv26Group_norm_nhwc_fwd_params,(.L_x_3346 - _Z35group_norm_nhwc_fwd_one_pass_kernelI11Fp32IOFp16WLi64ELi14ELi224EEv26Group_norm_nhwc_fwd_params)
        .other          _Z35group_norm_nhwc_fwd_one_pass_kernelI11Fp32IOFp16WLi64ELi14ELi224EEv26Group_norm_nhwc_fwd_params,@"STO_CUDA_ENTRY STV_DEFAULT"
_Z35group_norm_nhwc_fwd_one_pass_kernelI11Fp32IOFp16WLi64ELi14ELi224EEv26Group_norm_nhwc_fwd_params:
.text._Z35group_norm_nhwc_fwd_one_pass_kernelI11Fp32IOFp16WLi64ELi14ELi224EEv26Group_norm_nhwc_fwd_params:
        /* <DEDUP_REMOVED lines=31> */
.L_x_3155:
        /* <DEDUP_REMOVED lines=135> */
.L_x_3138:
[----:B------:R-:W-:Y:S05]  /*0a60*/  BSYNC B0 ;  /* 0x0000000000007941 */ /* 0x000fea0003800000 */
.L_x_3137:
        /* <DEDUP_REMOVED lines=28> */
.L_x_3141:
[----:B-1----:R-:W2:Y:S04]  /*0c30*/  LDG.E.STRONG.GPU R7, desc[UR8][R8.64] ;  /* 0x0000000808077981 */ /* 0x002ea8000c1ef900 */
[----:B--2---:R-:W-:Y:S01]  /*0c40*/  CCTL.IVALL ;  /* 0x00000000ff00798f */ /* 0x004fe20002000000 */
[----:B------:R-:W-:Y:S05]  /*0c50*/  YIELD ;  /* 0x0000000000007946 */ /* 0x000fea0003800000 */
[----:B------:R-:W-:-:S13]  /*0c60*/  ISETP.NE.AND P0, PT, R7, R12, PT ;  /* 0x0000000c0700720c */ /* 0x000fda0003f05270 */
[----:B------:R-:W-:Y:S05]  /*0c70*/  @P0 BRA `(.L_x_3141) ;  /* 0xfffffffc00ec0947 */ /* 0x000fea000383ffff */
.L_x_3140:
        /* <DEDUP_REMOVED lines=17> */
.L_x_3145:
        /* <DEDUP_REMOVED lines=115> */
.L_x_3144:
        /* <DEDUP_REMOVED lines=61> */
.L_x_3146:
[----:B------:R-:W-:-:S13]  /*1890*/  ISETP.NE.OR P0, PT, R7, RZ, P0 ;  /* 0x000000ff0700720c */ /* 0x000fda0000705670 */
[----:B------:R-:W-:Y:S05]  /*18a0*/  @!P0 BRA `(.L_x_3142) ;  /* 0x00000000007c8947 */ /* 0x000fea0003800000 */
.L_x_3143:
        /* <DEDUP_REMOVED lines=31> */
.L_x_3142:
        /* <DEDUP_REMOVED lines=11> */
.L_x_3148:
[----:B------:R-:W-:Y:S05]  /*1b50*/  BSYNC B0 ;  /* 0x0000000000007941 */ /* 0x000fea0003800000 */
.L_x_3147:
        /* <DEDUP_REMOVED lines=16> */
.L_x_3139:
        /* <DEDUP_REMOVED lines=48> */
[----:B--2---:R-:W-:Y:S02]  /*1f60*/  HADD2.F32 R11, -RZ, R14.H0_H0 ;  /* 0x2000000eff0b7230 */ /* 0x004fe40000004100 */
[----:B----4-:R-:W-:Y:S02]  /*1f70*/  HADD2.F32 R5, -RZ, R24.H0_H0 ;  /* 0x20000018ff057230 */ /* 0x010fe40000004100 */
[----:B-----5:R-:W-:-:S02]  /*1f80*/  HADD2.F32 R15, -RZ, R15.H0_H0 ;  /* 0x2000000fff0f7230 */ /* 0x020fc40000004100 */
[----:B------:R-:W-:-:S03]  /*1f90*/  HADD2.F32 R8, -RZ, R25.H0_H0 ;  /* 0x20000019ff087230 */ /* 0x000fc60000004100 */
        /* <DEDUP_REMOVED lines=14> */
.L_x_3149:
        /* <DEDUP_REMOVED lines=14> */
.L_x_3151:
[----:B------:R-:W-:Y:S05]  /*2160*/  BSYNC B0 ;  /* 0x0000000000007941 */ /* 0x000fea0003800000 */
.L_x_3150:
        /* <DEDUP_REMOVED lines=13> */
.L_x_3152:
        /* <DEDUP_REMOVED lines=17> */
.L_x_3154:
[----:B------:R-:W-:Y:S05]  /*2350*/  BSYNC B0 ;  /* 0x0000000000007941 */ /* 0x000fea0003800000 */
.L_x_3153:
[----:B0-----:R-:W0:Y:S01]  /*2360*/  LDC R4, c[0x0][0x10] ;  /* 0x00000400ff047b82 */ /* 0x001e220000000800 */
[----:B------:R-:W-:Y:S02]  /*2370*/  IADD3 R16, R16, 0x1, RZ ;  /* 0x0000000110107810 */ /* 0x000fe40007ffe0ff */
[----:B0-----:R-:W-:-:S04]  /*2380*/  IADD3 R3, R4, R3, RZ ;  /* 0x0000000304037210 */ /* 0x001fc80007ffe0ff */
[----:B------:R-:W-:-:S13]  /*2390*/  ISETP.GE.AND P0, PT, R3, UR4, PT ;  /* 0x0000000403007c0c */ /* 0x000fda000bf06270 */
[----:B------:R-:W-:Y:S05]  /*23a0*/  @!P0 BRA `(.L_x_3155) ;  /* 0xffffffdc00908947 */ /* 0x000fea000383ffff */
[----:B------:R-:W-:Y:S05]  /*23b0*/  EXIT ;  /* 0x000000000000794d */ /* 0x000fea0003800000 */
.L_x_3156:
        /* <DEDUP_REMOVED lines=12> */
.L_x_3346:


//--------------------- .text._Z35group_norm_nhwc_fwd_one_pass_kernelI11Fp32IOFp16WLi128ELi14ELi224EEv26Group_norm_nhwc_fwd_params --------------------------
	.section	.text._Z35group_norm_nhwc_fwd_one_pass_kernelI11Fp32IOFp16WLi128ELi14ELi224EEv26Group_norm_nhwc_fwd_params,"ax",@progbits
	.align	128
        .global         _Z35group_norm_nhwc_fwd_one_pass_kernelI11Fp32IOFp16WLi128ELi14ELi224EEv26Group_norm_nhwc_fwd_params
        .type           _Z35group_norm_nhwc_fwd_one_pass_kernelI11Fp32IOFp16WLi128ELi14ELi224EEv26Group_norm_nhwc_fwd_params,@function
        .size           _Z35group_norm_nhwc_fwd_one_pass_kernelI11Fp32IOFp16WLi128ELi14ELi224EEv26Group_norm_nhwc_fwd_params,(.L_x_3347 - _Z35group_norm_nhwc_fwd_one_pass_kernelI11Fp32IOFp16WLi128ELi14ELi224EEv26Group_norm_nhwc_fwd_params)
        .other          _Z35group_norm_nhwc_fwd_one_pass_kernelI11Fp32IOFp16WLi128ELi14ELi224EEv26Group_norm_nhwc_fwd_params,@"STO_CUDA_ENTRY STV_DEFAULT"
_Z35group_norm_nhwc_fwd_one_pass_kernelI11Fp32IOFp16WLi128ELi14ELi224EEv26Group_norm_nhwc_fwd_params:
.text._Z35group_norm_nhwc_fwd_one_pass_kernelI11Fp32IOFp16WLi128ELi14ELi224EEv26Group_norm_nhwc_fwd_params:
        /* <DEDUP_REMOVED lines=26> */
.L_x_3178:
        /* <DEDUP_REMOVED lines=176> */
.L_x_3158:
[----:B------:R-:W-:Y:S05]  /*0ca0*/  BSYNC B0 ;  /* 0x0000000000007941 */ /* 0x000fea0003800000 */
.L_x_3157:
        /* <DEDUP_REMOVED lines=28> */
.L_x_3161:
[----:B-1----:R-:W2:Y:S04]  /*0e70*/  LDG.E.STRONG.GPU R10, desc[UR8][R8.64] ;  /* 0x00000008080a7981 */ /* 0x002ea8000c1ef900 */
[----:B--2---:R-:W-:Y:S01]  /*0e80*/  CCTL.IVALL ;  /* 0x00000000ff00798f */ /* 0x004fe20002000000 */
[----:B------:R-:W-:Y:S05]  /*0e90*/  YIELD ;  /* 0x0000000000007946 */ /* 0x000fea0003800000 */
[----:B------:R-:W-:-:S13]  /*0ea0*/  ISETP.NE.AND P1, PT, R10, R13, PT ;  /* 0x0000000d0a00720c */ /* 0x000fda0003f25270 */
[----:B------:R-:W-:Y:S05]  /*0eb0*/  @P1 BRA `(.L_x_3161) ;  /* 0xfffffffc00ec1947 */ /* 0x000fea000383ffff */
.L_x_3160:
        /* <DEDUP_REMOVED lines=11> */
.L_x_3163:
        /* <DEDUP_REMOVED lines=63> */
.L_x_3162:
        /* <DEDUP_REMOVED lines=19> */
.L_x_3165:
[----:B------:R-:W-:Y:S05]  /*1490*/  BSYNC B0 ;  /* 0x0000000000007941 */ /* 0x000fea0003800000 */
.L_x_3164:
        /* <DEDUP_REMOVED lines=32> */
.L_x_3159:
        /* <DEDUP_REMOVED lines=60> */
[----:B--2---:R-:W-:Y:S02]  /*1a60*/  HADD2.F32 R11, -RZ, R11.H0_H0 ;  /* 0x2000000bff0b7230 */ /* 0x004fe40000004100 */
[----:B---3--:R-:W-:Y:S02]  /*1a70*/  HADD2.F32 R10, -RZ, R10.H0_H0 ;  /* 0x2000000aff0a7230 */ /* 0x008fe40000004100 */
[----:B----4-:R-:W-:Y:S02]  /*1a80*/  HADD2.F32 R24, -RZ, R8.H0_H0 ;  /* 0x20000008ff187230 */ /* 0x010fe40000004100 */
[-C--:B------:R-:W-:Y:S01]  /*1a90*/  FMUL.FTZ R8, R20, R13.reuse ;  /* 0x0000000d14087220 */ /* 0x080fe20000410000 */
[----:B------:R-:W-:Y:S01]  /*1aa0*/  FMUL.FTZ R20, R19, R13 ;  /* 0x0000000d13147220 */ /* 0x000fe20000410000 */
[----:B-----5:R-:W-:-:S02]  /*1ab0*/  HADD2.F32 R25, -RZ, R9.H0_H0 ;  /* 0x20000009ff197230 */ /* 0x020fc40000004100 */
[-C--:B------:R-:W-:Y:S01]  /*1ac0*/  FMUL.FTZ R9, R21, R13.reuse ;  /* 0x0000000d15097220 */ /* 0x080fe20000410000 */
[----:B------:R-:W-:Y:S01]  /*1ad0*/  FMUL.FTZ R21, R18, R13 ;  /* 0x0000000d12157220 */ /* 0x000fe20000410000 */
        /* <DEDUP_REMOVED lines=13> */
.L_x_3166:
        /* <DEDUP_REMOVED lines=13> */
.L_x_3168:
[----:B------:R-:W-:Y:S05]  /*1c80*/  BSYNC B0 ;  /* 0x0000000000007941 */ /* 0x000fea0003800000 */
.L_x_3167:
        /* <DEDUP_REMOVED lines=13> */
.L_x_3169:
        /* <DEDUP_REMOVED lines=13> */
.L_x_3171:
[----:B------:R-:W-:Y:S05]  /*1e30*/  BSYNC B0 ;  /* 0x0000000000007941 */ /* 0x000fea0003800000 */
.L_x_3170:
        /* <DEDUP_REMOVED lines=13> */
.L_x_3172:
        /* <DEDUP_REMOVED lines=13> */
.L_x_3174:
[----:B------:R-:W-:Y:S05]  /*1fe0*/  BSYNC B0 ;  /* 0x0000000000007941 */ /* 0x000fea0003800000 */
.L_x_3173:
        /* <DEDUP_REMOVED lines=13> */
.L_x_3175:
        /* <DEDUP_REMOVED lines=12> */
.L_x_3177:
[----:B------:R-:W-:Y:S05]  /*2180*/  BSYNC B0 ;  /* 0x0000000000007941 */ /* 0x000fea0003800000 */
.L_x_3176:
[----:B01----:R-:W0:Y:S01]  /*2190*/  LDC R9, c[0x0][0x10] ;  /* 0x00000400ff097b82 */ /* 0x003e220000000800 */
[----:B------:R-:W-:Y:S02]  /*21a0*/  IADD3 R5, R5, 0x1, RZ ;  /* 0x0000000105057810 */ /* 0x000fe40007ffe0ff */
[----:B0-----:R-:W-:-:S04]  /*21b0*/  IADD3 R4, R9, R4, RZ ;  /* 0x0000000409047210 */ /* 0x001fc80007ffe0ff */
[----:B------:R-:W-:-:S13]  /*21c0*/  ISETP.GE.AND P1, PT, R4, UR4, PT ;  /* 0x0000000404007c0c */ /* 0x000fda000bf26270 */
[----:B------:R-:W-:Y:S05]  /*21d0*/  @!P1 BRA `(.L_x_3178) ;  /* 0xffffffdc00f09947 */ /* 0x000fea000383ffff */
[----:B------:R-:W-:Y:S05]  /*21e0*/  EXIT ;  /* 0x000000000000794d */ /* 0x000fea0003800000 */
.L_x_3179:
        /* <DEDUP_REMOVED lines=9> */
.L_x_3347:


//--------------------- .text._Z35group_norm_nhwc_fwd_one_pass_kernelI11Fp32IOFp16WLi256ELi14ELi224EEv26Group_norm_nhwc_fwd_params --------------------------
	.section	.text._Z35group_norm_nhwc_fwd_one_pass_kernelI11Fp32IOFp16WLi256ELi14ELi224EEv26Group_norm_nhwc_fwd_params,"ax",@progbits
	.align	128
        .global         _Z35group_norm_nhwc_fwd_one_pass_kernelI11Fp32IOFp16WLi256ELi14ELi224EEv26Group_norm_nhwc_fwd_params
        .type           _Z35group_norm_nhwc_fwd_one_pass_kernelI11Fp32IOFp16WLi256ELi14ELi224EEv26Group_norm_nhwc_fwd_params,@function
        .size           _Z35group_norm_nhwc_fwd_one_pass_kernelI11Fp32IOFp16WLi256ELi14ELi224EEv26Group_norm_nhwc_fwd_params,(.L_x_3348 - _Z35group_norm_nhwc_fwd_one_pass_kernelI11Fp32IOFp16WLi256ELi14ELi224EEv26Group_norm_nhwc_fwd_params)
        .other          _Z35group_norm_nhwc_fwd_one_pass_kernelI11Fp32IOFp16WLi256ELi14ELi224EEv26Group_norm_nhwc_fwd_params,@"STO_CUDA_ENTRY STV_DEFAULT"
_Z35group_norm_nhwc_fwd_one_pass_kernelI11Fp32IOFp16WLi256ELi14ELi224EEv26Group_norm_nhwc_fwd_params:
.text._Z35group_norm_nhwc_fwd_one_pass_kernelI11Fp32IOFp16WLi256ELi14ELi224EEv26Group_norm_nhwc_fwd_params:
        /* <DEDUP_REMOVED lines=54> */
.L_x_3216:
        /* <DEDUP_REMOVED lines=250> */
.L_x_3181:
[----:B------:R-:W-:Y:S05]  /*1300*/  BSYNC B0 ;  /* 0x0000000000007941 */ /* 0x000fea0003800000 */
.L_x_3180:
        /* <DEDUP_REMOVED lines=31> */
.L_x_3184:
[----:B-1----:R-:W2:Y:S04]  /*1500*/  LDG.E.STRONG.GPU R13, desc[UR8][R16.64] ;  /* 0x00000008100d7981 */ /* 0x002ea8000c1ef900 */
[----:B--2---:R-:W-:Y:S01]  /*1510*/  CCTL.IVALL ;  /* 0x00000000ff00798f */ /* 0x004fe20002000000 */
[----:B------:R-:W-:Y:S05]  /*1520*/  YIELD ;  /* 0x0000000000007946 */ /* 0x000fea0003800000 */
[----:B------:R-:W-:-:S13]  /*1530*/  ISETP.NE.AND P6, PT, R13, R44, PT ;  /* 0x0000002c0d00720c */ /* 0x000fda0003fc5270 */
[----:B------:R-:W-:Y:S05]  /*1540*/  @P6 BRA `(.L_x_3184) ;  /* 0xfffffffc00ec6947 */ /* 0x000fea000383ffff */
.L_x_3183:
        /* <DEDUP_REMOVED lines=19> */
.L_x_3188:
        /* <DEDUP_REMOVED lines=116> */
.L_x_3187:
        /* <DEDUP_REMOVED lines=62> */
.L_x_3189:
[----:B------:R-:W-:-:S06]  /*21a0*/  UISETP.NE.OR UP0, UPT, UR6, URZ, UP0 ;  /* 0x0000003f0600728c */ /* 0x000fcc0008705670 */
[----:B------:R-:W-:-:S13]  /*21b0*/  PLOP3.LUT P6, PT, PT, PT, UP0, 0x80, 0x0 ;  /* 0x000000000000781c */ /* 0x000fda0003fcf008 */
[----:B------:R-:W-:Y:S05]  /*21c0*/  @!P6 BRA `(.L_x_3185) ;  /* 0x00000000007ce947 */ /* 0x000fea0003800000 */
.L_x_3186:
        /* <DEDUP_REMOVED lines=31> */
.L_x_3185:
        /* <DEDUP_REMOVED lines=14> */
.L_x_3191:
[----:B------:R-:W-:Y:S05]  /*24a0*/  BSYNC B0 ;  /* 0x0000000000007941 */ /* 0x000fea0003800000 */
.L_x_3190:
        /* <DEDUP_REMOVED lines=17> */
.L_x_3182:
        /* <DEDUP_REMOVED lines=63> */
.L_x_3192:
        /* <DEDUP_REMOVED lines=13> */
.L_x_3194:
[----:B------:R-:W-:Y:S05]  /*2a80*/  BSYNC B0 ;  /* 0x0000000000007941 */ /* 0x000fea0003800000 */
.L_x_3193:
        /* <DEDUP_REMOVED lines=18> */
.L_x_3195:
        /* <DEDUP_REMOVED lines=14> */
.L_x_3197:
[----:B------:R-:W-:Y:S05]  /*2c90*/  BSYNC B0 ;  /* 0x0000000000007941 */ /* 0x000fea0003800000 */
.L_x_3196:
        /* <DEDUP_REMOVED lines=18> */
.L_x_3198:
        /* <DEDUP_REMOVED lines=14> */
.L_x_3200:
[----:B------:R-:W-:Y:S05]  /*2ea0*/  BSYNC B0 ;  /* 0x0000000000007941 */ /* 0x000fea0003800000 */
.L_x_3199:
        /* <DEDUP_REMOVED lines=17> */
.L_x_3201:
        /* <DEDUP_REMOVED lines=13> */
.L_x_3203:
[----:B------:R-:W-:Y:S05]  /*3090*/  BSYNC B0 ;  /* 0x0000000000007941 */ /* 0x000fea0003800000 */
.L_x_3202:
        /* <DEDUP_REMOVED lines=22> */
.L_x_3204:
        /* <DEDUP_REMOVED lines=13> */
.L_x_3206:
[----:B------:R-:W-:Y:S05]  /*32d0*/  BSYNC B0 ;  /* 0x0000000000007941 */ /* 0x000fea0003800000 */
.L_x_3205:
        /* <DEDUP_REMOVED lines=22> */
.L_x_3207:
        /* <DEDUP_REMOVED lines=13> */
.L_x_3209:
[----:B------:R-:W-:Y:S05]  /*3510*/  BSYNC B0 ;  /* 0x0000000000007941 */ /* 0x000fea0003800000 */
.L_x_3208:
        /* <DEDUP_REMOVED lines=21> */
.L_x_3210:
        /* <DEDUP_REMOVED lines=13> */
.L_x_3212:
[----:B------:R-:W-:Y:S05]  /*3740*/  BSYNC B0 ;  /* 0x0000000000007941 */ /* 0x000fea0003800000 */
.L_x_3211:
        /* <DEDUP_REMOVED lines=20> */
.L_x_3213:
        /* <DEDUP_REMOVED lines=12> */
.L_x_3215:
[----:B------:R-:W-:Y:S05]  /*3950*/  BSYNC B0 ;  /* 0x0000000000007941 */ /* 0x000fea0003800000 */
.L_x_3214:
[----:B------:R-:W-:Y:S02]  /*3960*/  UIADD3 UR11, UR12, UR11, URZ ;  /* 0x0000000b0c0b7290 */ /* 0x000fe4000fffe03f */
[----:B------:R-:W-:Y:S02]  /*3970*/  UIADD3 UR4, UR4, 0x1, URZ ;  /* 0x0000000104047890 */ /* 0x000fe4000fffe03f */
[----:B------:R-:W-:-:S06]  /*3980*/  UISETP.GE.AND UP0, UPT, UR11, UR5, UPT ;  /* 0x000000050b00728c */ /* 0x000fcc000bf06270 */
[----:B------:R-:W-:-:S13]  /*3990*/  PLOP3.LUT P5, PT, PT, PT, UP0, 0x80, 0x0 ;  /* 0x000000000000781c */ /* 0x000fda0003faf008 */
[----:B------:R-:W-:Y:S05]  /*39a0*/  @!P5 BRA `(.L_x_3216) ;  /* 0xffffffc8006cd947 */ /* 0x000fea000383ffff */
[----:B------:R-:W-:Y:S05]  /*39b0*/  EXIT ;  /* 0x000000000000794d */ /* 0x000fea0003800000 */
.L_x_3217:
        /* <DEDUP_REMOVED lines=12> */
.L_x_3348:


//--------------------- .text._Z35group_norm_nhwc_fwd_one_pass_kernelI11Fp32IOFp16WLi512ELi14ELi224EEv26Group_norm_nhwc_fwd_params --------------------------
	.section	.text._Z35group_norm_nhwc_fwd_one_pass_kernelI11Fp32IOFp16WLi512ELi14ELi224EEv26Group_norm_nhwc_fwd_params,"ax",@progbits
	.align	128
        .global         _Z35group_norm_nhwc_fwd_one_pass_kernelI11Fp32IOFp16WLi512ELi14ELi224EEv26Group_norm_nhwc_fwd_params
        .type           _Z35group_norm_nhwc_fwd_one_pass_kernelI11Fp32IOFp16WLi512ELi14ELi224EEv26Group_norm_nhwc_fwd_params,@function
        .size           _Z35group_norm_nhwc_fwd_one_pass_kernelI11Fp32IOFp16WLi512ELi14ELi224EEv26Group_norm_nhwc_fwd_params,(.L_x_3349 - _Z35group_norm_nhwc_fwd_one_pass_kernelI11Fp32IOFp16WLi512ELi14ELi224EEv26Group_norm_nhwc_fwd_params)
        .other          _Z35group_norm_nhwc_fwd_one_pass_kernelI11Fp32IOFp16WLi512ELi14ELi224EEv26Group_norm_nhwc_fwd_params,@"STO_CUDA_ENTRY STV_DEFAULT"
_Z35group_norm_nhwc_fwd_one_pass_kernelI11Fp32IOFp16WLi512ELi14ELi224EEv26Group_norm_nhwc_fwd_params:
.text._Z35group_norm_nhwc_fwd_one_pass_kernelI11Fp32IOFp16WLi512ELi14ELi224EEv26Group_norm_nhwc_fwd_params:
        /* <DEDUP_REMOVED lines=38> */
.L_x_3275:
        /* <DEDUP_REMOVED lines=428> */
.L_x_3219:
[----:B------:R-:W-:Y:S05]  /*1d20*/  BSYNC B0 ;  /* 0x0000000000007941 */ /* 0x000fea0003800000 */
.L_x_3218:
        /* <DEDUP_REMOVED lines=30> */
.L_x_3222:
[----:B-1----:R-:W2:Y:S04]  /*1f10*/  LDG.E.STRONG.GPU R18, desc[UR10][R16.64] ;  /* 0x0000000a10127981 */ /* 0x002ea8000c1ef900 */
[----:B--2---:R-:W-:Y:S01]  /*1f20*/  CCTL.IVALL ;  /* 0x00000000ff00798f */ /* 0x004fe20002000000 */
[----:B------:R-:W-:Y:S05]  /*1f30*/  YIELD ;  /* 0x0000000000007946 */ /* 0x000fea0003800000 */
[----:B------:R-:W-:-:S13]  /*1f40*/  ISETP.NE.AND P3, PT, R18, R21, PT ;  /* 0x000000151200720c */ /* 0x000fda0003f65270 */
[----:B------:R-:W-:Y:S05]  /*1f50*/  @P3 BRA `(.L_x_3222) ;  /* 0xfffffffc00ec3947 */ /* 0x000fea000383ffff */
.L_x_3221:
        /* <DEDUP_REMOVED lines=11> */
.L_x_3224:
        /* <DEDUP_REMOVED lines=67> */
.L_x_3223:
        /* <DEDUP_REMOVED lines=19> */
.L_x_3226:
[----:B------:R-:W-:Y:S05]  /*2570*/  BSYNC B0 ;  /* 0x0000000000007941 */ /* 0x000fea0003800000 */
.L_x_3225:
        /* <DEDUP_REMOVED lines=34> */
.L_x_3220:
        /* <DEDUP_REMOVED lines=52> */
[----:B--2---:R-:W-:Y:S02]  /*2ae0*/  HADD2.F32 R10, -RZ, R10.H0_H0 ;  /* 0x2000000aff0a7230 */ /* 0x004fe40000004100 */
[----:B---3--:R-:W-:Y:S02]  /*2af0*/  HADD2.F32 R22, -RZ, R62.H0_H0 ;  /* 0x2000003eff167230 */ /* 0x008fe40000004100 */
[----:B----4-:R-:W-:-:S02]  /*2b00*/  HADD2.F32 R23, -RZ, R60.H0_H0 ;  /* 0x2000003cff177230 */ /* 0x010fc40000004100 */
        /* <DEDUP_REMOVED lines=14> */
.L_x_3227:
        /* <DEDUP_REMOVED lines=13> */
.L_x_3229:
[----:B------:R-:W-:Y:S05]  /*2cc0*/  BSYNC B0 ;  /* 0x0000000000007941 */ /* 0x000fea0003800000 */
.L_x_3228:
        /* <DEDUP_REMOVED lines=14> */
.L_x_3230:
        /* <DEDUP_REMOVED lines=13> */
.L_x_3232:
[----:B------:R-:W-:Y:S05]  /*2e80*/  BSYNC B0 ;  /* 0x0000000000007941 */ /* 0x000fea0003800000 */
.L_x_3231:
        /* <DEDUP_REMOVED lines=22> */
.L_x_3233:
        /* <DEDUP_REMOVED lines=13> */
.L_x_3235:
[----:B------:R-:W-:Y:S05]  /*30c0*/  BSYNC B0 ;  /* 0x0000000000007941 */ /* 0x000fea0003800000 */
.L_x_3234:
        /* <DEDUP_REMOVED lines=14> */
.L_x_3236:
        /* <DEDUP_REMOVED lines=13> */
.L_x_3238:
[----:B------:R-:W-:Y:S05]  /*3280*/  BSYNC B0 ;  /* 0x0000000000007941 */ /* 0x000fea0003800000 */
.L_x_3237:
        /* <DEDUP_REMOVED lines=28> */
.L_x_3239:
        /* <DEDUP_REMOVED lines=13> */
.L_x_3241:
[----:B------:R-:W-:Y:S05]  /*3520*/  BSYNC B0 ;  /* 0x0000000000007941 */ /* 0x000fea0003800000 */
.L_x_3240:
        /* <DEDUP_REMOVED lines=17> */
.L_x_3242:
        /* <DEDUP_REMOVED lines=13> */
.L_x_3244:
[----:B------:R-:W-:Y:S05]  /*3710*/  BSYNC B0 ;  /* 0x0000000000007941 */ /* 0x000fea0003800000 */
.L_x_3243:
        /* <DEDUP_REMOVED lines=17> */
.L_x_3245:
        /* <DEDUP_REMOVED lines=13> */
.L_x_3247:
[----:B------:R-:W-:Y:S05]  /*3900*/  BSYNC B0 ;  /* 0x0000000000007941 */ /* 0x000fea0003800000 */
.L_x_3246:
        /* <DEDUP_REMOVED lines=33> */
.L_x_3248:
        /* <DEDUP_REMOVED lines=13> */
.L_x_3250:
[----:B------:R-:W-:Y:S05]  /*3bf0*/  BSYNC B0 ;  /* 0x0000000000007941 */ /* 0x000fea0003800000 */
.L_x_3249:
        /* <DEDUP_REMOVED lines=14> */
.L_x_3251:
        /* <DEDUP_REMOVED lines=13> */
.L_x_3253:
[----:B------:R-:W-:Y:S05]  /*3db0*/  BSYNC B0 ;  /* 0x0000000000007941 */ /* 0x000fea0003800000 */
.L_x_3252:
        /* <DEDUP_REMOVED lines=20> */
.L_x_3254:
        /* <DEDUP_REMOVED lines=13> */
.L_x_3256:
[----:B------:R-:W-:Y:S05]  /*3fd0*/  BSYNC B0 ;  /* 0x0000000000007941 */ /* 0x000fea0003800000 */
.L_x_3255:
        /* <DEDUP_REMOVED lines=31> */
.L_x_3257:
        /* <DEDUP_REMOVED lines=13> */
.L_x_3259:
[----:B------:R-:W-:Y:S05]  /*42a0*/  BSYNC B0 ;  /* 0x0000000000007941 */ /* 0x000fea0003800000 */
.L_x_3258:
        /* <DEDUP_REMOVED lines=17> */
.L_x_3260:
        /* <DEDUP_REMOVED lines=13> */
.L_x_3262:
[----:B------:R-:W-:Y:S05]  /*4490*/  BSYNC B0 ;  /* 0x0000000000007941 */ /* 0x000fea0003800000 */
.L_x_3261:
        /* <DEDUP_REMOVED lines=17> */
.L_x_3263:
        /* <DEDUP_REMOVED lines=13> */
.L_x_3265:
[----:B------:R-:W-:Y:S05]  /*4680*/  BSYNC B0 ;  /* 0x0000000000007941 */ /* 0x000fea0003800000 */
.L_x_3264:
        /* <DEDUP_REMOVED lines=26> */
.L_x_3266:
        /* <DEDUP_REMOVED lines=13> */
.L_x_3268:
[----:B------:R-:W-:Y:S05]  /*4900*/  BSYNC B0 ;  /* 0x0000000000007941 */ /* 0x000fea0003800000 */
.L_x_3267:
        /* <DEDUP_REMOVED lines=23> */
.L_x_3269:
        /* <DEDUP_REMOVED lines=13> */
.L_x_3271:
[----:B------:R-:W-:Y:S05]  /*4b50*/  BSYNC B0 ;  /* 0x0000000000007941 */ /* 0x000fea0003800000 */
.L_x_3270:
        /* <DEDUP_REMOVED lines=13> */
.L_x_3272:
        /* <DEDUP_REMOVED lines=12> */
.L_x_3274:
[----:B------:R-:W-:Y:S05]  /*4cf0*/  BSYNC B0 ;  /* 0x0000000000007941 */ /* 0x000fea0003800000 */
.L_x_3273:
[----:B------:R-:W-:Y:S01]  /*4d00*/  ULDC UR7, c[0x0][0x10] ;  /* 0x0000040000077ab9 */ /* 0x000fe20000000800 */
[----:B------:R-:W-:Y:S02]  /*4d10*/  UIADD3 UR4, UR4, 0x1, URZ ;  /* 0x0000000104047890 */ /* 0x000fe4000fffe03f */
[----:B------:R-:W-:-:S04]  /*4d20*/  UIADD3 UR6, UR7, UR6, URZ ;  /* 0x0000000607067290 */ /* 0x000fc8000fffe03f */
[----:B------:R-:W-:-:S06]  /*4d30*/  UISETP.GE.AND UP0, UPT, UR6, UR5, UPT ;  /* 0x000000050600728c */ /* 0x000fcc000bf06270 */
[----:B------:R-:W-:-:S13]  /*4d40*/  PLOP3.LUT P3, PT, PT, PT, UP0, 0x80, 0x0 ;  /* 0x000000000000781c */ /* 0x000fda0003f6f008 */
[----:B------:R-:W-:Y:S05]  /*4d50*/  @!P3 BRA `(.L_x_3275) ;  /* 0xffffffb40040b947 */ /* 0x000fea000383ffff */
[----:B------:R-:W-:Y:S05]  /*4d60*/  EXIT ;  /* 0x000000000000794d */ /* 0x000fea0003800000 */
.L_x_3276:
        /* <DEDUP_REMOVED lines=9> */
.L_x_3349:


//--------------------- .nv.shared.reserved.0     --------------------------
	.section	.nv.shared.reserved.0,"aw",@nobits
	.weak		__nv_reservedSMEM_offset_0_alias
	.size		__nv_reservedSMEM_offset_0_alias, 0, 0
	.other		__nv_reservedSMEM_offset_0_alias,@"STO_CUDA_RESERVED_SHARED STV_DEFAULT"
__nv_reservedSMEM_offset_0_alias:
	.zero		0


//--------------------- .nv.global                --------------------------
	.section	.nv.global,"aw",@nobits
.nv.global:
	.type		_ZN61_INTERNAL_4e50bc23_30_group_norm_nhwc_one_pass_14_cu_880cdd6b6thrust23THRUST_300001_SM_900_NS12placeholders2_5E,@object
	.size		_ZN61_INTERNAL_4e50bc23_30_group_norm_nhwc_one_pass_14_cu_880cdd6b6thrust23THRUST_300001_SM_900_NS12placeholders2_5E,(_ZN61_INTERNAL_4e50bc23_30_group_norm_nhwc_one_pass_14_cu_880cdd6b4cuda3std3__45__cpo6cbeginE - _ZN61_INTERNAL_4e50bc23_30_group_norm_nhwc_one_pass_14_cu_880cdd6b6thrust23THRUST_300001_SM_900_NS12placeholders2_5E)
_ZN61_INTERNAL_4e50bc23_30_group_norm_nhwc_one_pass_14_cu_880cdd6b6thrust23THRUST_300001_SM_900_NS12placeholders2_5E:
	.zero		1
	.type		_ZN61_INTERNAL_4e50bc23_30_group_norm_nhwc_one_pass_14_cu_880cdd6b4cuda3std3__45__cpo6cbeginE,@object
	.size		_ZN61_INTERNAL_4e50bc23_30_group_norm_nhwc_one_pass_14_cu_880cdd6b4cuda3std3__45__cpo6cbeginE,(_ZN61_INTERNAL_4e50bc23_30_group_norm_nhwc_one_pass_14_cu_880cdd6b4cuda3std6ranges3__45__cpo6cbeginE - _ZN61_INTERNAL_4e50bc23_30_group_norm_nhwc_one_pass_14_cu_880cdd6b4cuda3std3__45__cpo6cbeginE)
_ZN61_INTERNAL_4e50bc23_30_group_norm_nhwc_one_pass_14_cu_880cdd6b4cuda3std3__45__cpo6cbeginE:
	.zero		1
	.type		_ZN61_INTERNAL_4e50bc23_30_group_norm_nhwc_one_pass_14_cu_880cdd6b4cuda3std6ranges3__45__cpo6cbeginE,@object
	.size		_ZN61_INTERNAL_4e50bc23_30_group_norm_nhwc_one_pass_14_cu_880cdd6b4cuda3std6ranges3__45__cpo6cbeginE,(_ZN61_INTERNAL_4e50bc23_30_group_norm_nhwc_one_pass_14_cu_880cdd6b4cuda3std3__48in_placeE - _ZN61_INTERNAL_4e50bc23_30_group_norm_nhwc_one_pass_14_cu_880cdd6b4cuda3std6ranges3__45__cpo6cbeginE)
_ZN61_INTERNAL_4e50bc23_30_group_norm_nhwc_one_pass_14_cu_880cdd6b4cuda3std6ranges3__45__cpo6cbeginE:
	.zero		1
	.type		_ZN61_INTERNAL_4e50bc23_30_group_norm_nhwc_one_pass_14_cu_880cdd6b4cuda3std3__48in_placeE,@object
	.size		_ZN61_INTERNAL_4e50bc23_30_group_norm_nhwc_one_pass_14_cu_880cdd6b4cuda3std3__48in_placeE,(_ZN61_INTERNAL_4e50bc23_30_group_norm_nhwc_one_pass_14_cu_880cdd6b4cuda3std6ranges3__45__cpo4sizeE - _ZN61_INTERNAL_4e50bc23_30_group_norm_nhwc_one_pass_14_cu_880cdd6b4cuda3std3__48in_placeE)
_ZN61_INTERNAL_4e50bc23_30_group_norm_nhwc_one_pass_14_cu_880cdd6b4cuda3std3__48in_placeE:
	.zero		1
	.type		_ZN61_INTERNAL_4e50bc23_30_group_norm_nhwc_one_pass_14_cu_880cdd6b4cuda3std6ranges3__45__cpo4sizeE,@object
	.size		_ZN61_INTERNAL_4e50bc23_30_group_norm_nhwc_one_pass_14_cu_880cdd6b4cuda3std6ranges3__45__cpo4sizeE,(_ZN61_INTERNAL_4e50bc23_30_group_norm_nhwc_one_pass_14_cu_880cdd6b6thrust23THRUST_300001_SM_900_NS12placeholders2_9E - _ZN61_INTERNAL_4e50bc23_30_group_norm_nhwc_one_pass_14_cu_880cdd6b4cuda3std6ranges3__45__cpo4sizeE)
_ZN61_INTERNAL_4e50bc23_30_group_norm_nhwc_one_pass_14_cu_880cdd6b4cuda3std6ranges3__45__cpo4sizeE:
	.zero		1
	.type		_ZN61_INTERNAL_4e50bc23_30_group_norm_nhwc_one_pass_14_cu_880cdd6b6thrust23THRUST_300001_SM_900_NS12placeholders2_9E,@object
	.size		_ZN61_INTERNAL_4e50bc23_30_group_norm_nhwc_one_pass_14_cu_880cdd6b6thrust23THRUST_300001_SM_900_NS12placeholders2_9E,(_ZN61_INTERNAL_4e50bc23_30_group_norm_nhwc_one_pass_14_cu_880cdd6b4cuda3std3__45__cpo7crbeginE - _ZN61_INTERNAL_4e50bc23_30_group_norm_nhwc_one_pass_14_cu_880cdd6b6thrust23THRUST_300001_SM_900_NS12placeholders2_9E)
_ZN61_INTERNAL_4e50bc23_30_group_norm_nhwc_one_pass_14_cu_880cdd6b6thrust23THRUST_300001_SM_900_NS12placeholders2_9E:
	.zero		1
	.type		_ZN61_INTERNAL_4e50bc23_30_group_norm_nhwc_one_pass_14_cu_880cdd6b4cuda3std3__45__cpo7crbeginE,@object
	.size		_ZN61_INTERNAL_4e50bc23_30_group_norm_nhwc_one_pass_14_cu_880cdd6b4cuda3std3__45__cpo7crbeginE,(_ZN61_INTERNAL_4e50bc23_30_group_norm_nhwc_one_pass_14_cu_880cdd6b4cuda3std6ranges3__45__cpo4nextE - _ZN61_INTERNAL_4e50bc23_30_group_norm_nhwc_one_pass_14_cu_880cdd6b4cuda3std3__45__cpo7crbeginE)
_ZN61_INTERNAL_4e50bc23_30_group_norm_nhwc_one_pass_14_cu_880cdd6b4cuda3std3__45__cpo7crbeginE:
	.zero		1
	.type		_ZN61_INTERNAL_4e50bc23_30_group_norm_nhwc_one_pass_14_cu_880cdd6b4cuda3std6ranges3__45__cpo4nextE,@object
	.size		_ZN61_INTERNAL_4e50bc23_30_group_norm_nhwc_one_pass_14_cu_880cdd6b4cuda3std6ranges3__45__cpo4nextE,(_ZN61_INTERNAL_4e50bc23_30_group_norm_nhwc_one_pass_14_cu_880cdd6b4cuda3std6ranges3__45__cpo4swapE - _ZN61_INTERNAL_4e50bc23_30_group_norm_nhwc_one_pass_14_cu_880cdd6b4cuda3std6ranges3__45__cpo4nextE)
_ZN61_INTERNAL_4e50bc23_30_group_norm_nhwc_one_pass_14_cu_880cdd6b4cuda3std6ranges3__45__cpo4nextE:
	.zero		1
	.type		_ZN61_INTERNAL_4e50bc23_30_group_norm_nhwc_one_pass_14_cu_880cdd6b4cuda3std6ranges3__45__cpo4swapE,@object
	.size		_ZN61_INTERNAL_4e50bc23_30_group_norm_nhwc_one_pass_14_cu_880cdd6b4cuda3std6ranges3__45__cpo4swapE,(_ZN61_INTERNAL_4e50bc23_30_group_norm_nhwc_one_pass_14_cu_880cdd6b6thrust23THRUST_300001_SM_900_NS12placeholders2_1E - _ZN61_INTERNAL_4e50bc23_30_group_norm_nhwc_one_pass_14_cu_880cdd6b4cuda3std6ranges3__45__cpo4swapE)
_ZN61_INTERNAL_4e50bc23_30_group_norm_nhwc_one_pass_14_cu_880cdd6b4cuda3std6ranges3__45__cpo4swapE:
	.zero		1
	.type		_ZN61_INTERNAL_4e50bc23_30_group_norm_nhwc_one_pass_14_cu_880cdd6b6thrust23THRUST_300001_SM_900_NS12placeholders2_1E,@object
	.size		_ZN61_INTERNAL_4e50bc23_30_group_norm_nhwc_one_pass_14_cu_880cdd6b6thrust23THRUST_300001_SM_900_NS12placeholders2_1E,(_ZN61_INTERNAL_4e50bc23_30_group_norm_nhwc_one_pass_14_cu_880cdd6b6thrust23THRUST_300001_SM_900_NS12placeholders2_3E - _ZN61_INTERNAL_4e50bc23_30_group_norm_nhwc_one_pass_14_cu_880cdd6b6thrust23THRUST_300001_SM_900_NS12placeholders2_1E)
_ZN61_INTERNAL_4e50bc23_30_group_norm_nhwc_one_pass_14_cu_880cdd6b6thrust23THRUST_300001_SM_900_NS12placeholders2_1E:
	.zero		1
	.type		_ZN61_INTERNAL_4e50bc23_30_group_norm_nhwc_one_pass_14_cu_880cdd6b6thrust23THRUST_300001_SM_900_NS12placeholders2_3E,@object
	.size		_ZN61_INTERNAL_4e50bc23_30_group_norm_nhwc_one_pass_14_cu_880cdd6b6thrust23THRUST_300001_SM_900_NS12placeholders2_3E,(_ZN61_INTERNAL_4e50bc23_30_group_norm_nhwc_one_pass_14_cu_880cdd6b4cuda3std3__45__cpo5beginE - _ZN61_INTERNAL_4e50bc23_30_group_norm_nhwc_one_pass_14_cu_880cdd6b6thrust23THRUST_300001_SM_900_NS12placeholders2_3E)
_ZN61_INTERNAL_4e50bc23_30_group_norm_nhwc_one_pass_14_cu_880cdd6b6thrust23THRUST_300001_SM_900_NS12placeholders2_3E:
	.zero		1
	.type		_ZN61_INTERNAL_4e50bc23_30_group_norm_nhwc_one_pass_14_cu_880cdd6b4cuda3std3__45__cpo5beginE,@object
	.size		_ZN61_INTERNAL_4e50bc23_30_group_norm_nhwc_one_pass_14_cu_880cdd6b4cuda3std3__45__cpo5beginE,(_ZN61_INTERNAL_4e50bc23_30_group_norm_nhwc_one_pass_14_cu_880cdd6b4cuda3std6ranges3__45__cpo5beginE - _ZN61_INTERNAL_4e50bc23_30_group_norm_nhwc_one_pass_14_cu_880cdd6b4cuda3std3__45__cpo5beginE)
_ZN61_INTERNAL_4e50bc23_30_group_norm_nhwc_one_pass_14_cu_880cdd6b4cuda3std3__45__cpo5beginE:
	.zero		1
	.type		_ZN61_INTERNAL_4e50bc23_30_group_norm_nhwc_one_pass_14_cu_880cdd6b4cuda3std6ranges3__45__cpo5beginE,@object
	.size		_ZN61_INTERNAL_4e50bc23_30_group_norm_nhwc_one_pass_14_cu_880cdd6b4cuda3std6ranges3__45__cpo5beginE,(_ZN61_INTERNAL_4e50bc23_30_group_norm_nhwc_one_pass_14_cu_880cdd6b4cuda3std3__463_GLOBAL__N__4e50bc23_30_group_norm_nhwc_one_pass_14_cu_880cdd6b6ignoreE - _ZN61_INTERNAL_4e50bc23_30_group_norm_nhwc_one_pass_14_cu_880cdd6b4cuda3std6ranges3__45__cpo5beginE)
_ZN61_INTERNAL_4e50bc23_30_group_norm_nhwc_one_pass_14_cu_880cdd6b4cuda3std6ranges3__45__cpo5beginE:
	.zero		1
	.type		_ZN61_INTERNAL_4e50bc23_30_group_norm_nhwc_one_pass_14_cu_880cdd6b4cuda3std3__463_GLOBAL__N__4e50bc23_30_group_norm_nhwc_one_pass_14_cu_880cdd6b6ignoreE,@object
	.size		_ZN61_INTERNAL_4e50bc23_30_group_norm_nhwc_one_pass_14_cu_880cdd6b4cuda3std3__463_GLOBAL__N__4e50bc23_30_group_norm_nhwc_one_pass_14_cu_880cdd6b6ignoreE,(_ZN61_INTERNAL_4e50bc23_30_group_norm_nhwc_one_pass_14_cu_880cdd6b4cuda3std6ranges3__45__cpo4dataE - _ZN61_INTERNAL_4e50bc23_30_group_norm_nhwc_one_pass_14_cu_880cdd6b4cuda3std3__463_GLOBAL__N__4e50bc23_30_group_norm_nhwc_one_pass_14_cu_880cdd6b6ignoreE)
_ZN61_INTERNAL_4e50bc23_30_group_norm_nhwc_one_pass_14_cu_880cdd6b4cuda3std3__463_GLOBAL__N__4e50bc23_30_group_norm_nhwc_one_pass_14_cu_880cdd6b6ignoreE:
	.zero		1
	.type		_ZN61_INTERNAL_4e50bc23_30_group_norm_nhwc_one_pass_14_cu_880cdd6b4cuda3std6ranges3__45__cpo4dataE,@object
	.size		_ZN61_INTERNAL_4e50bc23_30_group_norm_nhwc_one_pass_14_cu_880cdd6b4cuda3std6ranges3__45__cpo4dataE,(_ZN61_INTERNAL_4e50bc23_30_group_norm_nhwc_one_pass_14_cu_880cdd6b6thrust23THRUST_300001_SM_900_NS12placeholders2_7E - _ZN61_INTERNAL_4e50bc23_30_group_norm_nhwc_one_pass_14_cu_880cdd6b4cuda3std6ranges3__45__cpo4dataE)
_ZN61_INTERNAL_4e50bc23_30_group_norm_nhwc_one_pass_14_cu_880cdd6b4cuda3std6ranges3__45__cpo4dataE:
	.zero		1
	.type		_ZN61_INTERNAL_4e50bc23_30_group_norm_nhwc_one_pass_14_cu_880cdd6b6thrust23THRUST_300001_SM_900_NS12placeholders2_7E,@object
	.size		_ZN61_INTERNAL_4e50bc23_30_group_norm_nhwc_one_pass_14_cu_880cdd6b6thrust23THRUST_300001_SM_900_NS12placeholders2_7E,(_ZN61_INTERNAL_4e50bc23_30_group_norm_nhwc_one_pass_14_cu_880cdd6b4cuda3std3__45__cpo6rbeginE - _ZN61_INTERNAL_4e50bc23_30_group_norm_nhwc_one_pass_14_cu_880cdd6b6thrust23THRUST_300001_SM_900_NS12placeholders2_7E)
_ZN61_INTERNAL_4e50bc23_30_group_norm_nhwc_one_pass_14_cu_880cdd6b6thrust23THRUST_300001_SM_900_NS12placeholders2_7E:
	.zero		1
	.type		_ZN61_INTERNAL_4e50bc23_30_group_norm_nhwc_one_pass_14_cu_880cdd6b4cuda3std3__45__cpo6rbeginE,@object
	.size		_ZN61_INTERNAL_4e50bc23_30_group_norm_nhwc_one_pass_14_cu_880cdd6b4cuda3std3__45__cpo6rbeginE,(_ZN61_INTERNAL_4e50bc23_30_group_norm_nhwc_one_pass_14_cu_880cdd6b4cuda3std6ranges3__45__cpo7advanceE - _ZN61_INTERNAL_4e50bc23_30_group_norm_nhwc_one_pass_14_cu_880cdd6b4cuda3std3__45__cpo6rbeginE)
_ZN61_INTERNAL_4e50bc23_30_group_norm_nhwc_one_pass_14_cu_880cdd6b4cuda3std3__45__cpo6rbeginE:
	.zero		1
	.type		_ZN61_INTERNAL_4e50bc23_30_group_norm_nhwc_one_pass_14_cu_880cdd6b4cuda3std6ranges3__45__cpo7advanceE,@object
	.size		_ZN61_INTERNAL_4e50bc23_30_group_norm_nhwc_one_pass_14_cu_880cdd6b4cuda3std6ranges3__45__cpo7advanceE,(_ZN61_INTERNAL_4e50bc23_30_group_norm_nhwc_one_pass_14_cu_880cdd6b4cuda3std3__47nulloptE - _ZN61_INTERNAL_4e50bc23_30_group_norm_nhwc_one_pass_14_cu_880cdd6b4cuda3std6ranges3__45__cpo7advanceE)
_ZN61_INTERNAL_4e50bc23_30_group_norm_nhwc_one_pass_14_cu_880cdd6b4cuda3std6ranges3__45__cpo7advanceE:
	.zero		1
	.type		_ZN61_INTERNAL_4e50bc23_30_group_norm_nhwc_one_pass_14_cu_880cdd6b4cuda3std3__47nulloptE,@object
	.size		_ZN61_INTERNAL_4e50bc23_30_group_norm_nhwc_one_pass_14_cu_880cdd6b4cuda3std3__47nulloptE,(_ZN61_INTERNAL_4e50bc23_30_group_norm_nhwc_one_pass_14_cu_880cdd6b4cuda3std6ranges3__45__cpo8distanceE - _ZN61_INTERNAL_4e50bc23_30_group_norm_nhwc_one_pass_14_cu_880cdd6b4cuda3std3__47nulloptE)
_ZN61_INTERNAL_4e50bc23_30_group_norm_nhwc_one_pass_14_cu_880cdd6b4cuda3std3__47nulloptE:
	.zero		1
	.type		_ZN61_INTERNAL_4e50bc23_30_group_norm_nhwc_one_pass_14_cu_880cdd6b4cuda3std6ranges3__45__cpo8distanceE,@object
	.size		_ZN61_INTERNAL_4e50bc23_30_group_norm_nhwc_one_pass_14_cu_880cdd6b4cuda3std6ranges3__45__cpo8distanceE,(_ZN61_INTERNAL_4e50bc23_30_group_norm_nhwc_one_pass_14_cu_880cdd6b6thrust23THRUST_300001_SM_900_NS12placeholders2_6E - _ZN61_INTERNAL_4e50bc23_30_group_norm_nhwc_one_pass_14_cu_880cdd6b4cuda3std6ranges3__45__cpo8distanceE)
_ZN61_INTERNAL_4e50bc23_30_group_norm_nhwc_one_pass_14_cu_880cdd6b4cuda3std6ranges3__45__cpo8distanceE:
	.zero		1
	.type		_ZN61_INTERNAL_4e50bc23_30_group_norm_nhwc_one_pass_14_cu_880cdd6b6thrust23THRUST_300001_SM_900_NS12placeholders2_6E,@object
	.size		_ZN61_INTERNAL_4e50bc23_30_group_norm_nhwc_one_pass_14_cu_880cdd6b6thrust23THRUST_300001_SM_900_NS12placeholders2_6E,(_ZN61_INTERNAL_4e50bc23_30_group_norm_nhwc_one_pass_14_cu_880cdd6b4cuda3std3__45__cpo4cendE - _ZN61_INTERNAL_4e50bc23_30_group_norm_nhwc_one_pass_14_cu_880cdd6b6thrust23THRUST_300001_SM_900_NS12placeholders2_6E)
_ZN61_INTERNAL_4e50bc23_30_group_norm_nhwc_one_pass_14_cu_880cdd6b6thrust23THRUST_300001_SM_900_NS12placeholders2_6E:
	.zero		1
	.type		_ZN61_INTERNAL_4e50bc23_30_group_norm_nhwc_one_pass_14_cu_880cdd6b4cuda3std3__45__cpo4cendE,@object
	.size		_ZN61_INTERNAL_4e50bc23_30_group_norm_nhwc_one_pass_14_cu_880cdd6b4cuda3std3__45__cpo4cendE,(_ZN61_INTERNAL_4e50bc23_30_group_norm_nhwc_one_pass_14_cu_880cdd6b4cuda3std6ranges3__45__cpo4cendE - _ZN61_INTERNAL_4e50bc23_30_group_norm_nhwc_one_pass_14_cu_880cdd6b4cuda3std3__45__cpo4cendE)
_ZN61_INTERNAL_4e50bc23_30_group_norm_nhwc_one_pass_14_cu_880cdd6b4cuda3std3__45__cpo4cendE:
	.zero		1
	.type		_ZN61_INTERNAL_4e50bc23_30_group_norm_nhwc_one_pass_14_cu_880cdd6b4cuda3std6ranges3__45__cpo4cendE,@object
	.size		_ZN61_INTERNAL_4e50bc23_30_group_norm_nhwc_one_pass_14_cu_880cdd6b4cuda3std6ranges3__45__cpo4cendE,(_ZN61_INTERNAL_4e50bc23_30_group_norm_nhwc_one_pass_14_cu_880cdd6b4cuda3std3__420unreachable_sentinelE - _ZN61_INTERNAL_4e50bc23_30_group_norm_nhwc_one_pass_14_cu_880cdd6b4cuda3std6ranges3__45__cpo4cendE)
_ZN61_INTERNAL_4e50bc23_30_group_norm_nhwc_one_pass_14_cu_880cdd6b4cuda3std6ranges3__45__cpo4cendE:
	.zero		1
	.type		_ZN61_INTERNAL_4e50bc23_30_group_norm_nhwc_one_pass_14_cu_880cdd6b4cuda3std3__420unreachable_sentinelE,@object
	.size		_ZN61_INTERNAL_4e50bc23_30_group_norm_nhwc_one_pass_14_cu_880cdd6b4cuda3std3__420unreachable_sentinelE,(_ZN61_INTERNAL_4e50bc23_30_group_norm_nhwc_one_pass_14_cu_880cdd6b4cuda3std6ranges3__45__cpo5ssizeE - _ZN61_INTERNAL_4e50bc23_30_group_norm_nhwc_one_pass_14_cu_880cdd6b4cuda3std3__420unreachable_sentinelE)
_ZN61_INTERNAL_4e50bc23_30_group_norm_nhwc_one_pass_14_cu_880cdd6b4cuda3std3__420unreachable_sentinelE:
	.zero		1
	.type		_ZN61_INTERNAL_4e50bc23_30_group_norm_nhwc_one_pass_14_cu_880cdd6b4cuda3std6ranges3__45__cpo5ssizeE,@object
	.size		_ZN61_INTERNAL_4e50bc23_30_group_norm_nhwc_one_pass_14_cu_880cdd6b4cuda3std6ranges3__45__cpo5ssizeE,(_ZN61_INTERNAL_4e50bc23_30_group_norm_nhwc_one_pass_14_cu_880cdd6b6thrust23THRUST_300001_SM_900_NS12placeholders3_10E - _ZN61_INTERNAL_4e50bc23_30_group_norm_nhwc_one_pass_14_cu_880cdd6b4cuda3std6ranges3__45__cpo5ssizeE)
_ZN61_INTERNAL_4e50bc23_30_group_norm_nhwc_one_pass_14_cu_880cdd6b4cuda3std6ranges3__45__cpo5ssizeE:
	.zero		1
	.type		_ZN61_INTERNAL_4e50bc23_30_group_norm_nhwc_one_pass_14_cu_880cdd6b6thrust23THRUST_300001_SM_900_NS12placeholders3_10E,@object
	.size		_ZN61_INTERNAL_4e50bc23_30_group_norm_nhwc_one_pass_14_cu_880cdd6b6thrust23THRUST_300001_SM_900_NS12placeholders3_10E,(_ZN61_INTERNAL_4e50bc23_30_group_norm_nhwc_one_pass_14_cu_880cdd6b4cuda3std3__45__cpo5crendE - _ZN61_INTERNAL_4e50bc23_30_group_norm_nhwc_one_pass_14_cu_880cdd6b6thrust23THRUST_300001_SM_900_NS12placeholders3_10E)
_ZN61_INTERNAL_4e50bc23_30_group_norm_nhwc_one_pass_14_cu_880cdd6b6thrust23THRUST_300001_SM_900_NS12placeholders3_10E:
	.zero		1
	.type		_ZN61_INTERNAL_4e50bc23_30_group_norm_nhwc_one_pass_14_cu_880cdd6b4cuda3std3__45__cpo5crendE,@object
	.size		_ZN61_INTERNAL_4e50bc23_30_group_norm_nhwc_one_pass_14_cu_880cdd6b4cuda3std3__45__cpo5crendE,(_ZN61_INTERNAL_4e50bc23_30_group_norm_nhwc_one_pass_14_cu_880cdd6b4cuda3std6ranges3__45__cpo4prevE - _ZN61_INTERNAL_4e50bc23_30_group_norm_nhwc_one_pass_14_cu_880cdd6b4cuda3std3__45__cpo5crendE)
_ZN61_INTERNAL_4e50bc23_30_group_norm_nhwc_one_pass_14_cu_880cdd6b4cuda3std3__45__cpo5crendE:
	.zero		1
	.type		_ZN61_INTERNAL_4e50bc23_30_group_norm_nhwc_one_pass_14_cu_880cdd6b4cuda3std6ranges3__45__cpo4prevE,@object
	.size		_ZN61_INTERNAL_4e50bc23_30_group_norm_nhwc_one_pass_14_cu_880cdd6b4cuda3std6ranges3__45__cpo4prevE,(_ZN61_INTERNAL_4e50bc23_30_group_norm_nhwc_one_pass_14_cu_880cdd6b4cuda3std6ranges3__45__cpo9iter_moveE - _ZN61_INTERNAL_4e50bc23_30_group_norm_nhwc_one_pass_14_cu_880cdd6b4cuda3std6ranges3__45__cpo4prevE)
_ZN61_INTERNAL_4e50bc23_30_group_norm_nhwc_one_pass_14_cu_880cdd6b4cuda3std6ranges3__45__cpo4prevE:
	.zero		1
	.type		_ZN61_INTERNAL_4e50bc23_30_group_norm_nhwc_one_pass_14_cu_880cdd6b4cuda3std6ranges3__45__cpo9iter_moveE,@object
	.size		_ZN61_INTERNAL_4e50bc23_30_group_norm_nhwc_one_pass_14_cu_880cdd6b4cuda3std6ranges3__45__cpo9iter_moveE,(_ZN61_INTERNAL_4e50bc23_30_group_norm_nhwc_one_pass_14_cu_880cdd6b6thrust23THRUST_300001_SM_900_NS12placeholders2_2E - _ZN61_INTERNAL_4e50bc23_30_group_norm_nhwc_one_pass_14_cu_880cdd6b4cuda3std6ranges3__45__cpo9iter_moveE)
_ZN61_INTERNAL_4e50bc23_30_group_norm_nhwc_one_pass_14_cu_880cdd6b4cuda3std6ranges3__45__cpo9iter_moveE:
	.zero		1
	.type		_ZN61_INTERNAL_4e50bc23_30_group_norm_nhwc_one_pass_14_cu_880cdd6b6thrust23THRUST_300001_SM_900_NS12placeholders2_2E,@object
	.size		_ZN61_INTERNAL_4e50bc23_30_group_norm_nhwc_one_pass_14_cu_880cdd6b6thrust23THRUST_300001_SM_900_NS12placeholders2_2E,(_ZN61_INTERNAL_4e50bc23_30_group_norm_nhwc_one_pass_14_cu_880cdd6b6thrust23THRUST_300001_SM_900_NS12placeholders2_4E - _ZN61_INTERNAL_4e50bc23_30_group_norm_nhwc_one_pass_14_cu_880cdd6b6thrust23THRUST_300001_SM_900_NS12placeholders2_2E)
_ZN61_INTERNAL_4e50bc23_30_group_norm_nhwc_one_pass_14_cu_880cdd6b6thrust23THRUST_300001_SM_900_NS12placeholders2_2E:
	.zero		1
	.type		_ZN61_INTERNAL_4e50bc23_30_group_norm_nhwc_one_pass_14_cu_880cdd6b6thrust23THRUST_300001_SM_900_NS12placeholders2_4E,@object
	.size		_ZN61_INTERNAL_4e50bc23_30_group_norm_nhwc_one_pass_14_cu_880cdd6b6thrust23THRUST_300001_SM_900_NS12placeholders2_4E,(_ZN61_INTERNAL_4e50bc23_30_group_norm_nhwc_one_pass_14_cu_880cdd6b4cuda3std3__45__cpo3endE - _ZN61_INTERNAL_4e50bc23_30_group_norm_nhwc_one_pass_14_cu_880cdd6b6thrust23THRUST_300001_SM_900_NS12placeholders2_4E)
_ZN61_INTERNAL_4e50bc23_30_group_norm_nhwc_one_pass_14_cu_880cdd6b6thrust23THRUST_300001_SM_900_NS12placeholders2_4E:
	.zero		1
	.type		_ZN61_INTERNAL_4e50bc23_30_group_norm_nhwc_one_pass_14_cu_880cdd6b4cuda3std3__45__cpo3endE,@object
	.size		_ZN61_INTERNAL_4e50bc23_30_group_norm_nhwc_one_pass_14_cu_880cdd6b4cuda3std3__45__cpo3endE,(_ZN61_INTERNAL_4e50bc23_30_group_norm_nhwc_one_pass_14_cu_880cdd6b4cuda3std6ranges3__45__cpo3endE - _ZN61_INTERNAL_4e50bc23_30_group_norm_nhwc_one_pass_14_cu_880cdd6b4cuda3std3__45__cpo3endE)
_ZN61_INTERNAL_4e50bc23_30_group_norm_nhwc_one_pass_14_cu_880cdd6b4cuda3std3__45__cpo3endE:
	.zero		1
	.type		_ZN61_INTERNAL_4e50bc23_30_group_norm_nhwc_one_pass_14_cu_880cdd6b4cuda3std6ranges3__45__cpo3endE,@object
	.size		_ZN61_INTERNAL_4e50bc23_30_group_norm_nhwc_one_pass_14_cu_880cdd6b4cuda3std6ranges3__45__cpo3endE,(_ZN61_INTERNAL_4e50bc23_30_group_norm_nhwc_one_pass_14_cu_880cdd6b4cuda3std3__419piecewise_constructE - _ZN61_INTERNAL_4e50bc23_30_group_norm_nhwc_one_pass_14_cu_880cdd6b4cuda3std6ranges3__45__cpo3endE)
_ZN61_INTERNAL_4e50bc23_30_group_norm_nhwc_one_pass_14_cu_880cdd6b4cuda3std6ranges3__45__cpo3endE:
	.zero		1
	.type		_ZN61_INTERNAL_4e50bc23_30_group_norm_nhwc_one_pass_14_cu_880cdd6b4cuda3std3__419piecewise_constructE,@object
	.size		_ZN61_INTERNAL_4e50bc23_30_group_norm_nhwc_one_pass_14_cu_880cdd6b4cuda3std3__419piecewise_constructE,(_ZN61_INTERNAL_4e50bc23_30_group_norm_nhwc_one_pass_14_cu_880cdd6b4cuda3std6ranges3__45__cpo5cdataE - _ZN61_INTERNAL_4e50bc23_30_group_norm_nhwc_one_pass_14_cu_880cdd6b4cuda3std3__419piecewise_constructE)
_ZN61_INTERNAL_4e50bc23_30_group_norm_nhwc_one_pass_14_cu_880cdd6b4cuda3std3__419piecewise_constructE:
	.zero		1
	.type		_ZN61_INTERNAL_4e50bc23_30_group_norm_nhwc_one_pass_14_cu_880cdd6b4cuda3std6ranges3__45__cpo5cdataE,@object
	.size		_ZN61_INTERNAL_4e50bc23_30_group_norm_nhwc_one_pass_14_cu_880cdd6b4cuda3std6ranges3__45__cpo5cdataE,(_ZN61_INTERNAL_4e50bc23_30_group_norm_nhwc_one_pass_14_cu_880cdd6b6thrust23THRUST_300001_SM_900_NS12placeholders2_8E - _ZN61_INTERNAL_4e50bc23_30_group_norm_nhwc_one_pass_14_cu_880cdd6b4cuda3std6ranges3__45__cpo5cdataE)
_ZN61_INTERNAL_4e50bc23_30_group_norm_nhwc_one_pass_14_cu_880cdd6b4cuda3std6ranges3__45__cpo5cdataE:
	.zero		1
	.type		_ZN61_INTERNAL_4e50bc23_30_group_norm_nhwc_one_pass_14_cu_880cdd6b6thrust23THRUST_300001_SM_900_NS12placeholders2_8E,@object
	.size		_ZN61_INTERNAL_4e50bc23_30_group_norm_nhwc_one_pass_14_cu_880cdd6b6thrust23THRUST_300001_SM_900_NS12placeholders2_8E,(_ZN61_INTERNAL_4e50bc23_30_group_norm_nhwc_one_pass_14_cu_880cdd6b4cuda3std3__45__cpo4rendE - _ZN61_INTERNAL_4e50bc23_30_group_norm_nhwc_one_pass_14_cu_880cdd6b6thrust23THRUST_300001_SM_900_NS12placeholders2_8E)
_ZN61_INTERNAL_4e50bc23_30_group_norm_nhwc_one_pass_14_cu_880cdd6b6thrust23THRUST_300001_SM_900_NS12placeholders2_8E:
	.zero		1
	.type		_ZN61_INTERNAL_4e50bc23_30_group_norm_nhwc_one_pass_14_cu_880cdd6b4cuda3std3__45__cpo4rendE,@object
	.size		_ZN61_INTERNAL_4e50bc23_30_group_norm_nhwc_one_pass_14_cu_880cdd6b4cuda3std3__45__cpo4rendE,(_ZN61_INTERNAL_4e50bc23_30_group_norm_nhwc_one_pass_14_cu_880cdd6b4cuda3std6ranges3__45__cpo9iter_swapE - _ZN61_INTERNAL_4e50bc23_30_group_norm_nhwc_one_pass_14_cu_880cdd6b4cuda3std3__45__cpo4rendE)
_ZN61_INTERNAL_4e50bc23_30_group_norm_nhwc_one_pass_14_cu_880cdd6b4cuda3std3__45__cpo4rendE:
	.zero		1
	.type		_ZN61_INTERNAL_4e50bc23_30_group_norm_nhwc_one_pass_14_cu_880cdd6b4cuda3std6ranges3__45__cpo9iter_swapE,@object
	.size		_ZN61_INTERNAL_4e50bc23_30_group_norm_nhwc_one_pass_14_cu_880cdd6b4cuda3std6ranges3__45__cpo9iter_swapE,(_ZN61_INTERNAL_4e50bc23_30_group_norm_nhwc_one_pass_14_cu_880cdd6b4cuda3std3__48unexpectE - _ZN61_INTERNAL_4e50bc23_30_group_norm_nhwc_one_pass_14_cu_880cdd6b4cuda3std6ranges3__45__cpo9iter_swapE)
_ZN61_INTERNAL_4e50bc23_30_group_norm_nhwc_one_pass_14_cu_880cdd6b4cuda3std6ranges3__45__cpo9iter_swapE:
	.zero		1
	.type		_ZN61_INTERNAL_4e50bc23_30_group_norm_nhwc_one_pass_14_cu_880cdd6b4cuda3std3__48unexpectE,@object
	.size		_ZN61_INTERNAL_4e50bc23_30_group_norm_nhwc_one_pass_14_cu_880cdd6b4cuda3std3__48unexpectE,(_ZN61_INTERNAL_4e50bc23_30_group_norm_nhwc_one_pass_14_cu_880cdd6b6thrust23THRUST_300001_SM_900_NS6system6detail10sequential3seqE - _ZN61_INTERNAL_4e50bc23_30_group_norm_nhwc_one_pass_14_cu_880cdd6b4cuda3std3__48unexpectE)
_ZN61_INTERNAL_4e50bc23_30_group_norm_nhwc_one_pass_14_cu_880cdd6b4cuda3std3__48unexpectE:
	.zero		1
	.type		_ZN61_INTERNAL_4e50bc23_30_group_norm_nhwc_one_pass_14_cu_880cdd6b6thrust23THRUST_300001_SM_900_NS6system6detail10sequential3seqE,@object
	.size		_ZN61_INTERNAL_4e50bc23_30_group_norm_nhwc_one_pass_14_cu_880cdd6b6thrust23THRUST_300001_SM_900_NS6system6detail10sequential3seqE,(.L_29 - _ZN61_INTERNAL_4e50bc23_30_group_norm_nhwc_one_pass_14_cu_880cdd6b6thrust23THRUST_300001_SM_900_NS6system6detail10sequential3seqE)
_ZN61_INTERNAL_4e50bc23_30_group_norm_nhwc_one_pass_14_cu_880cdd6b6thrust23THRUST_300001_SM_900_NS6system6detail10sequential3seqE:
	.zero		1
.L_29:


//--------------------- .nv.shared._Z35group_norm_nhwc_bwd_one_pass_kernelI11Bf16IOFp32WLi64ELi14ELi224EEv26Group_norm_nhwc_bwd_params --------------------------
	.section	.nv.shared._Z35group_norm_nhwc_bwd_one_pass_kernelI11Bf16IOFp32WLi64ELi14ELi224EEv26Group_norm_nhwc_bwd_params,"aw",@nobits
	.sectionflags	@""
	.align	16
.nv.shared._Z35group_norm_nhwc_bwd_one_pass_kernelI11Bf16IOFp32WLi64ELi14ELi224EEv26Group_norm_nhwc_bwd_params:
	.zero		4688


//--------------------- .nv.shared._Z35group_norm_nhwc_bwd_one_pass_kernelI11Bf16IOFp32WLi128ELi14ELi224EEv26Group_norm_nhwc_bwd_params --------------------------
	.section	.nv.shared._Z35group_norm_nhwc_bwd_one_pass_kernelI11Bf16IOFp32WLi128ELi14ELi224EEv26Group_norm_nhwc_bwd_params,"aw",@nobits
	.sectionflags	@""
	.align	16
.nv.shared._Z35group_norm_nhwc_bwd_one_pass_kernelI11Bf16IOFp32WLi128ELi14ELi224EEv26Group_norm_nhwc_bwd_params:
	.zero		4688


//--------------------- .nv.shared._Z35group_norm_nhwc_bwd_one_pass_kernelI11Bf16IOFp32WLi256ELi14ELi224EEv26Group_norm_nhwc_bwd_params --------------------------
	.section	.nv.shared._Z35group_norm_nhwc_bwd_one_pass_kernelI11Bf16IOFp32WLi256ELi14ELi224EEv26Group_norm_nhwc_bwd_params,"aw",@nobits
	.sectionflags	@""
	.align	16
.nv.shared._Z35group_norm_nhwc_bwd_one_pass_kernelI11Bf16IOFp32WLi256ELi14ELi224EEv26Group_norm_nhwc_bwd_params:
	.zero		4688


//--------------------- .nv.shared._Z35group_norm_nhwc_bwd_one_pass_kernelI11Bf16IOFp32WLi512ELi14ELi224EEv26Group_norm_nhwc_bwd_params --------------------------
	.section	.nv.shared._Z35group_norm_nhwc_bwd_one_pass_kernelI11Bf16IOFp32WLi512ELi14ELi224EEv26Group_norm_nhwc_bwd_params,"aw",@nobits
	.sectionflags	@""
	.align	16
.nv.shared._Z35group_norm_nhwc_bwd_one_pass_kernelI11Bf16IOFp32WLi512ELi14ELi224EEv26Group_norm_nhwc_bwd_params:
	.zero		4688


//--------------------- .nv.shared._Z35group_norm_nhwc_bwd_one_pass_kernelI11Bf16IOBf16WLi64ELi14ELi224EEv26Group_norm_nhwc_bwd_params --------------------------
	.section	.nv.shared._Z35group_norm_nhwc_bwd_one_pass_kernelI11Bf16IOBf16WLi64ELi14ELi224EEv26Group_norm_nhwc_bwd_params,"aw",@nobits
	.sectionflags	@""
	.align	16
.nv.shared._Z35group_norm_nhwc_bwd_one_pass_kernelI11Bf16IOBf16WLi64ELi14ELi224EEv26Group_norm_nhwc_bwd_params:
	.zero		4688


//--------------------- .nv.shared._Z35group_norm_nhwc_bwd_one_pass_kernelI11Bf16IOBf16WLi128ELi14ELi224EEv26Group_norm_nhwc_bwd_params --------------------------
	.section	.nv.shared._Z35group_norm_nhwc_bwd_one_pass_kernelI11Bf16IOBf16WLi128ELi14ELi224EEv26Group_norm_nhwc_bwd_params,"aw",@nobits
	.sectionflags	@""
	.align	16
.nv.shared._Z35group_norm_nhwc_bwd_one_pass_kernelI11Bf16IOBf16WLi128ELi14ELi224EEv26Group_norm_nhwc_bwd_params:
	.zero		4688


//--------------------- .nv.shared._Z35group_norm_nhwc_bwd_one_pass_kernelI11Bf16IOBf16WLi256ELi14ELi224EEv26Group_norm_nhwc_bwd_params --------------------------
	.section	.nv.shared._Z35group_norm_nhwc_bwd_one_pass_kernelI11Bf16IOBf16WLi256ELi14ELi224EEv26Group_norm_nhwc_bwd_params,"aw",@nobits
	.sectionflags	@""
	.align	16
.nv.shared._Z35group_norm_nhwc_bwd_one_pass_kernelI11Bf16IOBf16WLi256ELi14ELi224EEv26Group_norm_nhwc_bwd_params:
	.zero		4688


//--------------------- .nv.shared._Z35group_norm_nhwc_bwd_one_pass_kernelI11Bf16IOBf16WLi512ELi14ELi224EEv26Group_norm_nhwc_bwd_params --------------------------
	.section	.nv.shared._Z35group_norm_nhwc_bwd_one_pass_kernelI11Bf16IOBf16WLi512ELi14ELi224EEv26Group_norm_nhwc_bwd_params,"aw",@nobits
	.sectionflags	@""
	.align	16
.nv.shared._Z35group_norm_nhwc_bwd_one_pass_kernelI11Bf16IOBf16WLi512ELi14ELi224EEv26Group_norm_nhwc_bwd_params:
	.zero		4688


//--------------------- .nv.shared._Z35group_norm_nhwc_bwd_one_pass_kernelI11Bf16IOFp16WLi64ELi14ELi224EEv26Group_norm_nhwc_bwd_params --------------------------
	.section	.nv.shared._Z35group_norm_nhwc_bwd_one_pass_kernelI11Bf16IOFp16WLi64ELi14ELi224EEv26Group_norm_nhwc_bwd_params,"aw",@nobits
	.sectionflags	@""
	.align	16
.nv.shared._Z35group_norm_nhwc_bwd_one_pass_kernelI11Bf16IOFp16WLi64ELi14ELi224EEv26Group_norm_nhwc_bwd_params:
	.zero		4688


//--------------------- .nv.shared._Z35group_norm_nhwc_bwd_one_pass_kernelI11Bf16IOFp16WLi128ELi14ELi224EEv26Group_norm_nhwc_bwd_params --------------------------
	.section	.nv.shared._Z35group_norm_nhwc_bwd_one_pass_kernelI11Bf16IOFp16WLi128ELi14ELi224EEv26Group_norm_nhwc_bwd_params,"aw",@nobits
	.sectionflags	@""
	.align	16
.nv.shared._Z35group_norm_nhwc_bwd_one_pass_kernelI11Bf16IOFp16WLi128ELi14ELi224EEv26Group_norm_nhwc_bwd_params:
	.zero		4688


//--------------------- .nv.shared._Z35group_norm_nhwc_bwd_one_pass_kernelI11Bf16IOFp16WLi256ELi14ELi224EEv26Group_norm_nhwc_bwd_params --------------------------
	.section	.nv.shared._Z35group_norm_nhwc_bwd_one_pass_kernelI11Bf16IOFp16WLi256ELi14ELi224EEv26Group_norm_nhwc_bwd_params,"aw",@nobits
	.sectionflags	@""
	.align	16
.nv.shared._Z35group_norm_nhwc_bwd_one_pass_kernelI11Bf16IOFp16WLi256ELi14ELi224EEv26Group_norm_nhwc_bwd_params:
	.zero		4688


//--------------------- .nv.shared._Z35group_norm_nhwc_bwd_one_pass_kernelI11Bf16IOFp16WLi512ELi14ELi224EEv26Group_norm_nhwc_bwd_params --------------------------
	.section	.nv.shared._Z35group_norm_nhwc_bwd_one_pass_kernelI11Bf16IOFp16WLi512ELi14ELi224EEv26Group_norm_nhwc_bwd_params,"aw",@nobits
	.sectionflags	@""
	.align	16
.nv.shared._Z35group_norm_nhwc_bwd_one_pass_kernelI11Bf16IOFp16WLi512ELi14ELi224EEv26Group_norm_nhwc_bwd_params:
	.zero		4688


//--------------------- .nv.shared._Z35group_norm_nhwc_bwd_one_pass_kernelI11Fp16IOFp32WLi64ELi14ELi224EEv26Group_norm_nhwc_bwd_params --------------------------
	.section	.nv.shared._Z35group_norm_nhwc_bwd_one_pass_kernelI11Fp16IOFp32WLi64ELi14ELi224EEv26Group_norm_nhwc_bwd_params,"aw",@nobits
	.sectionflags	@""
	.align	16
.nv.shared._Z35group_norm_nhwc_bwd_one_pass_kernelI11Fp16IOFp32WLi64ELi14ELi224EEv26Group_norm_nhwc_bwd_params:
	.zero		4688


//--------------------- .nv.shared._Z35group_norm_nhwc_bwd_one_pass_kernelI11Fp16IOFp32WLi128ELi14ELi224EEv26Group_norm_nhwc_bwd_params --------------------------
	.section	.nv.shared._Z35group_norm_nhwc_bwd_one_pass_kernelI11Fp16IOFp32WLi128ELi14ELi224EEv26Group_norm_nhwc_bwd_params,"aw",@nobits
	.sectionflags	@""
	.align	16
.nv.shared._Z35group_norm_nhwc_bwd_one_pass_kernelI11Fp16IOFp32WLi128ELi14ELi224EEv26Group_norm_nhwc_bwd_params:
	.zero		4688


//--------------------- .nv.shared._Z35group_norm_nhwc_bwd_one_pass_kernelI11Fp16IOFp32WLi256ELi14ELi224EEv26Group_norm_nhwc_bwd_params --------------------------
	.section	.nv.shared._Z35group_norm_nhwc_bwd_one_pass_kernelI11Fp16IOFp32WLi256ELi14ELi224EEv26Group_norm_nhwc_bwd_params,"aw",@nobits
	.sectionflags	@""
	.align	16
.nv.shared._Z35group_norm_nhwc_bwd_one_pass_kernelI11Fp16IOFp32WLi256ELi14ELi224EEv26Group_norm_nhwc_bwd_params:
	.zero		4688


//--------------------- .nv.shared._Z35group_norm_nhwc_bwd_one_pass_kernelI11Fp16IOFp32WLi512ELi14ELi224EEv26Group_norm_nhwc_bwd_params --------------------------
	.section	.nv.shared._Z35group_norm_nhwc_bwd_one_pass_kernelI11Fp16IOFp32WLi512ELi14ELi224EEv26Group_norm_nhwc_bwd_params,"aw",@nobits
	.sectionflags	@""
	.align	16
.nv.shared._Z35group_norm_nhwc_bwd_one_pass_kernelI11Fp16IOFp32WLi512ELi14ELi224EEv26Group_norm_nhwc_bwd_params:
	.zero		4688


//--------------------- .nv.shared._Z35group_norm_nhwc_bwd_one_pass_kernelI11Fp16IOBf16WLi64ELi14ELi224EEv26Group_norm_nhwc_bwd_params --------------------------
	.section	.nv.shared._Z35group_norm_nhwc_bwd_one_pass_kernelI11Fp16IOBf16WLi64ELi14ELi224EEv26Group_norm_nhwc_bwd_params,"aw",@nobits
	.sectionflags	@""
	.align	16
.nv.shared._Z35group_norm_nhwc_bwd_one_pass_kernelI11Fp16IOBf16WLi64ELi14ELi224EEv26Group_norm_nhwc_bwd_params:
	.zero		4688


//--------------------- .nv.shared._Z35group_norm_nhwc_bwd_one_pass_kernelI11Fp16IOBf16WLi128ELi14ELi224EEv26Group_norm_nhwc_bwd_params --------------------------
	.section	.nv.shared._Z35group_norm_nhwc_bwd_one_pass_kernelI11Fp16IOBf16WLi128ELi14ELi224EEv26Group_norm_nhwc_bwd_params,"aw",@nobits
	.sectionflags	@""
	.align	16
.nv.shared._Z35group_norm_nhwc_bwd_one_pass_kernelI11Fp16IOBf16WLi128ELi14ELi224EEv26Group_norm_nhwc_bwd_params:
	.zero		4688


//--------------------- .nv.shared._Z35group_norm_nhwc_bwd_one_pass_kernelI11Fp16IOBf16WLi256ELi14ELi224EEv26Group_norm_nhwc_bwd_params --------------------------
	.section	.nv.shared._Z35group_norm_nhwc_bwd_one_pass_kernelI11Fp16IOBf16WLi256ELi14ELi224EEv26Group_norm_nhwc_bwd_params,"aw",@nobits
	.sectionflags	@""
	.align	16
.nv.shared._Z35group_norm_nhwc_bwd_one_pass_kernelI11Fp16IOBf16WLi256ELi14ELi224EEv26Group_norm_nhwc_bwd_params:
	.zero		4688


//--------------------- .nv.shared._Z35group_norm_nhwc_bwd_one_pass_kernelI11Fp16IOBf16WLi512ELi14ELi224EEv26Group_norm_nhwc_bwd_params --------------------------
	.section	.nv.shared._Z35group_norm_nhwc_bwd_one_pass_kernelI11Fp16IOBf16WLi512ELi14ELi224EEv26Group_norm_nhwc_bwd_params,"aw",@nobits
	.sectionflags	@""
	.align	16
.nv.shared._Z35group_norm_nhwc_bwd_one_pass_kernelI11Fp16IOBf16WLi512ELi14ELi224EEv26Group_norm_nhwc_bwd_params:
	.zero		4688


//--------------------- .nv.shared._Z35group_norm_nhwc_bwd_one_pass_kernelI11Fp16IOFp16WLi64ELi14ELi224EEv26Group_norm_nhwc_bwd_params --------------------------
	.section	.nv.shared._Z35group_norm_nhwc_bwd_one_pass_kernelI11Fp16IOFp16WLi64ELi14ELi224EEv26Group_norm_nhwc_bwd_params,"aw",@nobits
	.sectionflags	@""
	.align	16
.nv.shared._Z35group_norm_nhwc_bwd_one_pass_kernelI11Fp16IOFp16WLi64ELi14ELi224EEv26Group_norm_nhwc_bwd_params:
	.zero		4688


//--------------------- .nv.shared._Z35group_norm_nhwc_bwd_one_pass_kernelI11Fp16IOFp16WLi128ELi14ELi224EEv26Group_norm_nhwc_bwd_params --------------------------
	.section	.nv.shared._Z35group_norm_nhwc_bwd_one_pass_kernelI11Fp16IOFp16WLi128ELi14ELi224EEv26Group_norm_nhwc_bwd_params,"aw",@nobits
	.sectionflags	@""
	.align	16
.nv.shared._Z35group_norm_nhwc_bwd_one_pass_kernelI11Fp16IOFp16WLi128ELi14ELi224EEv26Group_norm_nhwc_bwd_params:
	.zero		4688


//--------------------- .nv.shared._Z35group_norm_nhwc_bwd_one_pass_kernelI11Fp16IOFp16WLi256ELi14ELi224EEv26Group_norm_nhwc_bwd_params --------------------------
	.section	.nv.shared._Z35group_norm_nhwc_bwd_one_pass_kernelI11Fp16IOFp16WLi256ELi14ELi224EEv26Group_norm_nhwc_bwd_params,"aw",@nobits
	.sectionflags	@""
	.align	16
.nv.shared._Z35group_norm_nhwc_bwd_one_pass_kernelI11Fp16IOFp16WLi256ELi14ELi224EEv26Group_norm_nhwc_bwd_params:
	.zero		4688


//--------------------- .nv.shared._Z35group_norm_nhwc_bwd_one_pass_kernelI11Fp16IOFp16WLi512ELi14ELi224EEv26Group_norm_nhwc_bwd_params --------------------------
	.section	.nv.shared._Z35group_norm_nhwc_bwd_one_pass_kernelI11Fp16IOFp16WLi512ELi14ELi224EEv26Group_norm_nhwc_bwd_params,"aw",@nobits
	.sectionflags	@""
	.align	16
.nv.shared._Z35group_norm_nhwc_bwd_one_pass_kernelI11Fp16IOFp16WLi512ELi14ELi224EEv26Group_norm_nhwc_bwd_params:
	.zero		4688


//--------------------- .nv.shared._Z35group_norm_nhwc_bwd_one_pass_kernelI11Fp32IOFp32WLi64ELi14ELi224EEv26Group_norm_nhwc_bwd_params --------------------------
	.section	.nv.shared._Z35group_norm_nhwc_bwd_one_pass_kernelI11Fp32IOFp32WLi64ELi14ELi224EEv26Group_norm_nhwc_bwd_params,"aw",@nobits
	.sectionflags	@""
	.align	16
.nv.shared._Z35group_norm_nhwc_bwd_one_pass_kernelI11Fp32IOFp32WLi64ELi14ELi224EEv26Group_norm_nhwc_bwd_params:
	.zero		4688


//--------------------- .nv.shared._Z35group_norm_nhwc_bwd_one_pass_kernelI11Fp32IOFp32WLi128ELi14ELi224EEv26Group_norm_nhwc_bwd_params --------------------------
	.section	.nv.shared._Z35group_norm_nhwc_bwd_one_pass_kernelI11Fp32IOFp32WLi128ELi14ELi224EEv26Group_norm_nhwc_bwd_params,"aw",@nobits
	.sectionflags	@""
	.align	16
.nv.shared._Z35group_norm_nhwc_bwd_one_pass_kernelI11Fp32IOFp32WLi128ELi14ELi224EEv26Group_norm_nhwc_bwd_params:
	.zero		4688


//--------------------- .nv.shared._Z35group_norm_nhwc_bwd_one_pass_kernelI11Fp32IOFp32WLi256ELi14ELi224EEv26Group_norm_nhwc_bwd_params --------------------------
	.section	.nv.shared._Z35group_norm_nhwc_bwd_one_pass_kernelI11Fp32IOFp32WLi256ELi14ELi224EEv26Group_norm_nhwc_bwd_params,"aw",@nobits
	.sectionflags	@""
	.align	16
.nv.shared._Z35group_norm_nhwc_bwd_one_pass_kernelI11Fp32IOFp32WLi256ELi14ELi224EEv26Group_norm_nhwc_bwd_params:
	.zero		4688


//--------------------- .nv.shared._Z35group_norm_nhwc_bwd_one_pass_kernelI11Fp32IOFp32WLi512ELi14ELi224EEv26Group_norm_nhwc_bwd_params --------------------------
	.section	.nv.shared._Z35group_norm_nhwc_bwd_one_pass_kernelI11Fp32IOFp32WLi512ELi14ELi224EEv26Group_norm_nhwc_bwd_params,"aw",@nobits
	.sectionflags	@""
	.align	16
.nv.shared._Z35group_norm_nhwc_bwd_one_pass_kernelI11Fp32IOFp32WLi512ELi14ELi224EEv26Group_norm_nhwc_bwd_params:
	.zero		4688


//--------------------- .nv.shared._Z35group_norm_nhwc_bwd_one_pass_kernelI11Fp32IOBf16WLi64ELi14ELi224EEv26Group_norm_nhwc_bwd_params --------------------------
	.section	.nv.shared._Z35group_norm_nhwc_bwd_one_pass_kernelI11Fp32IOBf16WLi64ELi14ELi224EEv26Group_norm_nhwc_bwd_params,"aw",@nobits
	.sectionflags	@""
	.align	16
.nv.shared._Z35group_norm_nhwc_bwd_one_pass_kernelI11Fp32IOBf16WLi64ELi14ELi224EEv26Group_norm_nhwc_bwd_params:
	.zero		4688


//--------------------- .nv.shared._Z35group_norm_nhwc_bwd_one_pass_kernelI11Fp32IOBf16WLi128ELi14ELi224EEv26Group_norm_nhwc_bwd_params --------------------------
	.section	.nv.shared._Z35group_norm_nhwc_bwd_one_pass_kernelI11Fp32IOBf16WLi128ELi14ELi224EEv26Group_norm_nhwc_bwd_params,"aw",@nobits
	.sectionflags	@""
	.align	16
.nv.shared._Z35group_norm_nhwc_bwd_one_pass_kernelI11Fp32IOBf16WLi128ELi14ELi224EEv26Group_norm_nhwc_bwd_params:
	.zero		4688


//--------------------- .nv.shared._Z35group_norm_nhwc_bwd_one_pass_kernelI11Fp32IOBf16WLi256ELi14ELi224EEv26Group_norm_nhwc_bwd_params --------------------------
	.section	.nv.shared._Z35group_norm_nhwc_bwd_one_pass_kernelI11Fp32IOBf16WLi256ELi14ELi224EEv26Group_norm_nhwc_bwd_params,"aw",@nobits
	.sectionflags	@""
	.align	16
.nv.shared._Z35group_norm_nhwc_bwd_one_pass_kernelI11Fp32IOBf16WLi256ELi14ELi224EEv26Group_norm_nhwc_bwd_params:
	.zero		4688


//--------------------- .nv.shared._Z35group_norm_nhwc_bwd_one_pass_kernelI11Fp32IOBf16WLi512ELi14ELi224EEv26Group_norm_nhwc_bwd_params --------------------------
	.section	.nv.shared._Z35group_norm_nhwc_bwd_one_pass_kernelI11Fp32IOBf16WLi512ELi14ELi224EEv26Group_norm_nhwc_bwd_params,"aw",@nobits
	.sectionflags	@""
	.align	16
.nv.shared._Z35group_norm_nhwc_bwd_one_pass_kernelI11Fp32IOBf16WLi512ELi14ELi224EEv26Group_norm_nhwc_bwd_params:
	.zero		4688


//--------------------- .nv.shared._Z35group_norm_nhwc_bwd_one_pass_kernelI11Fp32IOFp16WLi64ELi14ELi224EEv26Group_norm_nhwc_bwd_params --------------------------
	.section	.nv.shared._Z35group_norm_nhwc_bwd_one_pass_kernelI11Fp32IOFp16WLi64ELi14ELi224EEv26Group_norm_nhwc_bwd_params,"aw",@nobits
	.sectionflags	@""
	.align	16
.nv.shared._Z35group_norm_nhwc_bwd_one_pass_kernelI11Fp32IOFp16WLi64ELi14ELi224EEv26Group_norm_nhwc_bwd_params:
	.zero		4688


//--------------------- .nv.shared._Z35group_norm_nhwc_bwd_one_pass_kernelI11Fp32IOFp16WLi128ELi14ELi224EEv26Group_norm_nhwc_bwd_params --------------------------
	.section	.nv.shared._Z35group_norm_nhwc_bwd_one_pass_kernelI11Fp32IOFp16WLi128ELi14ELi224EEv26Group_norm_nhwc_bwd_params,"aw",@nobits
	.sectionflags	@""
	.align	16
.nv.shared._Z35group_norm_nhwc_bwd_one_pass_kernelI11Fp32IOFp16WLi128ELi14ELi224EEv26Group_norm_nhwc_bwd_params:
	.zero		4688


//--------------------- .nv.shared._Z35group_norm_nhwc_bwd_one_pass_kernelI11Fp32IOFp16WLi256ELi14ELi224EEv26Group_norm_nhwc_bwd_params --------------------------
	.section	.nv.shared._Z35group_norm_nhwc_bwd_one_pass_kernelI11Fp32IOFp16WLi256ELi14ELi224EEv26Group_norm_nhwc_bwd_params,"aw",@nobits
	.sectionflags	@""
	.align	16
.nv.shared._Z35group_norm_nhwc_bwd_one_pass_kernelI11Fp32IOFp16WLi256ELi14ELi224EEv26Group_norm_nhwc_bwd_params:
	.zero		4688


//--------------------- .nv.shared._Z35group_norm_nhwc_bwd_one_pass_kernelI11Fp32IOFp16WLi512ELi14ELi224EEv26Group_norm_nhwc_bwd_params --------------------------
	.section	.nv.shared._Z35group_norm_nhwc_bwd_one_pass_kernelI11Fp32IOFp16WLi512ELi14ELi224EEv26Group_norm_nhwc_bwd_params,"aw",@nobits
	.sectionflags	@""
	.align	16
.nv.shared._Z35group_norm_nhwc_bwd_one_pass_kernelI11Fp32IOFp16WLi512ELi14ELi224EEv26Group_norm_nhwc_bwd_params:
	.zero		4688


//--------------------- .nv.shared._Z35group_norm_nhwc_fwd_one_pass_kernelI11Bf16IOFp32WLi64ELi14ELi224EEv26Group_norm_nhwc_fwd_params --------------------------
	.section	.nv.shared._Z35group_norm_nhwc_fwd_one_pass_kernelI11Bf16IOFp32WLi64ELi14ELi224EEv26Group_norm_nhwc_fwd_params,"aw",@nobits
	.sectionflags	@""
	.align	8
.nv.shared._Z35group_norm_nhwc_fwd_one_pass_kernelI11Bf16IOFp32WLi64ELi14ELi224EEv26Group_norm_nhwc_fwd_params:
	.zero		1104


//--------------------- .nv.shared._Z35group_norm_nhwc_fwd_one_pass_kernelI11Bf16IOFp32WLi128ELi14ELi224EEv26Group_norm_nhwc_fwd_params --------------------------
	.section	.nv.shared._Z35group_norm_nhwc_fwd_one_pass_kernelI11Bf16IOFp32WLi128ELi14ELi224EEv26Group_norm_nhwc_fwd_params,"aw",@nobits
	.sectionflags	@""
	.align	8
.nv.shared._Z35group_norm_nhwc_fwd_one_pass_kernelI11Bf16IOFp32WLi128ELi14ELi224EEv26Group_norm_nhwc_fwd_params:
	.zero		1104


//--------------------- .nv.shared._Z35group_norm_nhwc_fwd_one_pass_kernelI11Bf16IOFp32WLi256ELi14ELi224EEv26Group_norm_nhwc_fwd_params --------------------------
	.section	.nv.shared._Z35group_norm_nhwc_fwd_one_pass_kernelI11Bf16IOFp32WLi256ELi14ELi224EEv26Group_norm_nhwc_fwd_params,"aw",@nobits
	.sectionflags	@""
	.align	8
.nv.shared._Z35group_norm_nhwc_fwd_one_pass_kernelI11Bf16IOFp32WLi256ELi14ELi224EEv26Group_norm_nhwc_fwd_params:
	.zero		1104


//--------------------- .nv.shared._Z35group_norm_nhwc_fwd_one_pass_kernelI11Bf16IOFp32WLi512ELi14ELi224EEv26Group_norm_nhwc_fwd_params --------------------------
	.section	.nv.shared._Z35group_norm_nhwc_fwd_one_pass_kernelI11Bf16IOFp32WLi512ELi14ELi224EEv26Group_norm_nhwc_fwd_params,"aw",@nobits
	.sectionflags	@""
	.align	8
.nv.shared._Z35group_norm_nhwc_fwd_one_pass_kernelI11Bf16IOFp32WLi512ELi14ELi224EEv26Group_norm_nhwc_fwd_params:
	.zero		1104


//--------------------- .nv.shared._Z35group_norm_nhwc_fwd_one_pass_kernelI11Bf16IOBf16WLi64ELi14ELi224EEv26Group_norm_nhwc_fwd_params --------------------------
	.section	.nv.shared._Z35group_norm_nhwc_fwd_one_pass_kernelI11Bf16IOBf16WLi64ELi14ELi224EEv26Group_norm_nhwc_fwd_params,"aw",@nobits
	.sectionflags	@""
	.align	8
.nv.shared._Z35group_norm_nhwc_fwd_one_pass_kernelI11Bf16IOBf16WLi64ELi14ELi224EEv26Group_norm_nhwc_fwd_params:
	.zero		1104


//--------------------- .nv.shared._Z35group_norm_nhwc_fwd_one_pass_kernelI11Bf16IOBf16WLi128ELi14ELi224EEv26Group_norm_nhwc_fwd_params --------------------------
	.section	.nv.shared._Z35group_norm_nhwc_fwd_one_pass_kernelI11Bf16IOBf16WLi128ELi14ELi224EEv26Group_norm_nhwc_fwd_params,"aw",@nobits
	.sectionflags	@""
	.align	8
.nv.shared._Z35group_norm_nhwc_fwd_one_pass_kernelI11Bf16IOBf16WLi128ELi14ELi224EEv26Group_norm_nhwc_fwd_params:
	.zero		1104


//--------------------- .nv.shared._Z35group_norm_nhwc_fwd_one_pass_kernelI11Bf16IOBf16WLi256ELi14ELi224EEv26Group_norm_nhwc_fwd_params --------------------------
	.section	.nv.shared._Z35group_norm_nhwc_fwd_one_pass_kernelI11Bf16IOBf16WLi256ELi14ELi224EEv26Group_norm_nhwc_fwd_params,"aw",@nobits
	.sectionflags	@""
	.align	8
.nv.shared._Z35group_norm_nhwc_fwd_one_pass_kernelI11Bf16IOBf16WLi256ELi14ELi224EEv26Group_norm_nhwc_fwd_params:
	.zero		1104


//--------------------- .nv.shared._Z35group_norm_nhwc_fwd_one_pass_kernelI11Bf16IOBf16WLi512ELi14ELi224EEv26Group_norm_nhwc_fwd_params --------------------------
	.section	.nv.shared._Z35group_norm_nhwc_fwd_one_pass_kernelI11Bf16IOBf16WLi512ELi14ELi224EEv26Group_norm_nhwc_fwd_params,"aw",@nobits
	.sectionflags	@""
	.align	8
.nv.shared._Z35group_norm_nhwc_fwd_one_pass_kernelI11Bf16IOBf16WLi512ELi14ELi224EEv26Group_norm_nhwc_fwd_params:
	.zero		1104


//--------------------- .nv.shared._Z35group_norm_nhwc_fwd_one_pass_kernelI11Bf16IOFp16WLi64ELi14ELi224EEv26Group_norm_nhwc_fwd_params --------------------------
	.section	.nv.shared._Z35group_norm_nhwc_fwd_one_pass_kernelI11Bf16IOFp16WLi64ELi14ELi224EEv26Group_norm_nhwc_fwd_params,"aw",@nobits
	.sectionflags	@""
	.align	8
.nv.shared._Z35group_norm_nhwc_fwd_one_pass_kernelI11Bf16IOFp16WLi64ELi14ELi224EEv26Group_norm_nhwc_fwd_params:
	.zero		1104


//--------------------- .nv.shared._Z35group_norm_nhwc_fwd_one_pass_kernelI11Bf16IOFp16WLi128ELi14ELi224EEv26Group_norm_nhwc_fwd_params --------------------------
	.section	.nv.shared._Z35group_norm_nhwc_fwd_one_pass_kernelI11Bf16IOFp16WLi128ELi14ELi224EEv26Group_norm_nhwc_fwd_params,"aw",@nobits
	.sectionflags	@""
	.align	8
.nv.shared._Z35group_norm_nhwc_fwd_one_pass_kernelI11Bf16IOFp16WLi128ELi14ELi224EEv26Group_norm_nhwc_fwd_params:
	.zero		1104


//--------------------- .nv.shared._Z35group_norm_nhwc_fwd_one_pass_kernelI11Bf16IOFp16WLi256ELi14ELi224EEv26Group_norm_nhwc_fwd_params --------------------------
	.section	.nv.shared._Z35group_norm_nhwc_fwd_one_pass_kernelI11Bf16IOFp16WLi256ELi14ELi224EEv26Group_norm_nhwc_fwd_params,"aw",@nobits
	.sectionflags	@""
	.align	8
.nv.shared._Z35group_norm_nhwc_fwd_one_pass_kernelI11Bf16IOFp16WLi256ELi14ELi224EEv26Group_norm_nhwc_fwd_params:
	.zero		1104


//--------------------- .nv.shared._Z35group_norm_nhwc_fwd_one_pass_kernelI11Bf16IOFp16WLi512ELi14ELi224EEv26Group_norm_nhwc_fwd_params --------------------------
	.section	.nv.shared._Z35group_norm_nhwc_fwd_one_pass_kernelI11Bf16IOFp16WLi512ELi14ELi224EEv26Group_norm_nhwc_fwd_params,"aw",@nobits
	.sectionflags	@""
	.align	8
.nv.shared._Z35group_norm_nhwc_fwd_one_pass_kernelI11Bf16IOFp16WLi512ELi14ELi224EEv26Group_norm_nhwc_fwd_params:
	.zero		1104


//--------------------- .nv.shared._Z35group_norm_nhwc_fwd_one_pass_kernelI11Fp16IOFp32WLi64ELi14ELi224EEv26Group_norm_nhwc_fwd_params --------------------------
	.section	.nv.shared._Z35group_norm_nhwc_fwd_one_pass_kernelI11Fp16IOFp32WLi64ELi14ELi224EEv26Group_norm_nhwc_fwd_params,"aw",@nobits
	.sectionflags	@""
	.align	8
.nv.shared._Z35group_norm_nhwc_fwd_one_pass_kernelI11Fp16IOFp32WLi64ELi14ELi224EEv26Group_norm_nhwc_fwd_params:
	.zero		1104


//--------------------- .nv.shared._Z35group_norm_nhwc_fwd_one_pass_kernelI11Fp16IOFp32WLi128ELi14ELi224EEv26Group_norm_nhwc_fwd_params --------------------------
	.section	.nv.shared._Z35group_norm_nhwc_fwd_one_pass_kernelI11Fp16IOFp32WLi128ELi14ELi224EEv26Group_norm_nhwc_fwd_params,"aw",@nobits
	.sectionflags	@""
	.align	8
.nv.shared._Z35group_norm_nhwc_fwd_one_pass_kernelI11Fp16IOFp32WLi128ELi14ELi224EEv26Group_norm_nhwc_fwd_params:
	.zero		1104


//--------------------- .nv.shared._Z35group_norm_nhwc_fwd_one_pass_kernelI11Fp16IOFp32WLi256ELi14ELi224EEv26Group_norm_nhwc_fwd_params --------------------------
	.section	.nv.shared._Z35group_norm_nhwc_fwd_one_pass_kernelI11Fp16IOFp32WLi256ELi14ELi224EEv26Group_norm_nhwc_fwd_params,"aw",@nobits
	.sectionflags	@""
	.align	8
.nv.shared._Z35group_norm_nhwc_fwd_one_pass_kernelI11Fp16IOFp32WLi256ELi14ELi224EEv26Group_norm_nhwc_fwd_params:
	.zero		1104


//--------------------- .nv.shared._Z35group_norm_nhwc_fwd_one_pass_kernelI11Fp16IOFp32WLi512ELi14ELi224EEv26Group_norm_nhwc_fwd_params --------------------------
	.section	.nv.shared._Z35group_norm_nhwc_fwd_one_pass_kernelI11Fp16IOFp32WLi512ELi14ELi224EEv26Group_norm_nhwc_fwd_params,"aw",@nobits
	.sectionflags	@""
	.align	8
.nv.shared._Z35group_norm_nhwc_fwd_one_pass_kernelI11Fp16IOFp32WLi512ELi14ELi224EEv26Group_norm_nhwc_fwd_params:
	.zero		1104


//--------------------- .nv.shared._Z35group_norm_nhwc_fwd_one_pass_kernelI11Fp16IOBf16WLi64ELi14ELi224EEv26Group_norm_nhwc_fwd_params --------------------------
	.section	.nv.shared._Z35group_norm_nhwc_fwd_one_pass_kernelI11Fp16IOBf16WLi64ELi14ELi224EEv26Group_norm_nhwc_fwd_params,"aw",@nobits
	.sectionflags	@""
	.align	8
.nv.shared._Z35group_norm_nhwc_fwd_one_pass_kernelI11Fp16IOBf16WLi64ELi14ELi224EEv26Group_norm_nhwc_fwd_params:
	.zero		1104


//--------------------- .nv.shared._Z35group_norm_nhwc_fwd_one_pass_kernelI11Fp16IOBf16WLi128ELi14ELi224EEv26Group_norm_nhwc_fwd_params --------------------------
	.section	.nv.shared._Z35group_norm_nhwc_fwd_one_pass_kernelI11Fp16IOBf16WLi128ELi14ELi224EEv26Group_norm_nhwc_fwd_params,"aw",@nobits
	.sectionflags	@""
	.align	8
.nv.shared._Z35group_norm_nhwc_fwd_one_pass_kernelI11Fp16IOBf16WLi128ELi14ELi224EEv26Group_norm_nhwc_fwd_params:
	.zero		1104


//--------------------- .nv.shared._Z35group_norm_nhwc_fwd_one_pass_kernelI11Fp16IOBf16WLi256ELi14ELi224EEv26Group_norm_nhwc_fwd_params --------------------------
	.section	.nv.shared._Z35group_norm_nhwc_fwd_one_pass_kernelI11Fp16IOBf16WLi256ELi14ELi224EEv26Group_norm_nhwc_fwd_params,"aw",@nobits
	.sectionflags	@""
	.align	8
.nv.shared._Z35group_norm_nhwc_fwd_one_pass_kernelI11Fp16IOBf16WLi256ELi14ELi224EEv26Group_norm_nhwc_fwd_params:
	.zero		1104


//--------------------- .nv.shared._Z35group_norm_nhwc_fwd_one_pass_kernelI11Fp16IOBf16WLi512ELi14ELi224EEv26Group_norm_nhwc_fwd_params --------------------------
	.section	.nv.shared._Z35group_norm_nhwc_fwd_one_pass_kernelI11Fp16IOBf16WLi512ELi14ELi224EEv26Group_norm_nhwc_fwd_params,"aw",@nobits
	.sectionflags	@""
	.align	8
.nv.shared._Z35group_norm_nhwc_fwd_one_pass_kernelI11Fp16IOBf16WLi512ELi14ELi224EEv26Group_norm_nhwc_fwd_params:
	.zero		1104


//--------------------- .nv.shared._Z35group_norm_nhwc_fwd_one_pass_kernelI11Fp16IOFp16WLi64ELi14ELi224EEv26Group_norm_nhwc_fwd_params --------------------------
	.section	.nv.shared._Z35group_norm_nhwc_fwd_one_pass_kernelI11Fp16IOFp16WLi64ELi14ELi224EEv26Group_norm_nhwc_fwd_params,"aw",@nobits
	.sectionflags	@""
	.align	8
.nv.shared._Z35group_norm_nhwc_fwd_one_pass_kernelI11Fp16IOFp16WLi64ELi14ELi224EEv26Group_norm_nhwc_fwd_params:
	.zero		1104


//--------------------- .nv.shared._Z35group_norm_nhwc_fwd_one_pass_kernelI11Fp16IOFp16WLi128ELi14ELi224EEv26Group_norm_nhwc_fwd_params --------------------------
	.section	.nv.shared._Z35group_norm_nhwc_fwd_one_pass_kernelI11Fp16IOFp16WLi128ELi14ELi224EEv26Group_norm_nhwc_fwd_params,"aw",@nobits
	.sectionflags	@""
	.align	8
.nv.shared._Z35group_norm_nhwc_fwd_one_pass_kernelI11Fp16IOFp16WLi128ELi14ELi224EEv26Group_norm_nhwc_fwd_params:
	.zero		1104


//--------------------- .nv.shared._Z35group_norm_nhwc_fwd_one_pass_kernelI11Fp16IOFp16WLi256ELi14ELi224EEv26Group_norm_nhwc_fwd_params --------------------------
	.section	.nv.shared._Z35group_norm_nhwc_fwd_one_pass_kernelI11Fp16IOFp16WLi256ELi14ELi224EEv26Group_norm_nhwc_fwd_params,"aw",@nobits
	.sectionflags	@""
	.align	8
.nv.shared._Z35group_norm_nhwc_fwd_one_pass_kernelI11Fp16IOFp16WLi256ELi14ELi224EEv26Group_norm_nhwc_fwd_params:
	.zero		1104


//--------------------- .nv.shared._Z35group_norm_nhwc_fwd_one_pass_kernelI11Fp16IOFp16WLi512ELi14ELi224EEv26Group_norm_nhwc_fwd_params --------------------------
	.section	.nv.shared._Z35group_norm_nhwc_fwd_one_pass_kernelI11Fp16IOFp16WLi512ELi14ELi224EEv26Group_norm_nhwc_fwd_params,"aw",@nobits
	.sectionflags	@""
	.align	8
.nv.shared._Z35group_norm_nhwc_fwd_one_pass_kernelI11Fp16IOFp16WLi512ELi14ELi224EEv26Group_norm_nhwc_fwd_params:
	.zero		1104


//--------------------- .nv.shared._Z35group_norm_nhwc_fwd_one_pass_kernelI11Fp32IOFp32WLi64ELi14ELi224EEv26Group_norm_nhwc_fwd_params --------------------------
	.section	.nv.shared._Z35group_norm_nhwc_fwd_one_pass_kernelI11Fp32IOFp32WLi64ELi14ELi224EEv26Group_norm_nhwc_fwd_params,"aw",@nobits
	.sectionflags	@""
	.align	8
.nv.shared._Z35group_norm_nhwc_fwd_one_pass_kernelI11Fp32IOFp32WLi64ELi14ELi224EEv26Group_norm_nhwc_fwd_params:
	.zero		1104


//--------------------- .nv.shared._Z35group_norm_nhwc_fwd_one_pass_kernelI11Fp32IOFp32WLi128ELi14ELi224EEv26Group_norm_nhwc_fwd_params --------------------------
	.section	.nv.shared._Z35group_norm_nhwc_fwd_one_pass_kernelI11Fp32IOFp32WLi128ELi14ELi224EEv26Group_norm_nhwc_fwd_params,"aw",@nobits
	.sectionflags	@""
	.align	8
.nv.shared._Z35group_norm_nhwc_fwd_one_pass_kernelI11Fp32IOFp32WLi128ELi14ELi224EEv26Group_norm_nhwc_fwd_params:
	.zero		1104


//--------------------- .nv.shared._Z35group_norm_nhwc_fwd_one_pass_kernelI11Fp32IOFp32WLi256ELi14ELi224EEv26Group_norm_nhwc_fwd_params --------------------------
	.section	.nv.shared._Z35group_norm_nhwc_fwd_one_pass_kernelI11Fp32IOFp32WLi256ELi14ELi224EEv26Group_norm_nhwc_fwd_params,"aw",@nobits
	.sectionflags	@""
	.align	8
.nv.shared._Z35group_norm_nhwc_fwd_one_pass_kernelI11Fp32IOFp32WLi256ELi14ELi224EEv26Group_norm_nhwc_fwd_params:
	.zero		1104


//--------------------- .nv.shared._Z35group_norm_nhwc_fwd_one_pass_kernelI11Fp32IOFp32WLi512ELi14ELi224EEv26Group_norm_nhwc_fwd_params --------------------------
	.section	.nv.shared._Z35group_norm_nhwc_fwd_one_pass_kernelI11Fp32IOFp32WLi512ELi14ELi224EEv26Group_norm_nhwc_fwd_params,"aw",@nobits
	.sectionflags	@""
	.align	8
.nv.shared._Z35group_norm_nhwc_fwd_one_pass_kernelI11Fp32IOFp32WLi512ELi14ELi224EEv26Group_norm_nhwc_fwd_params:
	.zero		1104


//--------------------- .nv.shared._Z35group_norm_nhwc_fwd_one_pass_kernelI11Fp32IOBf16WLi64ELi14ELi224EEv26Group_norm_nhwc_fwd_params --------------------------
	.section	.nv.shared._Z35group_norm_nhwc_fwd_one_pass_kernelI11Fp32IOBf16WLi64ELi14ELi224EEv26Group_norm_nhwc_fwd_params,"aw",@nobits
	.sectionflags	@""
	.align	8
.nv.shared._Z35group_norm_nhwc_fwd_one_pass_kernelI11Fp32IOBf16WLi64ELi14ELi224EEv26Group_norm_nhwc_fwd_params:
	.zero		1104


//--------------------- .nv.shared._Z35group_norm_nhwc_fwd_one_pass_kernelI11Fp32IOBf16WLi128ELi14ELi224EEv26Group_norm_nhwc_fwd_params --------------------------
	.section	.nv.shared._Z35group_norm_nhwc_fwd_one_pass_kernelI11Fp32IOBf16WLi128ELi14ELi224EEv26Group_norm_nhwc_fwd_params,"aw",@nobits
	.sectionflags	@""
	.align	8
.nv.shared._Z35group_norm_nhwc_fwd_one_pass_kernelI11Fp32IOBf16WLi128ELi14ELi224EEv26Group_norm_nhwc_fwd_params:
	.zero		1104


//--------------------- .nv.shared._Z35group_norm_nhwc_fwd_one_pass_kernelI11Fp32IOBf16WLi256ELi14ELi224EEv26Group_norm_nhwc_fwd_params --------------------------
	.section	.nv.shared._Z35group_norm_nhwc_fwd_one_pass_kernelI11Fp32IOBf16WLi256ELi14ELi224EEv26Group_norm_nhwc_fwd_params,"aw",@nobits
	.sectionflags	@""
	.align	8
.nv.shared._Z35group_norm_nhwc_fwd_one_pass_kernelI11Fp32IOBf16WLi256ELi14ELi224EEv26Group_norm_nhwc_fwd_params:
	.zero		1104


//--------------------- .nv.shared._Z35group_norm_nhwc_fwd_one_pass_kernelI11Fp32IOBf16WLi512ELi14ELi224EEv26Group_norm_nhwc_fwd_params --------------------------
	.section	.nv.shared._Z35group_norm_nhwc_fwd_one_pass_kernelI11Fp32IOBf16WLi512ELi14ELi224EEv26Group_norm_nhwc_fwd_params,"aw",@nobits
	.sectionflags	@""
	.align	8
.nv.shared._Z35group_norm_nhwc_fwd_one_pass_kernelI11Fp32IOBf16WLi512ELi14ELi224EEv26Group_norm_nhwc_fwd_params:
	.zero		1104


//--------------------- .nv.shared._Z35group_norm_nhwc_fwd_one_pass_kernelI11Fp32IOFp16WLi64ELi14ELi224EEv26Group_norm_nhwc_fwd_params --------------------------
	.section	.nv.shared._Z35group_norm_nhwc_fwd_one_pass_kernelI11Fp32IOFp16WLi64ELi14ELi224EEv26Group_norm_nhwc_fwd_params,"aw",@nobits
	.sectionflags	@""
	.align	8
.nv.shared._Z35group_norm_nhwc_fwd_one_pass_kernelI11Fp32IOFp16WLi64ELi14ELi224EEv26Group_norm_nhwc_fwd_params:
	.zero		1104


//--------------------- .nv.shared._Z35group_norm_nhwc_fwd_one_pass_kernelI11Fp32IOFp16WLi128ELi14ELi224EEv26Group_norm_nhwc_fwd_params --------------------------
	.section	.nv.shared._Z35group_norm_nhwc_fwd_one_pass_kernelI11Fp32IOFp16WLi128ELi14ELi224EEv26Group_norm_nhwc_fwd_params,"aw",@nobits
	.sectionflags	@""
	.align	8
.nv.shared._Z35group_norm_nhwc_fwd_one_pass_kernelI11Fp32IOFp16WLi128ELi14ELi224EEv26Group_norm_nhwc_fwd_params:
	.zero		1104


//--------------------- .nv.shared._Z35group_norm_nhwc_fwd_one_pass_kernelI11Fp32IOFp16WLi256ELi14ELi224EEv26Group_norm_nhwc_fwd_params --------------------------
	.section	.nv.shared._Z35group_norm_nhwc_fwd_one_pass_kernelI11Fp32IOFp16WLi256ELi14ELi224EEv26Group_norm_nhwc_fwd_params,"aw",@nobits
	.sectionflags	@""
	.align	8
.nv.shared._Z35group_norm_nhwc_fwd_one_pass_kernelI11Fp32IOFp16WLi256ELi14ELi224EEv26Group_norm_nhwc_fwd_params:
	.zero		1104


//--------------------- .nv.shared._Z35group_norm_nhwc_fwd_one_pass_kernelI11Fp32IOFp16WLi512ELi14ELi224EEv26Group_norm_nhwc_fwd_params --------------------------
	.section	.nv.shared._Z35group_norm_nhwc_fwd_one_pass_kernelI11Fp32IOFp16WLi512ELi14ELi224EEv26Group_norm_nhwc_fwd_params,"aw",@nobits
	.sectionflags	@""
	.align	8
.nv.shared._Z35group_norm_nhwc_fwd_one_pass_kernelI11Fp32IOFp16WLi512ELi14ELi224EEv26Group_norm_nhwc_fwd_params:
	.zero		1104


//--------------------- .nv.constant0._ZN3cub17CUB_300001_SM_9006detail11EmptyKernelIvEEvv --------------------------
	.section	.nv.constant0._ZN3cub17CUB_300001_SM_9006detail11EmptyKernelIvEEvv,"a",@progbits
	.sectionflags	@""
	.align	4
.nv.constant0._ZN3cub17CUB_300001_SM_9006detail11EmptyKernelIvEEvv:
	.zero		528


//--------------------- .nv.constant0._Z35group_norm_nhwc_bwd_one_pass_kernelI11Bf16IOFp32WLi64ELi14ELi224EEv26Group_norm_nhwc_bwd_params --------------------------
	.section	.nv.constant0._Z35group_norm_nhwc_bwd_one_pass_kernelI11Bf16IOFp32WLi64ELi14ELi224EEv26Group_norm_nhwc_bwd_params,"a",@progbits
	.sectionflags	@""
	.align	4
.nv.constant0._Z35group_norm_nhwc_bwd_one_pass_kernelI11Bf16IOFp32WLi64ELi14ELi224EEv26Group_norm_nhwc_bwd_params:
	.zero		712


//--------------------- .nv.constant0._Z35group_norm_nhwc_bwd_one_pass_kernelI11Bf16IOFp32WLi128ELi14ELi224EEv26Group_norm_nhwc_bwd_params --------------------------
	.section	.nv.constant0._Z35group_norm_nhwc_bwd_one_pass_kernelI11Bf16IOFp32WLi128ELi14ELi224EEv26Group_norm_nhwc_bwd_params,"a",@progbits
	.sectionflags	@""
	.align	4
.nv.constant0._Z35group_norm_nhwc_bwd_one_pass_kernelI11Bf16IOFp32WLi128ELi14ELi224EEv26Group_norm_nhwc_bwd_params:
	.zero		712


//--------------------- .nv.constant0._Z35group_norm_nhwc_bwd_one_pass_kernelI11Bf16IOFp32WLi256ELi14ELi224EEv26Group_norm_nhwc_bwd_params --------------------------
	.section	.nv.constant0._Z35group_norm_nhwc_bwd_one_pass_kernelI11Bf16IOFp32WLi256ELi14ELi224EEv26Group_norm_nhwc_bwd_params,"a",@progbits
	.sectionflags	@""
	.align	4
.nv.constant0._Z35group_norm_nhwc_bwd_one_pass_kernelI11Bf16IOFp32WLi256ELi14ELi224EEv26Group_norm_nhwc_bwd_params:
	.zero		712


//--------------------- .nv.constant0._Z35group_norm_nhwc_bwd_one_pass_kernelI11Bf16IOFp32WLi512ELi14ELi224EEv26Group_norm_nhwc_bwd_params --------------------------
	.section	.nv.constant0._Z35group_norm_nhwc_bwd_one_pass_kernelI11Bf16IOFp32WLi512ELi14ELi224EEv26Group_norm_nhwc_bwd_params,"a",@progbits
	.sectionflags	@""
	.align	4
.nv.constant0._Z35group_norm_nhwc_bwd_one_pass_kernelI11Bf16IOFp32WLi512ELi14ELi224EEv26Group_norm_nhwc_bwd_params:
	.zero		712


//--------------------- .nv.constant0._Z35group_norm_nhwc_bwd_one_pass_kernelI11Bf16IOBf16WLi64ELi14ELi224EEv26Group_norm_nhwc_bwd_params --------------------------
	.section	.nv.constant0._Z35group_norm_nhwc_bwd_one_pass_kernelI11Bf16IOBf16WLi64ELi14ELi224EEv26Group_norm_nhwc_bwd_params,"a",@progbits
	.sectionflags	@""
	.align	4
.nv.constant0._Z35group_norm_nhwc_bwd_one_pass_kernelI11Bf16IOBf16WLi64ELi14ELi224EEv26Group_norm_nhwc_bwd_params:
	.zero		712


//--------------------- .nv.constant0._Z35group_norm_nhwc_bwd_one_pass_kernelI11Bf16IOBf16WLi128ELi14ELi224EEv26Group_norm_nhwc_bwd_params --------------------------
	.section	.nv.constant0._Z35group_norm_nhwc_bwd_one_pass_kernelI11Bf16IOBf16WLi128ELi14ELi224EEv26Group_norm_nhwc_bwd_params,"a",@progbits
	.sectionflags	@""
	.align	4
.nv.constant0._Z35group_norm_nhwc_bwd_one_pass_kernelI11Bf16IOBf16WLi128ELi14ELi224EEv26Group_norm_nhwc_bwd_params:
	.zero		712


//--------------------- .nv.constant0._Z35group_norm_nhwc_bwd_one_pass_kernelI11Bf16IOBf16WLi256ELi14ELi224EEv26Group_norm_nhwc_bwd_params --------------------------
	.section	.nv.constant0._Z35group_norm_nhwc_bwd_one_pass_kernelI11Bf16IOBf16WLi256ELi14ELi224EEv26Group_norm_nhwc_bwd_params,"a",@progbits
	.sectionflags	@""
	.align	4
.nv.constant0._Z35group_norm_nhwc_bwd_one_pass_kernelI11Bf16IOBf16WLi256ELi14ELi224EEv26Group_norm_nhwc_bwd_params:
	.zero		712


//--------------------- .nv.constant0._Z35group_norm_nhwc_bwd_one_pass_kernelI11Bf16IOBf16WLi512ELi14ELi224EEv26Group_norm_nhwc_bwd_params --------------------------
	.section	.nv.constant0._Z35group_norm_nhwc_bwd_one_pass_kernelI11Bf16IOBf16WLi512ELi14ELi224EEv26Group_norm_nhwc_bwd_params,"a",@progbits
	.sectionflags	@""
	.align	4
.nv.constant0._Z35group_norm_nhwc_bwd_one_pass_kernelI11Bf16IOBf16WLi512ELi14ELi224EEv26Group_norm_nhwc_bwd_params:
	.zero		712


//--------------------- .nv.constant0._Z35group_norm_nhwc_bwd_one_pass_kernelI11Bf16IOFp16WLi64ELi14ELi224EEv26Group_norm_nhwc_bwd_params --------------------------
	.section	.nv.constant0._Z35group_norm_nhwc_bwd_one_pass_kernelI11Bf16IOFp16WLi64ELi14ELi224EEv26Group_norm_nhwc_bwd_params,"a",@progbits
	.sectionflags	@""
	.align	4
.nv.constant0._Z35group_norm_nhwc_bwd_one_pass_kernelI11Bf16IOFp16WLi64ELi14ELi224EEv26Group_norm_nhwc_bwd_params:
	.zero		712


//--------------------- .nv.constant0._Z35group_norm_nhwc_bwd_one_pass_kernelI11Bf16IOFp16WLi128ELi14ELi224EEv26Group_norm_nhwc_bwd_params --------------------------
	.section	.nv.constant0._Z35group_norm_nhwc_bwd_one_pass_kernelI11Bf16IOFp16WLi128ELi14ELi224EEv26Group_norm_nhwc_bwd_params,"a",@progbits
	.sectionflags	@""
	.align	4
.nv.constant0._Z35group_norm_nhwc_bwd_one_pass_kernelI11Bf16IOFp16WLi128ELi14ELi224EEv26Group_norm_nhwc_bwd_params:
	.zero		712


//--------------------- .nv.constant0._Z35group_norm_nhwc_bwd_one_pass_kernelI11Bf16IOFp16WLi256ELi14ELi224EEv26Group_norm_nhwc_bwd_params --------------------------
	.section	.nv.constant0._Z35group_norm_nhwc_bwd_one_pass_kernelI11Bf16IOFp16WLi256ELi14ELi224EEv26Group_norm_nhwc_bwd_params,"a",@progbits
	.sectionflags	@""
	.align	4
.nv.constant0._Z35group_norm_nhwc_bwd_one_pass_kernelI11Bf16IOFp16WLi256ELi14ELi224EEv26Group_norm_nhwc_bwd_params:
	.zero		712


//--------------------- .nv.constant0._Z35group_norm_nhwc_bwd_one_pass_kernelI11Bf16IOFp16WLi512ELi14ELi224EEv26Group_norm_nhwc_bwd_params --------------------------
	.section	.nv.constant0._Z35group_norm_nhwc_bwd_one_pass_kernelI11Bf16IOFp16WLi512ELi14ELi224EEv26Group_norm_nhwc_bwd_params,"a",@progbits
	.sectionflags	@""
	.align	4
.nv.constant0._Z35group_norm_nhwc_bwd_one_pass_kernelI11Bf16IOFp16WLi512ELi14ELi224EEv26Group_norm_nhwc_bwd_params:
	.zero		712


//--------------------- .nv.constant0._Z35group_norm_nhwc_bwd_one_pass_kernelI11Fp16IOFp32WLi64ELi14ELi224EEv26Group_norm_nhwc_bwd_params --------------------------
	.section	.nv.constant0._Z35group_norm_nhwc_bwd_one_pass_kernelI11Fp16IOFp32WLi64ELi14ELi224EEv26Group_norm_nhwc_bwd_params,"a",@progbits
	.sectionflags	@""
	.align	4
.nv.constant0._Z35group_norm_nhwc_bwd_one_pass_kernelI11Fp16IOFp32WLi64ELi14ELi224EEv26Group_norm_nhwc_bwd_params:
	.zero		712


//--------------------- .nv.constant0._Z35group_norm_nhwc_bwd_one_pass_kernelI11Fp16IOFp32WLi128ELi14ELi224EEv26Group_norm_nhwc_bwd_params --------------------------
	.section	.nv.constant0._Z35group_norm_nhwc_bwd_one_pass_kernelI11Fp16IOFp32WLi128ELi14ELi224EEv26Group_norm_nhwc_bwd_params,"a",@progbits
	.sectionflags	@""
	.align	4
.nv.constant0._Z35group_norm_nhwc_bwd_one_pass_kernelI11Fp16IOFp32WLi128ELi14ELi224EEv26Group_norm_nhwc_bwd_params:
	.zero		712


//--------------------- .nv.constant0._Z35group_norm_nhwc_bwd_one_pass_kernelI11Fp16IOFp32WLi256ELi14ELi224EEv26Group_norm_nhwc_bwd_params --------------------------
	.section	.nv.constant0._Z35group_norm_nhwc_bwd_one_pass_kernelI11Fp16IOFp32WLi256ELi14ELi224EEv26Group_norm_nhwc_bwd_params,"a",@progbits
	.sectionflags	@""
	.align	4
.nv.constant0._Z35group_norm_nhwc_bwd_one_pass_kernelI11Fp16IOFp32WLi256ELi14ELi224EEv26Group_norm_nhwc_bwd_params:
	.zero		712


//--------------------- .nv.constant0._Z35group_norm_nhwc_bwd_one_pass_kernelI11Fp16IOFp32WLi512ELi14ELi224EEv26Group_norm_nhwc_bwd_params --------------------------
	.section	.nv.constant0._Z35group_norm_nhwc_bwd_one_pass_kernelI11Fp16IOFp32WLi512ELi14ELi224EEv26Group_norm_nhwc_bwd_params,"a",@progbits
	.sectionflags	@""
	.align	4
.nv.constant0._Z35group_norm_nhwc_bwd_one_pass_kernelI11Fp16IOFp32WLi512ELi14ELi224EEv26Group_norm_nhwc_bwd_params:
	.zero		712


//--------------------- .nv.constant0._Z35group_norm_nhwc_bwd_one_pass_kernelI11Fp16IOBf16WLi64ELi14ELi224EEv26Group_norm_nhwc_bwd_params --------------------------
	.section	.nv.constant0._Z35group_norm_nhwc_bwd_one_pass_kernelI11Fp16IOBf16WLi64ELi14ELi224EEv26Group_norm_nhwc_bwd_params,"a",@progbits
	.sectionflags	@""
	.align	4
.nv.constant0._Z35group_norm_nhwc_bwd_one_pass_kernelI11Fp16IOBf16WLi64ELi14ELi224EEv26Group_norm_nhwc_bwd_params:
	.zero		712


//--------------------- .nv.constant0._Z35group_norm_nhwc_bwd_one_pass_kernelI11Fp16IOBf16WLi128ELi14ELi224EEv26Group_norm_nhwc_bwd_params --------------------------
	.section	.nv.constant0._Z35group_norm_nhwc_bwd_one_pass_kernelI11Fp16IOBf16WLi128ELi14ELi224EEv26Group_norm_nhwc_bwd_params,"a",@progbits
	.sectionflags	@""
	.align	4
.nv.constant0._Z35group_norm_nhwc_bwd_one_pass_kernelI11Fp16IOBf16WLi128ELi14ELi224EEv26Group_norm_nhwc_bwd_params:
	.zero		712


//--------------------- .nv.constant0._Z35group_norm_nhwc_bwd_one_pass_kernelI11Fp16IOBf16WLi256ELi14ELi224EEv26Group_norm_nhwc_bwd_params --------------------------
	.section	.nv.constant0._Z35group_norm_nhwc_bwd_one_pass_kernelI11Fp16IOBf16WLi256ELi14ELi224EEv26Group_norm_nhwc_bwd_params,"a",@progbits
	.sectionflags	@""
	.align	4
.nv.constant0._Z35group_norm_nhwc_bwd_one_pass_kernelI11Fp16IOBf16WLi256ELi14ELi224EEv26Group_norm_nhwc_bwd_params:
	.zero		712


//--------------------- .nv.constant0._Z35group_norm_nhwc_bwd_one_pass_kernelI11Fp16IOBf16WLi512ELi14ELi224EEv26Group_norm_nhwc_bwd_params --------------------------
	.section	.nv.constant0._Z35group_norm_nhwc_bwd_one_pass_kernelI11Fp16IOBf16WLi512ELi14ELi224EEv26Group_norm_nhwc_bwd_params,"a",@progbits
	.sectionflags	@""
	.align	4
.nv.constant0._Z35group_norm_nhwc_bwd_one_pass_kernelI11Fp16IOBf16WLi512ELi14ELi224EEv26Group_norm_nhwc_bwd_params:
	.zero		712


//--------------------- .nv.constant0._Z35group_norm_nhwc_bwd_one_pass_kernelI11Fp16IOFp16WLi64ELi14ELi224EEv26Group_norm_nhwc_bwd_params --------------------------
	.section	.nv.constant0._Z35group_norm_nhwc_bwd_one_pass_kernelI11Fp16IOFp16WLi64ELi14ELi224EEv26Group_norm_nhwc_bwd_params,"a",@progbits
	.sectionflags	@""
	.align	4
.nv.constant0._Z35group_norm_nhwc_bwd_one_pass_kernelI11Fp16IOFp16WLi64ELi14ELi224EEv26Group_norm_nhwc_bwd_params:
	.zero		712


//--------------------- .nv.constant0._Z35group_norm_nhwc_bwd_one_pass_kernelI11Fp16IOFp16WLi128ELi14ELi224EEv26Group_norm_nhwc_bwd_params --------------------------
	.section	.nv.constant0._Z35group_norm_nhwc_bwd_one_pass_kernelI11Fp16IOFp16WLi128ELi14ELi224EEv26Group_norm_nhwc_bwd_params,"a",@progbits
	.sectionflags	@""
	.align	4
.nv.constant0._Z35group_norm_nhwc_bwd_one_pass_kernelI11Fp16IOFp16WLi128ELi14ELi224EEv26Group_norm_nhwc_bwd_params:
	.zero		712


//--------------------- .nv.constant0._Z35group_norm_nhwc_bwd_one_pass_kernelI11Fp16IOFp16WLi256ELi14ELi224EEv26Group_norm_nhwc_bwd_params --------------------------
	.section	.nv.constant0._Z35group_norm_nhwc_bwd_one_pass_kernelI11Fp16IOFp16WLi256ELi14ELi224EEv26Group_norm_nhwc_bwd_params,"a",@progbits
	.sectionflags	@""
	.align	4
.nv.constant0._Z35group_norm_nhwc_bwd_one_pass_kernelI11Fp16IOFp16WLi256ELi14ELi224EEv26Group_norm_nhwc_bwd_params:
	.zero		712


//--------------------- .nv.constant0._Z35group_norm_nhwc_bwd_one_pass_kernelI11Fp16IOFp16WLi512ELi14ELi224EEv26Group_norm_nhwc_bwd_params --------------------------
	.section	.nv.constant0._Z35group_norm_nhwc_bwd_one_pass_kernelI11Fp16IOFp16WLi512ELi14ELi224EEv26Group_norm_nhwc_bwd_params,"a",@progbits
	.sectionflags	@""
	.align	4
.nv.constant0._Z35group_norm_nhwc_bwd_one_pass_kernelI11Fp16IOFp16WLi512ELi14ELi224EEv26Group_norm_nhwc_bwd_params:
	.zero		712


//--------------------- .nv.constant0._Z35group_norm_nhwc_bwd_one_pass_kernelI11Fp32IOFp32WLi64ELi14ELi224EEv26Group_norm_nhwc_bwd_params --------------------------
	.section	.nv.constant0._Z35group_norm_nhwc_bwd_one_pass_kernelI11Fp32IOFp32WLi64ELi14ELi224EEv26Group_norm_nhwc_bwd_params,"a",@progbits
	.sectionflags	@""
	.align	4
.nv.constant0._Z35group_norm_nhwc_bwd_one_pass_kernelI11Fp32IOFp32WLi64ELi14ELi224EEv26Group_norm_nhwc_bwd_params:
	.zero		712


//--------------------- .nv.constant0._Z35group_norm_nhwc_bwd_one_pass_kernelI11Fp32IOFp32WLi128ELi14ELi224EEv26Group_norm_nhwc_bwd_params --------------------------
	.section	.nv.constant0._Z35group_norm_nhwc_bwd_one_pass_kernelI11Fp32IOFp32WLi128ELi14ELi224EEv26Group_norm_nhwc_bwd_params,"a",@progbits
	.sectionflags	@""
	.align	4
.nv.constant0._Z35group_norm_nhwc_bwd_one_pass_kernelI11Fp32IOFp32WLi128ELi14ELi224EEv26Group_norm_nhwc_bwd_params:
	.zero		712


//--------------------- .nv.constant0._Z35group_norm_nhwc_bwd_one_pass_kernelI11Fp32IOFp32WLi256ELi14ELi224EEv26Group_norm_nhwc_bwd_params --------------------------
	.section	.nv.constant0._Z35group_norm_nhwc_bwd_one_pass_kernelI11Fp32IOFp32WLi256ELi14ELi224EEv26Group_norm_nhwc_bwd_params,"a",@progbits
	.sectionflags	@""
	.align	4
.nv.constant0._Z35group_norm_nhwc_bwd_one_pass_kernelI11Fp32IOFp32WLi256ELi14ELi224EEv26Group_norm_nhwc_bwd_params:
	.zero		712


//--------------------- .nv.constant0._Z35group_norm_nhwc_bwd_one_pass_kernelI11Fp32IOFp32WLi512ELi14ELi224EEv26Group_norm_nhwc_bwd_params --------------------------
	.section	.nv.constant0._Z35group_norm_nhwc_bwd_one_pass_kernelI11Fp32IOFp32WLi512ELi14ELi224EEv26Group_norm_nhwc_bwd_params,"a",@progbits
	.sectionflags	@""
	.align	4
.nv.constant0._Z35group_norm_nhwc_bwd_one_pass_kernelI11Fp32IOFp32WLi512ELi14ELi224EEv26Group_norm_nhwc_bwd_params:
	.zero		712


//--------------------- .nv.constant0._Z35group_norm_nhwc_bwd_one_pass_kernelI11Fp32IOBf16WLi64ELi14ELi224EEv26Group_norm_nhwc_bwd_params --------------------------
	.section	.nv.constant0._Z35group_norm_nhwc_bwd_one_pass_kernelI11Fp32IOBf16WLi64ELi14ELi224EEv26Group_norm_nhwc_bwd_params,"a",@progbits
	.sectionflags	@""
	.align	4
.nv.constant0._Z35group_norm_nhwc_bwd_one_pass_kernelI11Fp32IOBf16WLi64ELi14ELi224EEv26Group_norm_nhwc_bwd_params:
	.zero		712


//--------------------- .nv.constant0._Z35group_norm_nhwc_bwd_one_pass_kernelI11Fp32IOBf16WLi128ELi14ELi224EEv26Group_norm_nhwc_bwd_params --------------------------
	.section	.nv.constant0._Z35group_norm_nhwc_bwd_one_pass_kernelI11Fp32IOBf16WLi128ELi14ELi224EEv26Group_norm_nhwc_bwd_params,"a",@progbits
	.sectionflags	@""
	.align	4
.nv.constant0._Z35group_norm_nhwc_bwd_one_pass_kernelI11Fp32IOBf16WLi128ELi14ELi224EEv26Group_norm_nhwc_bwd_params:
	.zero		712


//--------------------- .nv.constant0._Z35group_norm_nhwc_bwd_one_pass_kernelI11Fp32IOBf16WLi256ELi14ELi224EEv26Group_norm_nhwc_bwd_params --------------------------
	.section	.nv.constant0._Z35group_norm_nhwc_bwd_one_pass_kernelI11Fp32IOBf16WLi256ELi14ELi224EEv26Group_norm_nhwc_bwd_params,"a",@progbits
	.sectionflags	@""
	.align	4
.nv.constant0._Z35group_norm_nhwc_bwd_one_pass_kernelI11Fp32IOBf16WLi256ELi14ELi224EEv26Group_norm_nhwc_bwd_params:
	.zero		712


//--------------------- .nv.constant0._Z35group_norm_nhwc_bwd_one_pass_kernelI11Fp32IOBf16WLi512ELi14ELi224EEv26Group_norm_nhwc_bwd_params --------------------------
	.section	.nv.constant0._Z35group_norm_nhwc_bwd_one_pass_kernelI11Fp32IOBf16WLi512ELi14ELi224EEv26Group_norm_nhwc_bwd_params,"a",@progbits
	.sectionflags	@""
	.align	4
.nv.constant0._Z35group_norm_nhwc_bwd_one_pass_kernelI11Fp32IOBf16WLi512ELi14ELi224EEv26Group_norm_nhwc_bwd_params:
	.zero		712


//--------------------- .nv.constant0._Z35group_norm_nhwc_bwd_one_pass_kernelI11Fp32IOFp16WLi64ELi14ELi224EEv26Group_norm_nhwc_bwd_params --------------------------
	.section	.nv.constant0._Z35group_norm_nhwc_bwd_one_pass_kernelI11Fp32IOFp16WLi64ELi14ELi224EEv26Group_norm_nhwc_bwd_params,"a",@progbits
	.sectionflags	@""
	.align	4
.nv.constant0._Z35group_norm_nhwc_bwd_one_pass_kernelI11Fp32IOFp16WLi64ELi14ELi224EEv26Group_norm_nhwc_bwd_params:
	.zero		712


//--------------------- .nv.constant0._Z35group_norm_nhwc_bwd_one_pass_kernelI11Fp32IOFp16WLi128ELi14ELi224EEv26Group_norm_nhwc_bwd_params --------------------------
	.section	.nv.constant0._Z35group_norm_nhwc_bwd_one_pass_kernelI11Fp32IOFp16WLi128ELi14ELi224EEv26Group_norm_nhwc_bwd_params,"a",@progbits
	.sectionflags	@""
	.align	4
.nv.constant0._Z35group_norm_nhwc_bwd_one_pass_kernelI11Fp32IOFp16WLi128ELi14ELi224EEv26Group_norm_nhwc_bwd_params:
	.zero		712


//--------------------- .nv.constant0._Z35group_norm_nhwc_bwd_one_pass_kernelI11Fp32IOFp16WLi256ELi14ELi224EEv26Group_norm_nhwc_bwd_params --------------------------
	.section	.nv.constant0._Z35group_norm_nhwc_bwd_one_pass_kernelI11Fp32IOFp16WLi256ELi14ELi224EEv26Group_norm_nhwc_bwd_params,"a",@progbits
	.sectionflags	@""
	.align	4
.nv.constant0._Z35group_norm_nhwc_bwd_one_pass_kernelI11Fp32IOFp16WLi256ELi14ELi224EEv26Group_norm_nhwc_bwd_params:
	.zero		712


//--------------------- .nv.constant0._Z35group_norm_nhwc_bwd_one_pass_kernelI11Fp32IOFp16WLi512ELi14ELi224EEv26Group_norm_nhwc_bwd_params --------------------------
	.section	.nv.constant0._Z35group_norm_nhwc_bwd_one_pass_kernelI11Fp32IOFp16WLi512ELi14ELi224EEv26Group_norm_nhwc_bwd_params,"a",@progbits
	.sectionflags	@""
	.align	4
.nv.constant0._Z35group_norm_nhwc_bwd_one_pass_kernelI11Fp32IOFp16WLi512ELi14ELi224EEv26Group_norm_nhwc_bwd_params:
	.zero		712


//--------------------- .nv.constant0._Z35group_norm_nhwc_fwd_one_pass_kernelI11Bf16IOFp32WLi64ELi14ELi224EEv26Group_norm_nhwc_fwd_params --------------------------
	.section	.nv.constant0._Z35group_norm_nhwc_fwd_one_pass_kernelI11Bf16IOFp32WLi64ELi14ELi224EEv26Group_norm_nhwc_fwd_params,"a",@progbits
	.sectionflags	@""
	.align	4
.nv.constant0._Z35group_norm_nhwc_fwd_one_pass_kernelI11Bf16IOFp32WLi64ELi14ELi224EEv26Group_norm_nhwc_fwd_params:
	.zero		688


//--------------------- .nv.constant0._Z35group_norm_nhwc_fwd_one_pass_kernelI11Bf16IOFp32WLi128ELi14ELi224EEv26Group_norm_nhwc_fwd_params --------------------------
	.section	.nv.constant0._Z35group_norm_nhwc_fwd_one_pass_kernelI11Bf16IOFp32WLi128ELi14ELi224EEv26Group_norm_nhwc_fwd_params,"a",@progbits
	.sectionflags	@""
	.align	4
.nv.constant0._Z35group_norm_nhwc_fwd_one_pass_kernelI11Bf16IOFp32WLi128ELi14ELi224EEv26Group_norm_nhwc_fwd_params:
	.zero		688


//--------------------- .nv.constant0._Z35group_norm_nhwc_fwd_one_pass_kernelI11Bf16IOFp32WLi256ELi14ELi224EEv26Group_norm_nhwc_fwd_params --------------------------
	.section	.nv.constant0._Z35group_norm_nhwc_fwd_one_pass_kernelI11Bf16IOFp32WLi256ELi14ELi224EEv26Group_norm_nhwc_fwd_params,"a",@progbits
	.sectionflags	@""
	.align	4
.nv.constant0._Z35group_norm_nhwc_fwd_one_pass_kernelI11Bf16IOFp32WLi256ELi14ELi224EEv26Group_norm_nhwc_fwd_params:
	.zero		688


//--------------------- .nv.constant0._Z35group_norm_nhwc_fwd_one_pass_kernelI11Bf16IOFp32WLi512ELi14ELi224EEv26Group_norm_nhwc_fwd_params --------------------------
	.section	.nv.constant0._Z35group_norm_nhwc_fwd_one_pass_kernelI11Bf16IOFp32WLi512ELi14ELi224EEv26Group_norm_nhwc_fwd_params,"a",@progbits
	.sectionflags	@""
	.align	4
.nv.constant0._Z35group_norm_nhwc_fwd_one_pass_kernelI11Bf16IOFp32WLi512ELi14ELi224EEv26Group_norm_nhwc_fwd_params:
	.zero		688


//--------------------- .nv.constant0._Z35group_norm_nhwc_fwd_one_pass_kernelI11Bf16IOBf16WLi64ELi14ELi224EEv26Group_norm_nhwc_fwd_params --------------------------
	.section	.nv.constant0._Z35group_norm_nhwc_fwd_one_pass_kernelI11Bf16IOBf16WLi64ELi14ELi224EEv26Group_norm_nhwc_fwd_params,"a",@progbits
	.sectionflags	@""
	.align	4
.nv.constant0._Z35group_norm_nhwc_fwd_one_pass_kernelI11Bf16IOBf16WLi64ELi14ELi224EEv26Group_norm_nhwc_fwd_params:
	.zero		688


//--------------------- .nv.constant0._Z35group_norm_nhwc_fwd_one_pass_kernelI11Bf16IOBf16WLi128ELi14ELi224EEv26Group_norm_nhwc_fwd_params --------------------------
	.section	.nv.constant0._Z35group_norm_nhwc_fwd_one_pass_kernelI11Bf16IOBf16WLi128ELi14ELi224EEv26Group_norm_nhwc_fwd_params,"a",@progbits
	.sectionflags	@""
	.align	4
.nv.constant0._Z35group_norm_nhwc_fwd_one_pass_kernelI11Bf16IOBf16WLi128ELi14ELi224EEv26Group_norm_nhwc_fwd_params:
	.zero		688


//--------------------- .nv.constant0._Z35group_norm_nhwc_fwd_one_pass_kernelI11Bf16IOBf16WLi256ELi14ELi224EEv26Group_norm_nhwc_fwd_params --------------------------
	.section	.nv.constant0._Z35group_norm_nhwc_fwd_one_pass_kernelI11Bf16IOBf16WLi256ELi14ELi224EEv26Group_norm_nhwc_fwd_params,"a",@progbits
	.sectionflags	@""
	.align	4
.nv.constant0._Z35group_norm_nhwc_fwd_one_pass_kernelI11Bf16IOBf16WLi256ELi14ELi224EEv26Group_norm_nhwc_fwd_params:
	.zero		688


//--------------------- .nv.constant0._Z35group_norm_nhwc_fwd_one_pass_kernelI11Bf16IOBf16WLi512ELi14ELi224EEv26Group_norm_nhwc_fwd_params --------------------------
	.section	.nv.constant0._Z35group_norm_nhwc_fwd_one_pass_kernelI11Bf16IOBf16WLi512ELi14ELi224EEv26Group_norm_nhwc_fwd_params,"a",@progbits
	.sectionflags	@""
	.align	4
.nv.constant0._Z35group_norm_nhwc_fwd_one_pass_kernelI11Bf16IOBf16WLi512ELi14ELi224EEv26Group_norm_nhwc_fwd_params:
	.zero		688


//--------------------- .nv.constant0._Z35group_norm_nhwc_fwd_one_pass_kernelI11Bf16IOFp16WLi64ELi14ELi224EEv26Group_norm_nhwc_fwd_params --------------------------
	.section	.nv.constant0._Z35group_norm_nhwc_fwd_one_pass_kernelI11Bf16IOFp16WLi64ELi14ELi224EEv26Group_norm_nhwc_fwd_params,"a",@progbits
	.sectionflags	@""
	.align	4
.nv.constant0._Z35group_norm_nhwc_fwd_one_pass_kernelI11Bf16IOFp16WLi64ELi14ELi224EEv26Group_norm_nhwc_fwd_params:
	.zero		688


//--------------------- .nv.constant0._Z35group_norm_nhwc_fwd_one_pass_kernelI11Bf16IOFp16WLi128ELi14ELi224EEv26Group_norm_nhwc_fwd_params --------------------------
	.section	.nv.constant0._Z35group_norm_nhwc_fwd_one_pass_kernelI11Bf16IOFp16WLi128ELi14ELi224EEv26Group_norm_nhwc_fwd_params,"a",@progbits
	.sectionflags	@""
	.align	4
.nv.constant0._Z35group_norm_nhwc_fwd_one_pass_kernelI11Bf16IOFp16WLi128ELi14ELi224EEv26Group_norm_nhwc_fwd_params:
	.zero		688


//--------------------- .nv.constant0._Z35group_norm_nhwc_fwd_one_pass_kernelI11Bf16IOFp16WLi256ELi14ELi224EEv26Group_norm_nhwc_fwd_params --------------------------
	.section	.nv.constant0._Z35group_norm_nhwc_fwd_one_pass_kernelI11Bf16IOFp16WLi256ELi14ELi224EEv26Group_norm_nhwc_fwd_params,"a",@progbits
	.sectionflags	@""
	.align	4
.nv.constant0._Z35group_norm_nhwc_fwd_one_pass_kernelI11Bf16IOFp16WLi256ELi14ELi224EEv26Group_norm_nhwc_fwd_params:
	.zero		688


//--------------------- .nv.constant0._Z35group_norm_nhwc_fwd_one_pass_kernelI11Bf16IOFp16WLi512ELi14ELi224EEv26Group_norm_nhwc_fwd_params --------------------------
	.section	.nv.constant0._Z35group_norm_nhwc_fwd_one_pass_kernelI11Bf16IOFp16WLi512ELi14ELi224EEv26Group_norm_nhwc_fwd_params,"a",@progbits
	.sectionflags	@""
	.align	4
.nv.constant0._Z35group_norm_nhwc_fwd_one_pass_kernelI11Bf16IOFp16WLi512ELi14ELi224EEv26Group_norm_nhwc_fwd_params:
	.zero		688


//--------------------- .nv.constant0._Z35group_norm_nhwc_fwd_one_pass_kernelI11Fp16IOFp32WLi64ELi14ELi224EEv26Group_norm_nhwc_fwd_params --------------------------
	.section	.nv.constant0._Z35group_norm_nhwc_fwd_one_pass_kernelI11Fp16IOFp32WLi64ELi14ELi224EEv26Group_norm_nhwc_fwd_params,"a",@progbits
	.sectionflags	@""
	.align	4
.nv.constant0._Z35group_norm_nhwc_fwd_one_pass_kernelI11Fp16IOFp32WLi64ELi14ELi224EEv26Group_norm_nhwc_fwd_params:
	.zero		688


//--------------------- .nv.constant0._Z35group_norm_nhwc_fwd_one_pass_kernelI11Fp16IOFp32WLi128ELi14ELi224EEv26Group_norm_nhwc_fwd_params --------------------------
	.section	.nv.constant0._Z35group_norm_nhwc_fwd_one_pass_kernelI11Fp16IOFp32WLi128ELi14ELi224EEv26Group_norm_nhwc_fwd_params,"a",@progbits
	.sectionflags	@""
	.align	4
.nv.constant0._Z35group_norm_nhwc_fwd_one_pass_kernelI11Fp16IOFp32WLi128ELi14ELi224EEv26Group_norm_nhwc_fwd_params:
	.zero		688


//--------------------- .nv.constant0._Z35group_norm_nhwc_fwd_one_pass_kernelI11Fp16IOFp32WLi256ELi14ELi224EEv26Group_norm_nhwc_fwd_params --------------------------
	.section	.nv.constant0._Z35group_norm_nhwc_fwd_one_pass_kernelI11Fp16IOFp32WLi256ELi14ELi224EEv26Group_norm_nhwc_fwd_params,"a",@progbits
	.sectionflags	@""
	.align	4
.nv.constant0._Z35group_norm_nhwc_fwd_one_pass_kernelI11Fp16IOFp32WLi256ELi14ELi224EEv26Group_norm_nhwc_fwd_params:
	.zero		688


//--------------------- .nv.constant0._Z35group_norm_nhwc_fwd_one_pass_kernelI11Fp16IOFp32WLi512ELi14ELi224EEv26Group_norm_nhwc_fwd_params --------------------------
	.section	.nv.constant0._Z35group_norm_nhwc_fwd_one_pass_kernelI11Fp16IOFp32WLi512ELi14ELi224EEv26Group_norm_nhwc_fwd_params,"a",@progbits
	.sectionflags	@""
	.align	4
.nv.constant0._Z35group_norm_nhwc_fwd_one_pass_kernelI11Fp16IOFp32WLi512ELi14ELi224EEv26Group_norm_nhwc_fwd_params:
	.zero		688


//--------------------- .nv.constant0._Z35group_norm_nhwc_fwd_one_pass_kernelI11Fp16IOBf16WLi64ELi14ELi224EEv26Group_norm_nhwc_fwd_params --------------------------
	.section	.nv.constant0._Z35group_norm_nhwc_fwd_one_pass_kernelI11Fp16IOBf16WLi64ELi14ELi224EEv26Group_norm_nhwc_fwd_params,"a",@progbits
	.sectionflags	@""
	.align	4
.nv.constant0._Z35group_norm_nhwc_fwd_one_pass_kernelI11Fp16IOBf16WLi64ELi14ELi224EEv26Group_norm_nhwc_fwd_params:
	.zero		688


//--------------------- .nv.constant0._Z35group_norm_nhwc_fwd_one_pass_kernelI11Fp16IOBf16WLi128ELi14ELi224EEv26Group_norm_nhwc_fwd_params --------------------------
	.section	.nv.constant0._Z35group_norm_nhwc_fwd_one_pass_kernelI11Fp16IOBf16WLi128ELi14ELi224EEv26Group_norm_nhwc_fwd_params,"a",@progbits
	.sectionflags	@""
	.align	4
.nv.constant0._Z35group_norm_nhwc_fwd_one_pass_kernelI11Fp16IOBf16WLi128ELi14ELi224EEv26Group_norm_nhwc_fwd_params:
	.zero		688


//--------------------- .nv.constant0._Z35group_norm_nhwc_fwd_one_pass_kernelI11Fp16IOBf16WLi256ELi14ELi224EEv26Group_norm_nhwc_fwd_params --------------------------
	.section	.nv.constant0._Z35group_norm_nhwc_fwd_one_pass_kernelI11Fp16IOBf16WLi256ELi14ELi224EEv26Group_norm_nhwc_fwd_params,"a",@progbits
	.sectionflags	@""
	.align	4
.nv.constant0._Z35group_norm_nhwc_fwd_one_pass_kernelI11Fp16IOBf16WLi256ELi14ELi224EEv26Group_norm_nhwc_fwd_params:
	.zero		688


//--------------------- .nv.constant0._Z35group_norm_nhwc_fwd_one_pass_kernelI11Fp16IOBf16WLi512ELi14ELi224EEv26Group_norm_nhwc_fwd_params --------------------------
	.section	.nv.constant0._Z35group_norm_nhwc_fwd_one_pass_kernelI11Fp16IOBf16WLi512ELi14ELi224EEv26Group_norm_nhwc_fwd_params,"a",@progbits
	.sectionflags	@""
	.align	4
.nv.constant0._Z35group_norm_nhwc_fwd_one_pass_kernelI11Fp16IOBf16WLi512ELi14ELi224EEv26Group_norm_nhwc_fwd_params:
	.zero		688


//--------------------- .nv.constant0._Z35group_norm_nhwc_fwd_one_pass_kernelI11Fp16IOFp16WLi64ELi14ELi224EEv26Group_norm_nhwc_fwd_params --------------------------
	.section	.nv.constant0._Z35group_norm_nhwc_fwd_one_pass_kernelI11Fp16IOFp16WLi64ELi14ELi224EEv26Group_norm_nhwc_fwd_params,"a",@progbits
	.sectionflags	@""
	.align	4
.nv.constant0._Z35group_norm_nhwc_fwd_one_pass_kernelI11Fp16IOFp16WLi64ELi14ELi224EEv26Group_norm_nhwc_fwd_params:
	.zero		688


//--------------------- .nv.constant0._Z35group_norm_nhwc_fwd_one_pass_kernelI11Fp16IOFp16WLi128ELi14ELi224EEv26Group_norm_nhwc_fwd_params --------------------------
	.section	.nv.constant0._Z35group_norm_nhwc_fwd_one_pass_kernelI11Fp16IOFp16WLi128ELi14ELi224EEv26Group_norm_nhwc_fwd_params,"a",@progbits
	.sectionflags	@""
	.align	4
.nv.constant0._Z35group_norm_nhwc_fwd_one_pass_kernelI11Fp16IOFp16WLi128ELi14ELi224EEv26Group_norm_nhwc_fwd_params:
	.zero		688


//--------------------- .nv.constant0._Z35group_norm_nhwc_fwd_one_pass_kernelI11Fp16IOFp16WLi256ELi14ELi224EEv26Group_norm_nhwc_fwd_params --------------------------
	.section	.nv.constant0._Z35group_norm_nhwc_fwd_one_pass_kernelI11Fp16IOFp16WLi256ELi14ELi224EEv26Group_norm_nhwc_fwd_params,"a",@progbits
	.sectionflags	@""
	.align	4
.nv.constant0._Z35group_norm_nhwc_fwd_one_pass_kernelI11Fp16IOFp16WLi256ELi14ELi224EEv26Group_norm_nhwc_fwd_params:
	.zero		688


//--------------------- .nv.constant0._Z35group_norm_nhwc_fwd_one_pass_kernelI11Fp16IOFp16WLi512ELi14ELi224EEv26Group_norm_nhwc_fwd_params --------------------------
	.section	.nv.constant0._Z35group_norm_nhwc_fwd_one_pass_kernelI11Fp16IOFp16WLi512ELi14ELi224EEv26Group_norm_nhwc_fwd_params,"a",@progbits
	.sectionflags	@""
	.align	4
.nv.constant0._Z35group_norm_nhwc_fwd_one_pass_kernelI11Fp16IOFp16WLi512ELi14ELi224EEv26Group_norm_nhwc_fwd_params:
	.zero		688


//--------------------- .nv.constant0._Z35group_norm_nhwc_fwd_one_pass_kernelI11Fp32IOFp32WLi64ELi14ELi224EEv26Group_norm_nhwc_fwd_params --------------------------
	.section	.nv.constant0._Z35group_norm_nhwc_fwd_one_pass_kernelI11Fp32IOFp32WLi64ELi14ELi224EEv26Group_norm_nhwc_fwd_params,"a",@progbits
	.sectionflags	@""
	.align	4
.nv.constant0._Z35group_norm_nhwc_fwd_one_pass_kernelI11Fp32IOFp32WLi64ELi14ELi224EEv26Group_norm_nhwc_fwd_params:
	.zero		688


//--------------------- .nv.constant0._Z35group_norm_nhwc_fwd_one_pass_kernelI11Fp32IOFp32WLi128ELi14ELi224EEv26Group_norm_nhwc_fwd_params --------------------------
	.section	.nv.constant0._Z35group_norm_nhwc_fwd_one_pass_kernelI11Fp32IOFp32WLi128ELi14ELi224EEv26Group_norm_nhwc_fwd_params,"a",@progbits
	.sectionflags	@""
	.align	4
.nv.constant0._Z35group_norm_nhwc_fwd_one_pass_kernelI11Fp32IOFp32WLi128ELi14ELi224EEv26Group_norm_nhwc_fwd_params:
	.zero		688


//--------------------- .nv.constant0._Z35group_norm_nhwc_fwd_one_pass_kernelI11Fp32IOFp32WLi256ELi14ELi224EEv26Group_norm_nhwc_fwd_params --------------------------
	.section	.nv.constant0._Z35group_norm_nhwc_fwd_one_pass_kernelI11Fp32IOFp32WLi256ELi14ELi224EEv26Group_norm_nhwc_fwd_params,"a",@progbits
	.sectionflags	@""
	.align	4
.nv.constant0._Z35group_norm_nhwc_fwd_one_pass_kernelI11Fp32IOFp32WLi256ELi14ELi224EEv26Group_norm_nhwc_fwd_params:
	.zero		688


//--------------------- .nv.constant0._Z35group_norm_nhwc_fwd_one_pass_kernelI11Fp32IOFp32WLi512ELi14ELi224EEv26Group_norm_nhwc_fwd_params --------------------------
	.section	.nv.constant0._Z35group_norm_nhwc_fwd_one_pass_kernelI11Fp32IOFp32WLi512ELi14ELi224EEv26Group_norm_nhwc_fwd_params,"a",@progbits
	.sectionflags	@""
	.align	4
.nv.constant0._Z35group_norm_nhwc_fwd_one_pass_kernelI11Fp32IOFp32WLi512ELi14ELi224EEv26Group_norm_nhwc_fwd_params:
	.zero		688


//--------------------- .nv.constant0._Z35group_norm_nhwc_fwd_one_pass_kernelI11Fp32IOBf16WLi64ELi14ELi224EEv26Group_norm_nhwc_fwd_params --------------------------
	.section	.nv.constant0._Z35group_norm_nhwc_fwd_one_pass_kernelI11Fp32IOBf16WLi64ELi14ELi224EEv26Group_norm_nhwc_fwd_params,"a",@progbits
	.sectionflags	@""
	.align	4
.nv.constant0._Z35group_norm_nhwc_fwd_one_pass_kernelI11Fp32IOBf16WLi64ELi14ELi224EEv26Group_norm_nhwc_fwd_params:
	.zero		688


//--------------------- .nv.constant0._Z35group_norm_nhwc_fwd_one_pass_kernelI11Fp32IOBf16WLi128ELi14ELi224EEv26Group_norm_nhwc_fwd_params --------------------------
	.section	.nv.constant0._Z35group_norm_nhwc_fwd_one_pass_kernelI11Fp32IOBf16WLi128ELi14ELi224EEv26Group_norm_nhwc_fwd_params,"a",@progbits
	.sectionflags	@""
	.align	4
.nv.constant0._Z35group_norm_nhwc_fwd_one_pass_kernelI11Fp32IOBf16WLi128ELi14ELi224EEv26Group_norm_nhwc_fwd_params:
	.zero		688


//--------------------- .nv.constant0._Z35group_norm_nhwc_fwd_one_pass_kernelI11Fp32IOBf16WLi256ELi14ELi224EEv26Group_norm_nhwc_fwd_params --------------------------
	.section	.nv.constant0._Z35group_norm_nhwc_fwd_one_pass_kernelI11Fp32IOBf16WLi256ELi14ELi224EEv26Group_norm_nhwc_fwd_params,"a",@progbits
	.sectionflags	@""
	.align	4
.nv.constant0._Z35group_norm_nhwc_fwd_one_pass_kernelI11Fp32IOBf16WLi256ELi14ELi224EEv26Group_norm_nhwc_fwd_params:
	.zero		688


//--------------------- .nv.constant0._Z35group_norm_nhwc_fwd_one_pass_kernelI11Fp32IOBf16WLi512ELi14ELi224EEv26Group_norm_nhwc_fwd_params --------------------------
	.section	.nv.constant0._Z35group_norm_nhwc_fwd_one_pass_kernelI11Fp32IOBf16WLi512ELi14ELi224EEv26Group_norm_nhwc_fwd_params,"a",@progbits
	.sectionflags	@""
	.align	4
.nv.constant0._Z35group_norm_nhwc_fwd_one_pass_kernelI11Fp32IOBf16WLi512ELi14ELi224EEv26Group_norm_nhwc_fwd_params:
	.zero		688


//--------------------- .nv.constant0._Z35group_norm_nhwc_fwd_one_pass_kernelI11Fp32IOFp16WLi64ELi14ELi224EEv26Group_norm_nhwc_fwd_params --------------------------
	.section	.nv.constant0._Z35group_norm_nhwc_fwd_one_pass_kernelI11Fp32IOFp16WLi64ELi14ELi224EEv26Group_norm_nhwc_fwd_params,"a",@progbits
	.sectionflags	@""
	.align	4
.nv.constant0._Z35group_norm_nhwc_fwd_one_pass_kernelI11Fp32IOFp16WLi64ELi14ELi224EEv26Group_norm_nhwc_fwd_params:
	.zero		688


//--------------------- .nv.constant0._Z35group_norm_nhwc_fwd_one_pass_kernelI11Fp32IOFp16WLi128ELi14ELi224EEv26Group_norm_nhwc_fwd_params --------------------------
	.section	.nv.constant0._Z35group_norm_nhwc_fwd_one_pass_kernelI11Fp32IOFp16WLi128ELi14ELi224EEv26Group_norm_nhwc_fwd_params,"a",@progbits
	.sectionflags	@""
	.align	4
.nv.constant0._Z35group_norm_nhwc_fwd_one_pass_kernelI11Fp32IOFp16WLi128ELi14ELi224EEv26Group_norm_nhwc_fwd_params:
	.zero		688


//--------------------- .nv.constant0._Z35group_norm_nhwc_fwd_one_pass_kernelI11Fp32IOFp16WLi256ELi14ELi224EEv26Group_norm_nhwc_fwd_params --------------------------
	.section	.nv.constant0._Z35group_norm_nhwc_fwd_one_pass_kernelI11Fp32IOFp16WLi256ELi14ELi224EEv26Group_norm_nhwc_fwd_params,"a",@progbits
	.sectionflags	@""
	.align	4
.nv.constant0._Z35group_norm_nhwc_fwd_one_pass_kernelI11Fp32IOFp16WLi256ELi14ELi224EEv26Group_norm_nhwc_fwd_params:
	.zero		688


//--------------------- .nv.constant0._Z35group_norm_nhwc_fwd_one_pass_kernelI11Fp32IOFp16WLi512ELi14ELi224EEv26Group_norm_nhwc_fwd_params --------------------------
	.section	.nv.constant0._Z35group_norm_nhwc_fwd_one_pass_kernelI11Fp32IOFp16WLi512ELi14ELi224EEv26Group_norm_nhwc_fwd_params,"a",@progbits
	.sectionflags	@""
	.align	4
.nv.constant0._Z35group_norm_nhwc_fwd_one_pass_kernelI11Fp32IOFp16WLi512ELi14ELi224EEv26Group_norm_nhwc_fwd_params:
	.zero		688


//--------------------- SYMBOLS --------------------------

	.type		.nv.reservedSmem.offset0,@object
	.size		.nv.reservedSmem.offset0,0x4
